	.target	sm_80

	.elftype	@"ET_EXEC"


//--------------------- .note.nv.tkinfo           --------------------------
	.section	.note.nv.tkinfo,"",@"SHT_NOTE"
	.sectionflags	@"SHF_NOTE_NV_TKINFO"
	.tkinfo
        /*0018*/ 	.word	0x00000002
        /*0030*/ 	.string	""
        /*0030*/ 	.string	"ptxas"
        /*0030*/ 	.string	"Cuda compilation tools, release 13.0, V13.0.88"
        /*0030*/ 	.string	"Build cuda_13.0.r13.0/compiler.36424714_0"
        /*0030*/ 	.string	"-v  -suppress-debug-info  -lineinfo  -arch sm_80 "



//--------------------- .note.nv.cuinfo           --------------------------
	.section	.note.nv.cuinfo,"",@"SHT_NOTE"
	.sectionflags	@"SHF_NOTE_NV_CUINFO"
        /*0018*/ 	.short	0x0002
        /*001a*/ 	.short	0x0050
        /*001c*/ 	.short	0x0082
	.zero		2


//--------------------- .nv.info                  --------------------------
	.section	.nv.info,"",@"SHT_CUDA_INFO"
	.align	4


	//----- nvinfo : EIATTR_REGCOUNT
	.align		4
        /*0000*/ 	.byte	0x04, 0x2f
        /*0002*/ 	.short	(.L_2 - .L_1)
	.align		4
.L_1:
        /*0004*/ 	.word	index@(attn_fwd)
        /*0008*/ 	.word	0x00000020


	//----- nvinfo : EIATTR_FRAME_SIZE
	.align		4
.L_2:
        /*000c*/ 	.byte	0x04, 0x11
        /*000e*/ 	.short	(.L_4 - .L_3)
	.align		4
.L_3:
        /*0010*/ 	.word	index@(attn_fwd)
        /*0014*/ 	.word	0x00003cd0


	//----- nvinfo : EIATTR_MIN_STACK_SIZE
	.align		4
.L_4:
        /*0018*/ 	.byte	0x04, 0x12
        /*001a*/ 	.short	(.L_6 - .L_5)
	.align		4
.L_5:
        /*001c*/ 	.word	index@(attn_fwd)
        /*0020*/ 	.word	0x00003cd0
.L_6:


//--------------------- .nv.info.attn_fwd         --------------------------
	.section	.nv.info.attn_fwd,"",@"SHT_CUDA_INFO"
	.sectionflags	@""
	.align	4


	//----- nvinfo : EIATTR_CUDA_API_VERSION
	.align		4
        /*0000*/ 	.byte	0x04, 0x37
        /*0002*/ 	.short	(.L_8 - .L_7)
.L_7:
        /*0004*/ 	.word	0x00000082


	//----- nvinfo : EIATTR_SW2861232_WAR
	.align		4
.L_8:
        /*0008*/ 	.byte	0x01, 0x35
	.zero		2


	//----- nvinfo : EIATTR_PARAM_CBANK
	.align		4
        /*000c*/ 	.byte	0x04, 0x0a
        /*000e*/ 	.short	(.L_10 - .L_9)
	.align		4
.L_9:
        /*0010*/ 	.word	index@(.nv.constant0.attn_fwd)
        /*0014*/ 	.short	0x0160
        /*0016*/ 	.short	0x0088


	//----- nvinfo : EIATTR_CBANK_PARAM_SIZE
	.align		4
.L_10:
        /*0018*/ 	.byte	0x03, 0x19
        /*001a*/ 	.short	0x0088


	//----- nvinfo : EIATTR_KPARAM_INFO
	.align		4
        /*001c*/ 	.byte	0x04, 0x17
        /*001e*/ 	.short	(.L_12 - .L_11)
.L_11:
        /*0020*/ 	.word	0x00000000
        /*0024*/ 	.short	0x0019
        /*0026*/ 	.short	0x0080
        /*0028*/ 	.byte	0x00, 0xf4, 0x21, 0x00


	//----- nvinfo : EIATTR_KPARAM_INFO
	.align		4
.L_12:
        /*002c*/ 	.byte	0x04, 0x17
        /*002e*/ 	.short	(.L_14 - .L_13)
.L_13:
        /*0030*/ 	.word	0x00000000
        /*0034*/ 	.short	0x0018
        /*0036*/ 	.short	0x0078
        /*0038*/ 	.byte	0x00, 0xf4, 0x21, 0x00


	//----- nvinfo : EIATTR_KPARAM_INFO
	.align		4
.L_14:
        /*003c*/ 	.byte	0x04, 0x17
        /*003e*/ 	.short	(.L_16 - .L_15)
.L_15:
        /*0040*/ 	.word	0x00000000
        /*0044*/ 	.short	0x0017
        /*0046*/ 	.short	0x0070
        /*0048*/ 	.byte	0x00, 0xf0, 0x11, 0x00


	//----- nvinfo : EIATTR_KPARAM_INFO
	.align		4
.L_16:
        /*004c*/ 	.byte	0x04, 0x17
        /*004e*/ 	.short	(.L_18 - .L_17)
.L_17:
        /*0050*/ 	.word	0x00000000
        /*0054*/ 	.short	0x0016
        /*0056*/ 	.short	0x006c
        /*0058*/ 	.byte	0x00, 0xf0, 0x11, 0x00


	//----- nvinfo : EIATTR_KPARAM_INFO
	.align		4
.L_18:
        /*005c*/ 	.byte	0x04, 0x17
        /*005e*/ 	.short	(.L_20 - .L_19)
.L_19:
        /*0060*/ 	.word	0x00000000
        /*0064*/ 	.short	0x0015
        /*0066*/ 	.short	0x0068
        /*0068*/ 	.byte	0x00, 0xf0, 0x11, 0x00


	//----- nvinfo : EIATTR_KPARAM_INFO
	.align		4
.L_20:
        /*006c*/ 	.byte	0x04, 0x17
        /*006e*/ 	.short	(.L_22 - .L_21)
.L_21:
        /*0070*/ 	.word	0x00000000
        /*0074*/ 	.short	0x0014
        /*0076*/ 	.short	0x0064
        /*0078*/ 	.byte	0x00, 0xf0, 0x11, 0x00


	//----- nvinfo : EIATTR_KPARAM_INFO
	.align		4
.L_22:
        /*007c*/ 	.byte	0x04, 0x17
        /*007e*/ 	.short	(.L_24 - .L_23)
.L_23:
        /*0080*/ 	.word	0x00000000
        /*0084*/ 	.short	0x0013
        /*0086*/ 	.short	0x0060
        /*0088*/ 	.byte	0x00, 0xf0, 0x11, 0x00


	//----- nvinfo : EIATTR_KPARAM_INFO
	.align		4
.L_24:
        /*008c*/ 	.byte	0x04, 0x17
        /*008e*/ 	.short	(.L_26 - .L_25)
.L_25:
        /*0090*/ 	.word	0x00000000
        /*0094*/ 	.short	0x0012
        /*0096*/ 	.short	0x005c
        /*0098*/ 	.byte	0x00, 0xf0, 0x11, 0x00


	//----- nvinfo : EIATTR_KPARAM_INFO
	.align		4
.L_26:
        /*009c*/ 	.byte	0x04, 0x17
        /*009e*/ 	.short	(.L_28 - .L_27)
.L_27:
        /*00a0*/ 	.word	0x00000000
        /*00a4*/ 	.short	0x0011
        /*00a6*/ 	.short	0x0058
        /*00a8*/ 	.byte	0x00, 0xf0, 0x11, 0x00


	//----- nvinfo : EIATTR_KPARAM_INFO
	.align		4
.L_28:
        /*00ac*/ 	.byte	0x04, 0x17
        /*00ae*/ 	.short	(.L_30 - .L_29)
.L_29:
        /*00b0*/ 	.word	0x00000000
        /*00b4*/ 	.short	0x0010
        /*00b6*/ 	.short	0x0054
        /*00b8*/ 	.byte	0x00, 0xf0, 0x11, 0x00


	//----- nvinfo : EIATTR_KPARAM_INFO
	.align		4
.L_30:
        /*00bc*/ 	.byte	0x04, 0x17
        /*00be*/ 	.short	(.L_32 - .L_31)
.L_31:
        /*00c0*/ 	.word	0x00000000
        /*00c4*/ 	.short	0x000f
        /*00c6*/ 	.short	0x0050
        /*00c8*/ 	.byte	0x00, 0xf0, 0x11, 0x00


	//----- nvinfo : EIATTR_KPARAM_INFO
	.align		4
.L_32:
        /*00cc*/ 	.byte	0x04, 0x17
        /*00ce*/ 	.short	(.L_34 - .L_33)
.L_33:
        /*00d0*/ 	.word	0x00000000
        /*00d4*/ 	.short	0x000e
        /*00d6*/ 	.short	0x004c
        /*00d8*/ 	.byte	0x00, 0xf0, 0x11, 0x00


	//----- nvinfo : EIATTR_KPARAM_INFO
	.align		4
.L_34:
        /*00dc*/ 	.byte	0x04, 0x17
        /*00de*/ 	.short	(.L_36 - .L_35)
.L_35:
        /*00e0*/ 	.word	0x00000000
        /*00e4*/ 	.short	0x000d
        /*00e6*/ 	.short	0x0048
        /*00e8*/ 	.byte	0x00, 0xf0, 0x11, 0x00


	//----- nvinfo : EIATTR_KPARAM_INFO
	.align		4
.L_36:
        /*00ec*/ 	.byte	0x04, 0x17
        /*00ee*/ 	.short	(.L_38 - .L_37)
.L_37:
        /*00f0*/ 	.word	0x00000000
        /*00f4*/ 	.short	0x000c
        /*00f6*/ 	.short	0x0044
        /*00f8*/ 	.byte	0x00, 0xf0, 0x11, 0x00


	//----- nvinfo : EIATTR_KPARAM_INFO
	.align		4
.L_38:
        /*00fc*/ 	.byte	0x04, 0x17
        /*00fe*/ 	.short	(.L_40 - .L_39)
.L_39:
        /*0100*/ 	.word	0x00000000
        /*0104*/ 	.short	0x000b
        /*0106*/ 	.short	0x0040
        /*0108*/ 	.byte	0x00, 0xf0, 0x11, 0x00


	//----- nvinfo : EIATTR_KPARAM_INFO
	.align		4
.L_40:
        /*010c*/ 	.byte	0x04, 0x17
        /*010e*/ 	.short	(.L_42 - .L_41)
.L_41:
        /*0110*/ 	.word	0x00000000
        /*0114*/ 	.short	0x000a
        /*0116*/ 	.short	0x003c
        /*0118*/ 	.byte	0x00, 0xf0, 0x11, 0x00


	//----- nvinfo : EIATTR_KPARAM_INFO
	.align		4
.L_42:
        /*011c*/ 	.byte	0x04, 0x17
        /*011e*/ 	.short	(.L_44 - .L_43)
.L_43:
        /*0120*/ 	.word	0x00000000
        /*0124*/ 	.short	0x0009
        /*0126*/ 	.short	0x0038
        /*0128*/ 	.byte	0x00, 0xf0, 0x11, 0x00


	//----- nvinfo : EIATTR_KPARAM_INFO
	.align		4
.L_44:
        /*012c*/ 	.byte	0x04, 0x17
        /*012e*/ 	.short	(.L_46 - .L_45)
.L_45:
        /*0130*/ 	.word	0x00000000
        /*0134*/ 	.short	0x0008
        /*0136*/ 	.short	0x0034
        /*0138*/ 	.byte	0x00, 0xf0, 0x11, 0x00


	//----- nvinfo : EIATTR_KPARAM_INFO
	.align		4
.L_46:
        /*013c*/ 	.byte	0x04, 0x17
        /*013e*/ 	.short	(.L_48 - .L_47)
.L_47:
        /*0140*/ 	.word	0x00000000
        /*0144*/ 	.short	0x0007
        /*0146*/ 	.short	0x0030
        /*0148*/ 	.byte	0x00, 0xf0, 0x11, 0x00


	//----- nvinfo : EIATTR_KPARAM_INFO
	.align		4
.L_48:
        /*014c*/ 	.byte	0x04, 0x17
        /*014e*/ 	.short	(.L_50 - .L_49)
.L_49:
        /*0150*/ 	.word	0x00000000
        /*0154*/ 	.short	0x0006
        /*0156*/ 	.short	0x002c
        /*0158*/ 	.byte	0x00, 0xf0, 0x11, 0x00


	//----- nvinfo : EIATTR_KPARAM_INFO
	.align		4
.L_50:
        /*015c*/ 	.byte	0x04, 0x17
        /*015e*/ 	.short	(.L_52 - .L_51)
.L_51:
        /*0160*/ 	.word	0x00000000
        /*0164*/ 	.short	0x0005
        /*0166*/ 	.short	0x0028
        /*0168*/ 	.byte	0x00, 0xf0, 0x11, 0x00


	//----- nvinfo : EIATTR_KPARAM_INFO
	.align		4
.L_52:
        /*016c*/ 	.byte	0x04, 0x17
        /*016e*/ 	.short	(.L_54 - .L_53)
.L_53:
        /*0170*/ 	.word	0x00000000
        /*0174*/ 	.short	0x0004
        /*0176*/ 	.short	0x0020
        /*0178*/ 	.byte	0x00, 0xf4, 0x21, 0x00


	//----- nvinfo : EIATTR_KPARAM_INFO
	.align		4
.L_54:
        /*017c*/ 	.byte	0x04, 0x17
        /*017e*/ 	.short	(.L_56 - .L_55)
.L_55:
        /*0180*/ 	.word	0x00000000
        /*0184*/ 	.short	0x0003
        /*0186*/ 	.short	0x0018
        /*0188*/ 	.byte	0x00, 0xf4, 0x21, 0x00


	//----- nvinfo : EIATTR_KPARAM_INFO
	.align		4
.L_56:
        /*018c*/ 	.byte	0x04, 0x17
        /*018e*/ 	.short	(.L_58 - .L_57)
.L_57:
        /*0190*/ 	.word	0x00000000
        /*0194*/ 	.short	0x0002
        /*0196*/ 	.short	0x0010
        /*0198*/ 	.byte	0x00, 0xf4, 0x21, 0x00


	//----- nvinfo : EIATTR_KPARAM_INFO
	.align		4
.L_58:
        /*019c*/ 	.byte	0x04, 0x17
        /*019e*/ 	.short	(.L_60 - .L_59)
.L_59:
        /*01a0*/ 	.word	0x00000000
        /*01a4*/ 	.short	0x0001
        /*01a6*/ 	.short	0x0008
        /*01a8*/ 	.byte	0x00, 0xf4, 0x21, 0x00


	//----- nvinfo : EIATTR_KPARAM_INFO
	.align		4
.L_60:
        /*01ac*/ 	.byte	0x04, 0x17
        /*01ae*/ 	.short	(.L_62 - .L_61)
.L_61:
        /*01b0*/ 	.word	0x00000000
        /*01b4*/ 	.short	0x0000
        /*01b6*/ 	.short	0x0000
        /*01b8*/ 	.byte	0x00, 0xf4, 0x21, 0x00


	//----- nvinfo : EIATTR_MAXREG_COUNT
	.align		4
.L_62:
        /*01bc*/ 	.byte	0x03, 0x1b
        /*01be*/ 	.short	0x00ff


	//----- nvinfo : EIATTR_NUM_BARRIERS
	.align		4
        /*01c0*/ 	.byte	0x02, 0x4c
        /*01c2*/ 	.byte	0x01
	.zero		1


	//----- nvinfo : EIATTR_ANNOTATIONS
	.align		4
        /*01c4*/ 	.byte	0x04, 0x55
        /*01c6*/ 	.short	(.L_64 - .L_63)


	//   ....[0]....
.L_63:
        /*01c8*/ 	.word	0x00000001
        /*01cc*/ 	.byte	0xb0, 0x01, 0x00, 0x00, 0x01, 0x00, 0x00, 0x00, 0xc0, 0x02, 0x00, 0x00, 0x01, 0x00, 0x00, 0x00
        /* <DEDUP_REMOVED lines=770> */
        /*31fc*/ 	.byte	0xa0, 0x0e, 0x01, 0x00, 0x01, 0x00, 0x00, 0x00, 0xc0, 0x0e, 0x01, 0x00


	//----- nvinfo : EIATTR_MERCURY_ISA_VERSION
	.align		4
.L_64:
        /*3208*/ 	.byte	0x03, 0x5f
        /*320a*/ 	.short	0x0000


	//----- nvinfo : EIATTR_COOP_GROUP_MASK_REGIDS
	.align		4
        /*320c*/ 	.byte	0x04, 0x29
        /*320e*/ 	.short	(.L_66 - .L_65)


	//   ....[0]....
.L_65:
        /*3210*/ 	.word	0xffffffff


	//   ....[1]....
        /*3214*/ 	.word	0xffffffff


	//   ....[2]....
        /*3218*/ 	.word	0xffffffff


	//   ....[3]....
        /*321c*/ 	.word	0xffffffff


	//   ....[4]....
        /*3220*/ 	.word	0xffffffff


	//   ....[5]....
        /*3224*/ 	.word	0xffffffff


	//   ....[6]....
        /*3228*/ 	.word	0xffffffff


	//   ....[7]....
        /*322c*/ 	.word	0xffffffff


	//   ....[8]....
        /*3230*/ 	.word	0xffffffff


	//   ....[9]....
        /*3234*/ 	.word	0xffffffff


	//   ....[10]....
        /*3238*/ 	.word	0xffffffff


	//   ....[11]....
        /*323c*/ 	.word	0xffffffff


	//   ....[12]....
        /*3240*/ 	.word	0xffffffff


	//   ....[13]....
        /*3244*/ 	.word	0xffffffff


	//   ....[14]....
        /*3248*/ 	.word	0xffffffff


	//   ....[15]....
        /*324c*/ 	.word	0xffffffff


	//   ....[16]....
        /*3250*/ 	.word	0xffffffff


	//   ....[17]....
        /*3254*/ 	.word	0xffffffff


	//   ....[18]....
        /*3258*/ 	.word	0xffffffff


	//   ....[19]....
        /*325c*/ 	.word	0xffffffff


	//   ....[20]....
        /*3260*/ 	.word	0xffffffff


	//   ....[21]....
        /*3264*/ 	.word	0xffffffff


	//   ....[22]....
        /*3268*/ 	.word	0xffffffff


	//   ....[23]....
        /*326c*/ 	.word	0xffffffff


	//   ....[24]....
        /*3270*/ 	.word	0xffffffff


	//   ....[25]....
        /*3274*/ 	.word	0xffffffff


	//   ....[26]....
        /*3278*/ 	.word	0xffffffff


	//   ....[27]....
        /*327c*/ 	.word	0xffffffff


	//   ....[28]....
        /*3280*/ 	.word	0xffffffff


	//   ....[29]....
        /*3284*/ 	.word	0xffffffff


	//   ....[30]....
        /*3288*/ 	.word	0xffffffff


	//   ....[31]....
        /*328c*/ 	.word	0xffffffff


	//   ....[32]....
        /*3290*/ 	.word	0xffffffff


	//   ....[33]....
        /*3294*/ 	.word	0xffffffff


	//   ....[34]....
        /*3298*/ 	.word	0xffffffff


	//   ....[35]....
        /*329c*/ 	.word	0xffffffff


	//   ....[36]....
        /*32a0*/ 	.word	0xffffffff


	//   ....[37]....
        /*32a4*/ 	.word	0xffffffff


	//   ....[38]....
        /*32a8*/ 	.word	0xffffffff


	//   ....[39]....
        /*32ac*/ 	.word	0xffffffff


	//   ....[40]....
        /*32b0*/ 	.word	0xffffffff


	//   ....[41]....
        /*32b4*/ 	.word	0xffffffff


	//   ....[42]....
        /*32b8*/ 	.word	0xffffffff


	//   ....[43]....
        /*32bc*/ 	.word	0xffffffff


	//   ....[44]....
        /*32c0*/ 	.word	0xffffffff


	//   ....[45]....
        /*32c4*/ 	.word	0xffffffff


	//   ....[46]....
        /*32c8*/ 	.word	0xffffffff


	//   ....[47]....
        /*32cc*/ 	.word	0xffffffff


	//   ....[48]....
        /*32d0*/ 	.word	0xffffffff


	//   ....[49]....
        /*32d4*/ 	.word	0xffffffff


	//   ....[50]....
        /*32d8*/ 	.word	0xffffffff


	//   ....[51]....
        /*32dc*/ 	.word	0xffffffff


	//   ....[52]....
        /*32e0*/ 	.word	0xffffffff


	//   ....[53]....
        /*32e4*/ 	.word	0xffffffff


	//   ....[54]....
        /*32e8*/ 	.word	0xffffffff


	//   ....[55]....
        /*32ec*/ 	.word	0xffffffff


	//   ....[56]....
        /*32f0*/ 	.word	0xffffffff


	//   ....[57]....
        /*32f4*/ 	.word	0xffffffff


	//   ....[58]....
        /*32f8*/ 	.word	0xffffffff


	//   ....[59]....
        /*32fc*/ 	.word	0xffffffff


	//   ....[60]....
        /*3300*/ 	.word	0xffffffff


	//   ....[61]....
        /*3304*/ 	.word	0xffffffff


	//   ....[62]....
        /*3308*/ 	.word	0xffffffff


	//   ....[63]....
        /*330c*/ 	.word	0xffffffff


	//   ....[64]....
        /*3310*/ 	.word	0xffffffff


	//   ....[65]....
        /*3314*/ 	.word	0xffffffff


	//   ....[66]....
        /*3318*/ 	.word	0xffffffff


	//   ....[67]....
        /*331c*/ 	.word	0xffffffff


	//   ....[68]....
        /*3320*/ 	.word	0xffffffff


	//   ....[69]....
        /*3324*/ 	.word	0xffffffff


	//   ....[70]....
        /*3328*/ 	.word	0xffffffff


	//   ....[71]....
        /*332c*/ 	.word	0xffffffff


	//   ....[72]....
        /*3330*/ 	.word	0xffffffff


	//   ....[73]....
        /*3334*/ 	.word	0xffffffff


	//   ....[74]....
        /*3338*/ 	.word	0xffffffff


	//   ....[75]....
        /*333c*/ 	.word	0xffffffff


	//   ....[76]....
        /*3340*/ 	.word	0xffffffff


	//   ....[77]....
        /*3344*/ 	.word	0xffffffff


	//   ....[78]....
        /*3348*/ 	.word	0xffffffff


	//   ....[79]....
        /*334c*/ 	.word	0xffffffff


	//   ....[80]....
        /*3350*/ 	.word	0xffffffff


	//   ....[81]....
        /*3354*/ 	.word	0xffffffff


	//   ....[82]....
        /*3358*/ 	.word	0xffffffff


	//   ....[83]....
        /*335c*/ 	.word	0xffffffff


	//   ....[84]....
        /*3360*/ 	.word	0xffffffff


	//   ....[85]....
        /*3364*/ 	.word	0xffffffff


	//   ....[86]....
        /*3368*/ 	.word	0xffffffff


	//   ....[87]....
        /*336c*/ 	.word	0xffffffff


	//   ....[88]....
        /*3370*/ 	.word	0xffffffff


	//   ....[89]....
        /*3374*/ 	.word	0xffffffff


	//   ....[90]....
        /*3378*/ 	.word	0xffffffff


	//   ....[91]....
        /*337c*/ 	.word	0xffffffff


	//----- nvinfo : EIATTR_COOP_GROUP_INSTR_OFFSETS
	.align		4
.L_66:
        /*3380*/ 	.byte	0x04, 0x28
        /*3382*/ 	.short	(.L_68 - .L_67)


	//   ....[0]....
.L_67:
        /*3384*/ 	.word	0x000341f0


	//   ....[1]....
        /*3388*/ 	.word	0x00034200


	//   ....[2]....
        /*338c*/ 	.word	0x000342c0


	//   ....[3]....
        /*3390*/ 	.word	0x000342d0


	//   ....[4]....
        /*3394*/ 	.word	0x000342e0


	//   ....[5]....
        /*3398*/ 	.word	0x000342f0


	//   ....[6]....
        /*339c*/ 	.word	0x00034300


	//   ....[7]....
        /*33a0*/ 	.word	0x00034310


	//   ....[8]....
        /*33a4*/ 	.word	0x00034320


	//   ....[9]....
        /*33a8*/ 	.word	0x00034330


	//   ....[10]....
        /*33ac*/ 	.word	0x00034360


	//   ....[11]....
        /*33b0*/ 	.word	0x00034370


	//   ....[12]....
        /*33b4*/ 	.word	0x00034380


	//   ....[13]....
        /*33b8*/ 	.word	0x00034390


	//   ....[14]....
        /*33bc*/ 	.word	0x00034430


	//   ....[15]....
        /*33c0*/ 	.word	0x00034440


	//   ....[16]....
        /*33c4*/ 	.word	0x00034450


	//   ....[17]....
        /*33c8*/ 	.word	0x00034480


	//   ....[18]....
        /*33cc*/ 	.word	0x00034490


	//   ....[19]....
        /*33d0*/ 	.word	0x000344a0


	//   ....[20]....
        /*33d4*/ 	.word	0x000344b0


	//   ....[21]....
        /*33d8*/ 	.word	0x000344e0


	//   ....[22]....
        /*33dc*/ 	.word	0x000344f0


	//   ....[23]....
        /*33e0*/ 	.word	0x00034500


	//   ....[24]....
        /*33e4*/ 	.word	0x00034510


	//   ....[25]....
        /*33e8*/ 	.word	0x00034520


	//   ....[26]....
        /*33ec*/ 	.word	0x00034590


	//   ....[27]....
        /*33f0*/ 	.word	0x000345a0


	//   ....[28]....
        /*33f4*/ 	.word	0x000345c0


	//   ....[29]....
        /*33f8*/ 	.word	0x000345e0


	//   ....[30]....
        /*33fc*/ 	.word	0x00034610


	//   ....[31]....
        /*3400*/ 	.word	0x00034620


	//   ....[32]....
        /*3404*/ 	.word	0x00034640


	//   ....[33]....
        /*3408*/ 	.word	0x00034650


	//   ....[34]....
        /*340c*/ 	.word	0x00034660


	//   ....[35]....
        /*3410*/ 	.word	0x00034670


	//   ....[36]....
        /*3414*/ 	.word	0x000346c0


	//   ....[37]....
        /*3418*/ 	.word	0x000346d0


	//   ....[38]....
        /*341c*/ 	.word	0x00034a10


	//   ....[39]....
        /*3420*/ 	.word	0x00034a20


	//   ....[40]....
        /*3424*/ 	.word	0x00034a40


	//   ....[41]....
        /*3428*/ 	.word	0x00034ac0


	//   ....[42]....
        /*342c*/ 	.word	0x00034ad0


	//   ....[43]....
        /*3430*/ 	.word	0x00034b00


	//   ....[44]....
        /*3434*/ 	.word	0x00034b10


	//   ....[45]....
        /*3438*/ 	.word	0x00034b20


	//   ....[46]....
        /*343c*/ 	.word	0x00035b30


	//   ....[47]....
        /*3440*/ 	.word	0x00035b40


	//   ....[48]....
        /*3444*/ 	.word	0x00035b50


	//   ....[49]....
        /*3448*/ 	.word	0x00035b60


	//   ....[50]....
        /*344c*/ 	.word	0x00035ba0


	//   ....[51]....
        /*3450*/ 	.word	0x00035bb0


	//   ....[52]....
        /*3454*/ 	.word	0x00035c00


	//   ....[53]....
        /*3458*/ 	.word	0x00035c10


	//   ....[54]....
        /*345c*/ 	.word	0x00035c30


	//   ....[55]....
        /*3460*/ 	.word	0x00035c40


	//   ....[56]....
        /*3464*/ 	.word	0x00035cb0


	//   ....[57]....
        /*3468*/ 	.word	0x00035cc0


	//   ....[58]....
        /*346c*/ 	.word	0x00035cd0


	//   ....[59]....
        /*3470*/ 	.word	0x00035cf0


	//   ....[60]....
        /*3474*/ 	.word	0x00035d10


	//   ....[61]....
        /*3478*/ 	.word	0x00035d20


	//   ....[62]....
        /*347c*/ 	.word	0x00035d60


	//   ....[63]....
        /*3480*/ 	.word	0x00035d70


	//   ....[64]....
        /*3484*/ 	.word	0x00035d80


	//   ....[65]....
        /*3488*/ 	.word	0x00035e00


	//   ....[66]....
        /*348c*/ 	.word	0x00035e10


	//   ....[67]....
        /*3490*/ 	.word	0x00035e20


	//   ....[68]....
        /*3494*/ 	.word	0x00035e30


	//   ....[69]....
        /*3498*/ 	.word	0x00035e40


	//   ....[70]....
        /*349c*/ 	.word	0x00035e50


	//   ....[71]....
        /*34a0*/ 	.word	0x00035e60


	//   ....[72]....
        /*34a4*/ 	.word	0x00035e70


	//   ....[73]....
        /*34a8*/ 	.word	0x00035e80


	//   ....[74]....
        /*34ac*/ 	.word	0x00035e90


	//   ....[75]....
        /*34b0*/ 	.word	0x00035ee0


	//   ....[76]....
        /*34b4*/ 	.word	0x00035ef0


	//   ....[77]....
        /*34b8*/ 	.word	0x00035f10


	//   ....[78]....
        /*34bc*/ 	.word	0x00035f50


	//   ....[79]....
        /*34c0*/ 	.word	0x00035f60


	//   ....[80]....
        /*34c4*/ 	.word	0x00035f70


	//   ....[81]....
        /*34c8*/ 	.word	0x00035f80


	//   ....[82]....
        /*34cc*/ 	.word	0x00035f90


	//   ....[83]....
        /*34d0*/ 	.word	0x00035fa0


	//   ....[84]....
        /*34d4*/ 	.word	0x000362f0


	//   ....[85]....
        /*34d8*/ 	.word	0x00036300


	//   ....[86]....
        /*34dc*/ 	.word	0x00036330


	//   ....[87]....
        /*34e0*/ 	.word	0x00036360


	//   ....[88]....
        /*34e4*/ 	.word	0x00036370


	//   ....[89]....
        /*34e8*/ 	.word	0x00036380


	//   ....[90]....
        /*34ec*/ 	.word	0x000363b0


	//   ....[91]....
        /*34f0*/ 	.word	0x000363c0


	//----- nvinfo : EIATTR_EXIT_INSTR_OFFSETS
	.align		4
.L_68:
        /*34f4*/ 	.byte	0x04, 0x1c
        /*34f6*/ 	.short	(.L_70 - .L_69)


	//   ....[0]....
.L_69:
        /*34f8*/ 	.word	0x0007cd50


	//----- nvinfo : EIATTR_REQNTID
	.align		4
.L_70:
        /*34fc*/ 	.byte	0x04, 0x10
        /*34fe*/ 	.short	(.L_72 - .L_71)
.L_71:
        /*3500*/ 	.word	0x00000080
        /*3504*/ 	.word	0x00000001
        /*3508*/ 	.word	0x00000001
.L_72:


//--------------------- .nv.callgraph             --------------------------
	.section	.nv.callgraph,"",@"SHT_CUDA_CALLGRAPH"
	.align	4
	.sectionentsize	8
	.align		4
        /*0000*/ 	.word	0x00000000
	.align		4
        /*0004*/ 	.word	0xffffffff
	.align		4
        /*0008*/ 	.word	0x00000000
	.align		4
        /*000c*/ 	.word	0xfffffffe
	.align		4
        /*0010*/ 	.word	0x00000000
	.align		4
        /*0014*/ 	.word	0xfffffffd
	.align		4
        /*0018*/ 	.word	0x00000000
	.align		4
        /*001c*/ 	.word	0xfffffffc


//--------------------- .nv.rel.action            --------------------------
	.section	.nv.rel.action,"",@"SHT_CUDA_RELOCINFO"
	.align	8
	.sectionentsize	8
        /*0000*/ 	.byte	0x73, 0x00, 0x00, 0x00, 0x00, 0x00, 0x00, 0x00, 0x00, 0x00, 0x00, 0x11, 0x25, 0x00, 0x05, 0x36


//--------------------- .nv.constant4             --------------------------
	.section	.nv.constant4,"a",@progbits
	.align	8
	.align		8
.nv.constant4:
        /*0000*/ 	.dword	_$_str


//--------------------- .nv.constant0.attn_fwd    --------------------------
	.section	.nv.constant0.attn_fwd,"a",@progbits
	.sectionflags	@""
	.align	4
.nv.constant0.attn_fwd:
	.zero		488


//--------------------- .text.attn_fwd            --------------------------
	.section	.text.attn_fwd,"ax",@progbits
	.sectioninfo	@"SHI_REGISTERS=32"
	.align	128
        .global         attn_fwd
        .type           attn_fwd,@function
        .size           attn_fwd,(.L_x_3 - attn_fwd)
        .other          attn_fwd,@"STO_CUDA_ENTRY STV_DEFAULT"
attn_fwd:
.text.attn_fwd:
[----:B------:R-:W-:Y:S02]  /*0000*/  MOV R1, c[0x0][0x28] ;  /* 0x00000a0000017a02 */ /* 0x000fe40000000f00 */
[----:B------:R-:W0:Y:S01]  /*0010*/  S2R R8, SR_TID.X ;  /* 0x0000000000087919 */ /* 0x000e220000002100 */
[----:B------:R-:W-:Y:S01]  /*0020*/  MOV R6, c[0x0][0x1d0] ;  /* 0x0000740000067a02 */ /* 0x000fe20000000f00 */
[----:B------:R-:W-:Y:S01]  /*0030*/  ULDC.64 UR4, c[0x0][0x118] ;  /* 0x0000460000047ab9 */ /* 0x000fe20000000a00 */
[----:B------:R-:W-:Y:S01]  /*0040*/  IADD3 R1, R1, -0x3cd0, RZ ;  /* 0xffffc33001017810 */ /* 0x000fe20007ffe0ff */
[----:B------:R-:W1:Y:S01]  /*0050*/  S2R R0, SR_CTAID.X ;  /* 0x0000000000007919 */ /* 0x000e620000002500 */
[----:B------:R-:W-:-:S03]  /*0060*/  ISETP.GE.AND P0, PT, R6, 0x1, PT ;  /* 0x000000010600780c */ /* 0x000fc60003f06270 */
[----:B------:R-:W2:Y:S01]  /*0070*/  S2R R10, SR_CTAID.Y ;  /* 0x00000000000a7919 */ /* 0x000ea20000002600 */
[C---:B0-----:R-:W-:Y:S02]  /*0080*/  LOP3.LUT R3, R8.reuse, 0x7f, RZ, 0xc0, !PT ;  /* 0x0000007f08037812 */ /* 0x041fe400078ec0ff */
[C---:B------:R-:W-:Y:S02]  /*0090*/  SHF.L.U32 R2, R8.reuse, 0x5, RZ ;  /* 0x0000000508027819 */ /* 0x040fe400000006ff */
[----:B------:R-:W-:Y:S01]  /*00a0*/  LOP3.LUT R9, R8, 0x60, RZ, 0xc0, !PT ;  /* 0x0000006008097812 */ /* 0x000fe200078ec0ff */
[----:B-1----:R-:W-:Y:S01]  /*00b0*/  IMAD R7, R0, 0x80, R3 ;  /* 0x0000008000077824 */ /* 0x002fe200078e0203 */
[C---:B------:R-:W-:Y:S02]  /*00c0*/  SHF.L.U32 R11, R8.reuse, 0x2, RZ ;  /* 0x00000002080b7819 */ /* 0x040fe400000006ff */
[----:B------:R-:W-:Y:S01]  /*00d0*/  LOP3.LUT R0, R8, 0x18, RZ, 0xc0, !PT ;  /* 0x0000001808007812 */ /* 0x000fe200078ec0ff */
[----:B------:R-:W-:Y:S01]  /*00e0*/  IMAD R3, R7, c[0x0][0x194], RZ ;  /* 0x0000650007037a24 */ /* 0x000fe200078e02ff */
[----:B------:R-:W-:Y:S01]  /*00f0*/  LOP3.LUT R4, R2, 0x60, RZ, 0xc0, !PT ;  /* 0x0000006002047812 */ /* 0x000fe200078ec0ff */
[----:B--2---:R-:W-:Y:S01]  /*0100*/  IMAD R2, R10, c[0x0][0x190], RZ ;  /* 0x000064000a027a24 */ /* 0x004fe200078e02ff */
[----:B------:R-:W-:Y:S01]  /*0110*/  LEA R5, R0, R9, 0x4 ;  /* 0x0000000900057211 */ /* 0x000fe200078e20ff */
[C---:B------:R-:W-:Y:S01]  /*0120*/  IMAD.SHL.U32 R27, R3.reuse, 0x2, RZ ;  /* 0x00000002031b7824 */ /* 0x040fe200078e00ff */
[----:B------:R-:W-:Y:S01]  /*0130*/  LOP3.LUT R4, R4, 0x70, R11, 0x78, !PT ;  /* 0x0000007004047812 */ /* 0x000fe200078e780b */
[----:B------:R-:W-:Y:S01]  /*0140*/  IMAD.HI R3, R3, 0x2, RZ ;  /* 0x0000000203037827 */ /* 0x000fe200078e02ff */
[----:B------:R-:W-:-:S02]  /*0150*/  SHF.L.U32 R26, R2, 0x1, RZ ;  /* 0x00000001021a7819 */ /* 0x000fc400000006ff */
[----:B------:R-:W-:Y:S01]  /*0160*/  LEA R6, R5, R4, 0x6 ;  /* 0x0000000405067211 */ /* 0x000fe200078e30ff */
[----:B------:R-:W-:Y:S01]  /*0170*/  IMAD R4, R10, c[0x0][0x1c0], RZ ;  /* 0x000070000a047a24 */ /* 0x000fe200078e02ff */
[----:B------:R-:W-:Y:S01]  /*0180*/  SHF.L.U32 R5, R8, 0x4, RZ ;  /* 0x0000000408057819 */ /* 0x000fe200000006ff */
[----:B------:R-:W-:Y:S01]  /*0190*/  IMAD.HI R2, R2, 0x2, RZ ;  /* 0x0000000202027827 */ /* 0x000fe200078e02ff */
[----:B------:R-:W-:Y:S01]  /*01a0*/  IADD3 R26, P1, P2, R27, c[0x0][0x160], R26 ;  /* 0x000058001b1a7a10 */ /* 0x000fe20007a3e01a */
[----:B------:R0:W-:Y:S03]  /*01b0*/  STL [R1+0xf8c], R6 ;  /* 0x000f8c0601007387 */ /* 0x0001e60000100800 */
[----:B------:R-:W-:Y:S01]  /*01c0*/  IADD3.X R27, R3, c[0x0][0x164], R2, P1, P2 ;  /* 0x00005900031b7a10 */ /* 0x000fe20000fe4402 */
[----:B0-----:R-:W-:Y:S01]  /*01d0*/  IMAD R6, R7, c[0x0][0x1c4], RZ ;  /* 0x0000710007067a24 */ /* 0x001fe200078e02ff */
[----:B------:R-:W-:-:S02]  /*01e0*/  LOP3.LUT R7, R5, 0x70, RZ, 0xc0, !PT ;  /* 0x0000007005077812 */ /* 0x000fc400078ec0ff */
[----:B------:R-:W-:Y:S01]  /*01f0*/  SHF.L.U32 R5, R4, 0x1, RZ ;  /* 0x0000000104057819 */ /* 0x000fe200000006ff */
[----:B------:R-:W-:Y:S01]  /*0200*/  IMAD.SHL.U32 R8, R6, 0x2, RZ ;  /* 0x0000000206087824 */ /* 0x000fe200078e00ff */
[----:B------:R-:W-:Y:S01]  /*0210*/  LEA R9, R9, R7, 0x2 ;  /* 0x0000000709097211 */ /* 0x000fe200078e10ff */
[----:B------:R-:W-:-:S03]  /*0220*/  IMAD.HI R4, R4, 0x2, RZ ;  /* 0x0000000204047827 */ /* 0x000fc600078e02ff */
[----:B------:R-:W-:Y:S01]  /*0230*/  IADD3 R10, P3, P4, R8, c[0x0][0x178], R5 ;  /* 0x00005e00080a7a10 */ /* 0x000fe20007c7e005 */
[----:B------:R-:W-:Y:S01]  /*0240*/  IMAD.HI R7, R6, 0x2, RZ ;  /* 0x0000000206077827 */ /* 0x000fe200078e02ff */
[----:B------:R-:W-:Y:S02]  /*0250*/  LEA.HI R5, R0, R9, RZ, 0x1f ;  /* 0x0000000900057211 */ /* 0x000fe400078ff8ff */
[----:B------:R-:W-:Y:S02]  /*0260*/  MOV R0, c[0x0][0x198] ;  /* 0x0000660000007a02 */ /* 0x000fe40000000f00 */
[----:B------:R-:W-:Y:S02]  /*0270*/  IADD3.X R11, R7, c[0x0][0x17c], R4, P3, P4 ;  /* 0x00005f00070b7a10 */ /* 0x000fe40001fe8404 */
[C---:B------:R-:W-:Y:S01]  /*0280*/  SHF.L.U32 R18, R0.reuse, 0x5, RZ ;  /* 0x0000000500127819 */ /* 0x040fe200000006ff */
[C---:B------:R-:W-:Y:S01]  /*0290*/  IMAD R6, R0.reuse, 0x44, RZ ;  /* 0x0000004400067824 */ /* 0x040fe200078e02ff */
[C---:B------:R-:W-:Y:S01]  /*02a0*/  SHF.L.U32 R28, R0.reuse, 0x6, RZ ;  /* 0x00000006001c7819 */ /* 0x040fe200000006ff */
[C---:B------:R-:W-:Y:S01]  /*02b0*/  IMAD R7, R0.reuse, 0x88, RZ ;  /* 0x0000008800077824 */ /* 0x040fe200078e02ff */
[----:B------:R0:W-:Y:S01]  /*02c0*/  STL.64 [R1+0x540], R10 ;  /* 0x0005400a01007387 */ /* 0x0001e20000100a00 */
[----:B------:R-:W-:-:S02]  /*02d0*/  IMAD R23, R0, 0x210, RZ ;  /* 0x0000021000177824 */ /* 0x000fc400078e02ff */
[C---:B------:R-:W-:Y:S01]  /*02e0*/  IMAD R14, R0.reuse, 0x12, RZ ;  /* 0x00000012000e7824 */ /* 0x040fe200078e02ff */
[----:B------:R1:W-:Y:S01]  /*02f0*/  STL.64 [R1+0x2060], R6 ;  /* 0x0020600601007387 */ /* 0x0003e20000100a00 */
[C---:B------:R-:W-:Y:S02]  /*0300*/  IMAD R15, R0.reuse, 0x24, RZ ;  /* 0x00000024000f7824 */ /* 0x040fe400078e02ff */
[C---:B------:R-:W-:Y:S02]  /*0310*/  IMAD R24, R0.reuse, 0x94, RZ ;  /* 0x0000009400187824 */ /* 0x040fe400078e02ff */
[C---:B------:R-:W-:Y:S01]  /*0320*/  IMAD R25, R0.reuse, 0x128, RZ ;  /* 0x0000012800197824 */ /* 0x040fe200078e02ff */
[----:B------:R-:W-:Y:S01]  /*0330*/  STL.64 [R1+0x2048], R14 ;  /* 0x0020480e01007387 */ /* 0x000fe20000100a00 */
[C---:B------:R-:W-:Y:S01]  /*0340*/  IMAD R17, R0.reuse, 0x230, RZ ;  /* 0x0000023000117824 */ /* 0x040fe200078e02ff */
[C---:B0-----:R-:W-:Y:S01]  /*0350*/  SHF.L.U32 R11, R0.reuse, 0x3, RZ ;  /* 0x00000003000b7819 */ /* 0x041fe200000006ff */
[C---:B------:R-:W-:Y:S01]  /*0360*/  IMAD R22, R0.reuse, 0x4a, RZ ;  /* 0x0000004a00167824 */ /* 0x040fe200078e02ff */
[----:B------:R0:W-:Y:S01]  /*0370*/  STL.64 [R1+0x2038], R24 ;  /* 0x0020381801007387 */ /* 0x0001e20000100a00 */
[C---:B------:R-:W-:Y:S01]  /*0380*/  IMAD R20, R0.reuse, 0x120, RZ ;  /* 0x0000012000147824 */ /* 0x040fe200078e02ff */
[----:B-1----:R-:W-:Y:S01]  /*0390*/  IADD3 R6, P6, R23, R26, RZ ;  /* 0x0000001a17067210 */ /* 0x002fe20007fde0ff */
[C---:B------:R-:W-:Y:S01]  /*03a0*/  IMAD R21, R0.reuse, 0x220, RZ ;  /* 0x0000022000157824 */ /* 0x040fe200078e02ff */
[----:B------:R1:W-:Y:S01]  /*03b0*/  STL [R1+0x2040], R22 ;  /* 0x0020401601007387 */ /* 0x0003e20000100800 */
[C---:B------:R-:W-:Y:S01]  /*03c0*/  IMAD R16, R0.reuse, 0x48, RZ ;  /* 0x0000004800107824 */ /* 0x040fe200078e02ff */
[C---:B------:R-:W-:Y:S01]  /*03d0*/  SHF.L.U32 R23, R0.reuse, 0x7, RZ ;  /* 0x0000000700177819 */ /* 0x040fe200000006ff */
[C---:B------:R-:W-:Y:S01]  /*03e0*/  IMAD.SHL.U32 R12, R0.reuse, 0x10, RZ ;  /* 0x00000010000c7824 */ /* 0x040fe200078e00ff */
[----:B------:R2:W-:Y:S01]  /*03f0*/  STL [R1+0x2054], R20 ;  /* 0x0020541401007387 */ /* 0x0005e20000100800 */
[----:B------:R-:W-:-:S02]  /*0400*/  IMAD R2, R0, 0x42, RZ ;  /* 0x0000004200027824 */ /* 0x000fc400078e02ff */
[C---:B------:R-:W-:Y:S01]  /*0410*/  IMAD R3, R0.reuse, 0x84, RZ ;  /* 0x0000008400037824 */ /* 0x040fe200078e02ff */
[-C--:B0-----:R-:W-:Y:S01]  /*0420*/  IADD3 R24, P3, R17, R26.reuse, RZ ;  /* 0x0000001a11187210 */ /* 0x081fe20007f7e0ff */
[----:B------:R0:W-:Y:S01]  /*0430*/  STL [R1+0x388], R6 ;  /* 0x0003880601007387 */ /* 0x0001e20000100800 */
[----:B-1----:R-:W-:Y:S01]  /*0440*/  IADD3 R22, P5, R21, R26, RZ ;  /* 0x0000001a15167210 */ /* 0x002fe20007fbe0ff */
[----:B------:R-:W-:Y:S02]  /*0450*/  IMAD.MOV.U32 R21, RZ, RZ, R7 ;  /* 0x000000ffff157224 */ /* 0x000fe400078e0007 */
[----:B------:R1:W-:Y:S01]  /*0460*/  STL [R1+0x2058], R24 ;  /* 0x0020581801007387 */ /* 0x0003e20000100800 */
[----:B--2---:R-:W-:Y:S01]  /*0470*/  MOV R20, R6 ;  /* 0x0000000600147202 */ /* 0x004fe20000000f00 */
[C---:B------:R-:W-:Y:S01]  /*0480*/  IMAD R4, R0.reuse, 0x108, RZ ;  /* 0x0000010800047824 */ /* 0x040fe200078e02ff */
[----:B------:R-:W-:Y:S01]  /*0490*/  MOV R17, R21 ;  /* 0x0000001500117202 */ /* 0x000fe20000000f00 */
[----:B------:R2:W-:Y:S01]  /*04a0*/  STL [R1+0x2050], R16 ;  /* 0x0020501001007387 */ /* 0x0005e20000100800 */
[C---:B------:R-:W-:Y:S01]  /*04b0*/  IMAD.SHL.U32 R17, R0.reuse, 0x100, RZ ;  /* 0x0000010000117824 */ /* 0x040fe200078e00ff */
[C---:B0-----:R-:W-:Y:S01]  /*04c0*/  LEA R6, P4, R0.reuse, R26, 0x4 ;  /* 0x0000001a00067211 */ /* 0x041fe200078820ff */
[----:B------:R-:W-:-:S02]  /*04d0*/  IMAD R14, R0, 0x240, RZ ;  /* 0x00000240000e7824 */ /* 0x000fc400078e02ff */
[C---:B------:R-:W-:Y:S01]  /*04e0*/  IMAD R5, R0.reuse, 0x22, RZ ;  /* 0x0000002200057824 */ /* 0x040fe200078e02ff */
[-C--:B------:R-:W-:Y:S01]  /*04f0*/  LEA.HI.X.SX32 R7, R11, R27.reuse, 0x1, P4 ;  /* 0x0000001b0b077211 */ /* 0x080fe200020f0eff */
[C---:B------:R-:W-:Y:S01]  /*0500*/  IMAD R8, R0.reuse, 0x110, RZ ;  /* 0x0000011000087824 */ /* 0x040fe200078e02ff */
[C---:B-1----:R-:W-:Y:S01]  /*0510*/  LEA R24, P1, R0.reuse, R26, 0x6 ;  /* 0x0000001a00187211 */ /* 0x042fe200078230ff */
[C---:B------:R-:W-:Y:S01]  /*0520*/  IMAD R9, R0.reuse, 0x46, RZ ;  /* 0x0000004600097824 */ /* 0x040fe200078e02ff */
[----:B--2---:R-:W-:Y:S01]  /*0530*/  MOV R16, R20 ;  /* 0x0000001400107202 */ /* 0x004fe20000000f00 */
[----:B------:R0:W-:Y:S01]  /*0540*/  STL.64 [R1+0xad8], R6 ;  /* 0x000ad80601007387 */ /* 0x0001e20000100a00 */
[C---:B------:R-:W-:Y:S01]  /*0550*/  LEA R20, P2, R0.reuse, R26, 0x5 ;  /* 0x0000001a00147211 */ /* 0x040fe200078428ff */
[----:B------:R-:W-:Y:S01]  /*0560*/  IMAD R10, R0, 0x8c, RZ ;  /* 0x0000008c000a7824 */ /* 0x000fe200078e02ff */
[-C--:B------:R-:W-:Y:S01]  /*0570*/  LEA.HI.X.SX32 R25, R18, R27.reuse, 0x1, P1 ;  /* 0x0000001b12197211 */ /* 0x080fe200008f0eff */
[----:B------:R-:W-:Y:S01]  /*0580*/  IMAD R13, R0, 0x118, RZ ;  /* 0x00000118000d7824 */ /* 0x000fe200078e02ff */
[----:B------:R-:W-:Y:S01]  /*0590*/  LEA.HI.X.SX32 R21, R12, R27, 0x1, P2 ;  /* 0x0000001b0c157211 */ /* 0x000fe200010f0eff */
[----:B------:R-:W-:-:S02]  /*05a0*/  IMAD R19, R0, 0x90, RZ ;  /* 0x0000009000137824 */ /* 0x000fc400078e02ff */
[C---:B------:R-:W-:Y:S02]  /*05b0*/  IMAD R29, R0.reuse, 0x26, RZ ;  /* 0x00000026001d7824 */ /* 0x040fe400078e02ff */
[----:B------:R1:W-:Y:S01]  /*05c0*/  STL.64 [R1+0xa98], R20 ;  /* 0x000a981401007387 */ /* 0x0003e20000100a00 */
[----:B0-----:R-:W-:-:S03]  /*05d0*/  LEA R6, P4, R0, R26, 0x7 ;  /* 0x0000001a00067211 */ /* 0x001fc600078838ff */
[----:B------:R0:W-:Y:S01]  /*05e0*/  STL.64 [R1+0xa18], R24 ;  /* 0x000a181801007387 */ /* 0x0001e20000100a00 */
[----:B------:R-:W-:-:S05]  /*05f0*/  LEA.HI.X.SX32 R7, R28, R27, 0x1, P4 ;  /* 0x0000001b1c077211 */ /* 0x000fca00020f0eff */
[----:B------:R2:W-:Y:S01]  /*0600*/  STL.64 [R1+0x918], R6 ;  /* 0x0009180601007387 */ /* 0x0005e20000100a00 */
[----:B-1----:R-:W-:-:S04]  /*0610*/  LEA R20, P2, R0, R26, 0x8 ;  /* 0x0000001a00147211 */ /* 0x002fc800078440ff */
[----:B------:R-:W-:Y:S01]  /*0620*/  LEA.HI.X.SX32 R21, R23, R27, 0x1, P2 ;  /* 0x0000001b17157211 */ /* 0x000fe200010f0eff */
[C---:B------:R-:W-:Y:S01]  /*0630*/  IMAD R23, R0.reuse, 0x21, RZ ;  /* 0x0000002100177824 */ /* 0x040fe200078e02ff */
[----:B0-----:R-:W-:-:S03]  /*0640*/  LEA R24, P1, R0, R26, 0x9 ;  /* 0x0000001a00187211 */ /* 0x001fc600078248ff */
[----:B------:R0:W-:Y:S01]  /*0650*/  STL.64 [R1+0x748], R20 ;  /* 0x0007481401007387 */ /* 0x0001e20000100a00 */
[----:B------:R-:W-:Y:S02]  /*0660*/  LEA.HI.X.SX32 R25, R17, R27, 0x1, P1 ;  /* 0x0000001b11197211 */ /* 0x000fe400008f0eff */
[----:B--2---:R-:W-:-:S03]  /*0670*/  IADD3 R6, P4, R2, R26, RZ ;  /* 0x0000001a02067210 */ /* 0x004fc60007f9e0ff */
[----:B------:R1:W-:Y:S01]  /*0680*/  STL.64 [R1+0x3c8], R24 ;  /* 0x0003c81801007387 */ /* 0x0003e20000100a00 */
[----:B------:R-:W-:-:S05]  /*0690*/  LEA.HI.X.SX32 R7, R23, R27, 0x1, P4 ;  /* 0x0000001b17077211 */ /* 0x000fca00020f0eff */
[----:B------:R2:W-:Y:S01]  /*06a0*/  STL.64 [R1+0xa10], R6 ;  /* 0x000a100601007387 */ /* 0x0005e20000100a00 */
[CC--:B0-----:R-:W-:Y:S02]  /*06b0*/  IADD3 R20, P2, R3.reuse, R26.reuse, RZ ;  /* 0x0000001a03147210 */ /* 0x0c1fe40007f5e0ff */
[-C--:B-1----:R-:W-:Y:S01]  /*06c0*/  IADD3 R24, P1, R4, R26.reuse, RZ ;  /* 0x0000001a04187210 */ /* 0x082fe20007f3e0ff */
[----:B--2---:R-:W2:Y:S01]  /*06d0*/  LDL.LU.64 R6, [R1+0x2060] ;  /* 0x0020600001067983 */ /* 0x004ea20000300a00 */
[-C--:B------:R-:W-:Y:S01]  /*06e0*/  LEA.HI.X.SX32 R21, R2, R27.reuse, 0x1, P2 ;  /* 0x0000001b02157211 */ /* 0x080fe200010f0eff */
[----:B------:R-:W-:Y:S01]  /*06f0*/  IMAD R12, R0, 0x11, RZ ;  /* 0x00000011000c7824 */ /* 0x000fe200078e02ff */
[----:B------:R-:W-:Y:S01]  /*0700*/  IADD3 R14, P4, R14, R26, RZ ;  /* 0x0000001a0e0e7210 */ /* 0x000fe20007f9e0ff */
[----:B------:R-:W-:Y:S01]  /*0710*/  IMAD R23, R0, 0x250, RZ ;  /* 0x0000025000177824 */ /* 0x000fe200078e02ff */
[-C--:B------:R-:W-:Y:S01]  /*0720*/  LEA.HI.X.SX32 R25, R3, R27.reuse, 0x1, P1 ;  /* 0x0000001b03197211 */ /* 0x080fe200008f0eff */
[----:B------:R0:W-:Y:S01]  /*0730*/  STL.64 [R1+0x908], R20 ;  /* 0x0009081401007387 */ /* 0x0001e20000100a00 */
[----:B------:R-:W-:-:S03]  /*0740*/  LEA.HI.X.SX32 R17, R4, R27, 0x1, P6 ;  /* 0x0000001b04117211 */ /* 0x000fc600030f0eff */
[----:B------:R-:W-:Y:S04]  /*0750*/  STL [R1+0x320], R14 ;  /* 0x0003200e01007387 */ /* 0x000fe80000100800 */
[----:B------:R-:W-:Y:S01]  /*0760*/  STL.64 [R1+0x730], R24 ;  /* 0x0007301801007387 */ /* 0x000fe20000100a00 */
[----:B0-----:R-:W-:-:S03]  /*0770*/  IADD3 R20, P2, R5, R26, RZ ;  /* 0x0000001a05147210 */ /* 0x001fc60007f5e0ff */
[----:B------:R-:W-:Y:S01]  /*0780*/  STL [R1+0x38c], R17 ;  /* 0x00038c1101007387 */ /* 0x000fe20000100800 */
[----:B------:R-:W-:-:S05]  /*0790*/  LEA.HI.X.SX32 R21, R12, R27, 0x1, P2 ;  /* 0x0000001b0c157211 */ /* 0x000fca00010f0eff */
[----:B------:R0:W-:Y:S02]  /*07a0*/  STL.64 [R1+0xa90], R20 ;  /* 0x000a901401007387 */ /* 0x0001e40000100a00 */
[-C--:B0-----:R-:W-:Y:S02]  /*07b0*/  IADD3 R20, P2, R8, R26.reuse, RZ ;  /* 0x0000001a08147210 */ /* 0x081fe40007f5e0ff */
[-C--:B--2---:R-:W-:Y:S02]  /*07c0*/  IADD3 R24, P1, R6, R26.reuse, RZ ;  /* 0x0000001a06187210 */ /* 0x084fe40007f3e0ff */
[----:B------:R-:W-:Y:S02]  /*07d0*/  IADD3 R16, P6, R7, R26, RZ ;  /* 0x0000001a07107210 */ /* 0x000fe40007fde0ff */
[----:B------:R-:W-:-:S05]  /*07e0*/  LEA.HI.X.SX32 R25, R5, R27, 0x1, P1 ;  /* 0x0000001b05197211 */ /* 0x000fca00008f0eff */
[----:B------:R0:W-:Y:S04]  /*07f0*/  STL.64 [R1+0xa08], R24 ;  /* 0x000a081801007387 */ /* 0x0001e80000100a00 */
[----:B0-----:R-:W2:Y:S01]  /*0800*/  LDL.LU R24, [R1+0x2058] ;  /* 0x0020580001187983 */ /* 0x001ea20000300800 */
[-C--:B------:R-:W-:Y:S01]  /*0810*/  LEA.HI.X.SX32 R17, R6, R27.reuse, 0x1, P6 ;  /* 0x0000001b06117211 */ /* 0x080fe200030f0eff */
[----:B------:R-:W-:Y:S01]  /*0820*/  IMAD R25, R0, 0x23, RZ ;  /* 0x0000002300197824 */ /* 0x000fe200078e02ff */
[----:B------:R-:W-:Y:S02]  /*0830*/  LEA.HI.X.SX32 R21, R7, R27, 0x1, P2 ;  /* 0x0000001b07157211 */ /* 0x000fe400010f0eff */
[----:B------:R-:W-:Y:S01]  /*0840*/  IADD3 R4, P1, R23, R26, RZ ;  /* 0x0000001a17047210 */ /* 0x000fe20007f3e0ff */
[----:B------:R0:W-:Y:S01]  /*0850*/  STL.64 [R1+0x8f8], R16 ;  /* 0x0008f81001007387 */ /* 0x0001e20000100a00 */
[----:B------:R-:W-:-:S02]  /*0860*/  MOV R6, R14 ;  /* 0x0000000e00067202 */ /* 0x000fc40000000f00 */
[-C--:B------:R-:W-:Y:S01]  /*0870*/  IADD3 R14, P2, R10, R26.reuse, RZ ;  /* 0x0000001a0a0e7210 */ /* 0x080fe20007f5e0ff */
[----:B------:R1:W-:Y:S01]  /*0880*/  STL.64 [R1+0x710], R20 ;  /* 0x0007101401007387 */ /* 0x0003e20000100a00 */
[----:B------:R-:W-:Y:S02]  /*0890*/  LEA.HI.X.SX32 R23, R8, R27, 0x1, P5 ;  /* 0x0000001b08177211 */ /* 0x000fe400028f0eff */
[----:B------:R-:W-:Y:S02]  /*08a0*/  MOV R7, R15 ;  /* 0x0000000f00077202 */ /* 0x000fe40000000f00 */
[C---:B0-----:R-:W-:Y:S02]  /*08b0*/  IADD3 R16, P6, R9.reuse, R26, RZ ;  /* 0x0000001a09107210 */ /* 0x041fe40007fde0ff */
[-C--:B------:R-:W-:Y:S02]  /*08c0*/  LEA.HI.X.SX32 R15, R9, R27.reuse, 0x1, P2 ;  /* 0x0000001b090f7211 */ /* 0x080fe400010f0eff */
[----:B------:R-:W-:Y:S01]  /*08d0*/  LEA.HI.X.SX32 R17, R25, R27, 0x1, P6 ;  /* 0x0000001b19117211 */ /* 0x000fe200030f0eff */
[----:B-1----:R-:W3:Y:S01]  /*08e0*/  LDL.LU R20, [R1+0x2054] ;  /* 0x0020540001147983 */ /* 0x002ee20000300800 */
[----:B------:R-:W-:-:S03]  /*08f0*/  IMAD R21, R0, 0x260, RZ ;  /* 0x0000026000157824 */ /* 0x000fc600078e02ff */
[----:B------:R0:W-:Y:S04]  /*0900*/  STL.64 [R1+0x360], R22 ;  /* 0x0003601601007387 */ /* 0x0001e80000100a00 */
[----:B------:R1:W-:Y:S01]  /*0910*/  STL.64 [R1+0xa00], R16 ;  /* 0x000a001001007387 */ /* 0x0003e20000100a00 */
[-C--:B------:R-:W-:Y:S02]  /*0920*/  IADD3 R2, P6, R21, R26.reuse, RZ ;  /* 0x0000001a15027210 */ /* 0x080fe40007fde0ff */
[----:B0-----:R-:W-:Y:S01]  /*0930*/  IADD3 R22, P5, R13, R26, RZ ;  /* 0x0000001a0d167210 */ /* 0x001fe20007fbe0ff */
[----:B-1----:R-:W4:Y:S04]  /*0940*/  LDL.LU R16, [R1+0x2050] ;  /* 0x0020500001107983 */ /* 0x002f280000300800 */
[----:B------:R0:W-:Y:S04]  /*0950*/  STL.64 [R1+0x8f0], R14 ;  /* 0x0008f00e01007387 */ /* 0x0001e80000100a00 */
[----:B0-----:R-:W5:Y:S01]  /*0960*/  LDL.LU.64 R14, [R1+0x2048] ;  /* 0x00204800010e7983 */ /* 0x001f620000300a00 */
[----:B------:R-:W-:-:S02]  /*0970*/  LEA.HI.X.SX32 R23, R10, R27, 0x1, P5 ;  /* 0x0000001b0a177211 */ /* 0x000fc400028f0eff */
[----:B------:R-:W-:-:S03]  /*0980*/  LEA.HI.X.SX32 R25, R13, R27, 0x1, P3 ;  /* 0x0000001b0d197211 */ /* 0x000fc600018f0eff */
[----:B------:R0:W-:Y:S04]  /*0990*/  STL.64 [R1+0x6f8], R22 ;  /* 0x0006f81601007387 */ /* 0x0001e80000100a00 */
[----:B0-----:R-:W4:Y:S04]  /*09a0*/  LDL.LU R22, [R1+0x2040] ;  /* 0x0020400001167983 */ /* 0x001f280000300800 */
[----:B------:R-:W-:Y:S04]  /*09b0*/  STL [R1+0x2e0], R2 ;  /* 0x0002e00201007387 */ /* 0x000fe80000100800 */
[----:B--2---:R0:W-:Y:S04]  /*09c0*/  STL.64 [R1+0x340], R24 ;  /* 0x0003401801007387 */ /* 0x0041e80000100a00 */
[----:B0-----:R-:W2:Y:S01]  /*09d0*/  LDL.LU.64 R24, [R1+0x2038] ;  /* 0x0020380001187983 */ /* 0x001ea20000300a00 */
[----:B------:R-:W-:-:S02]  /*09e0*/  IMAD R23, R0, 0x9, RZ ;  /* 0x0000000900177824 */ /* 0x000fc400078e02ff */
[----:B------:R-:W-:Y:S02]  /*09f0*/  IMAD.MOV.U32 R13, RZ, RZ, R11 ;  /* 0x000000ffff0d7224 */ /* 0x000fe400078e000b */
[----:B------:R-:W-:Y:S01]  /*0a00*/  IMAD R21, R0, 0x25, RZ ;  /* 0x0000002500157824 */ /* 0x000fe200078e02ff */
[-C--:B---3--:R-:W-:Y:S01]  /*0a10*/  LEA.HI.X.SX32 R7, R20, R27.reuse, 0x1, P4 ;  /* 0x0000001b14077211 */ /* 0x088fe200020f0eff */
[----:B------:R-:W-:Y:S01]  /*0a20*/  IMAD R28, R0, 0x98, RZ ;  /* 0x00000098001c7824 */ /* 0x000fe200078e02ff */
[CC--:B-----5:R-:W-:Y:S02]  /*0a30*/  IADD3 R8, P2, R14.reuse, R26.reuse, RZ ;  /* 0x0000001a0e087210 */ /* 0x0e0fe40007f5e0ff */
[----:B------:R-:W-:Y:S02]  /*0a40*/  IADD3 R10, P5, R15, R26, RZ ;  /* 0x0000001a0f0a7210 */ /* 0x000fe40007fbe0ff */
[-C--:B------:R-:W-:Y:S02]  /*0a50*/  LEA.HI.X.SX32 R9, R23, R27.reuse, 0x1, P2 ;  /* 0x0000001b17097211 */ /* 0x080fe400010f0eff */
[----:B------:R-:W-:Y:S01]  /*0a60*/  MOV R12, R10 ;  /* 0x0000000a000c7202 */ /* 0x000fe20000000f00 */
[----:B------:R4:W-:Y:S01]  /*0a70*/  STL [R1+0xa88], R10 ;  /* 0x000a880a01007387 */ /* 0x0009e20000100800 */
[----:B------:R-:W-:-:S03]  /*0a80*/  LEA.HI.X.SX32 R13, R14, R27, 0x1, P5 ;  /* 0x0000001b0e0d7211 */ /* 0x000fc600028f0eff */
[----:B------:R0:W-:Y:S01]  /*0a90*/  STL.64 [R1+0xad0], R8 ;  /* 0x000ad00801007387 */ /* 0x0001e20000100a00 */
[-C--:B------:R-:W-:Y:S02]  /*0aa0*/  IADD3 R12, P5, R20, R26.reuse, RZ ;  /* 0x0000001a140c7210 */ /* 0x080fe40007fbe0ff */
[----:B----4-:R-:W-:Y:S01]  /*0ab0*/  IADD3 R10, P3, R16, R26, RZ ;  /* 0x0000001a100a7210 */ /* 0x010fe20007f7e0ff */
[----:B------:R1:W-:Y:S01]  /*0ac0*/  STL [R1+0xa8c], R13 ;  /* 0x000a8c0d01007387 */ /* 0x0003e20000100800 */
[----:B0-----:R-:W-:Y:S02]  /*0ad0*/  MOV R8, R2 ;  /* 0x0000000200087202 */ /* 0x001fe40000000f00 */
[----:B------:R-:W-:Y:S02]  /*0ae0*/  IADD3 R2, P2, R19, R26, RZ ;  /* 0x0000001a13027210 */ /* 0x000fe40007f5e0ff */
[----:B------:R-:W-:Y:S02]  /*0af0*/  MOV R9, R3 ;  /* 0x0000000300097202 */ /* 0x000fe40000000f00 */
[----:B------:R-:W-:-:S02]  /*0b00*/  LEA.HI.X.SX32 R11, R15, R27, 0x1, P3 ;  /* 0x0000001b0f0b7211 */ /* 0x000fc400018f0eff */
[-C--:B------:R-:W-:Y:S02]  /*0b10*/  LEA.HI.X.SX32 R3, R16, R27.reuse, 0x1, P2 ;  /* 0x0000001b10037211 */ /* 0x080fe400010f0eff */
[----:B-1----:R-:W-:Y:S01]  /*0b20*/  LEA.HI.X.SX32 R13, R19, R27, 0x1, P5 ;  /* 0x0000001b130d7211 */ /* 0x002fe200028f0eff */
[----:B------:R-:W-:Y:S01]  /*0b30*/  STL.64 [R1+0x9f8], R10 ;  /* 0x0009f80a01007387 */ /* 0x000fe20000100a00 */
[----:B------:R-:W-:-:S03]  /*0b40*/  IMAD R23, R0, 0x270, RZ ;  /* 0x0000027000177824 */ /* 0x000fc600078e02ff */
[----:B------:R0:W-:Y:S04]  /*0b50*/  STL.64 [R1+0x8e0], R2 ;  /* 0x0008e00201007387 */ /* 0x0001e80000100a00 */
[----:B------:R-:W-:Y:S01]  /*0b60*/  STL.64 [R1+0x6d8], R12 ;  /* 0x0006d80c01007387 */ /* 0x000fe20000100a00 */
[-C--:B0-----:R-:W-:Y:S02]  /*0b70*/  IADD3 R2, P2, R22, R26.reuse, RZ ;  /* 0x0000001a16027210 */ /* 0x081fe40007f5e0ff */
[----:B------:R-:W-:Y:S02]  /*0b80*/  IADD3 R10, P3, R23, R26, RZ ;  /* 0x0000001a170a7210 */ /* 0x000fe40007f7e0ff */
[----:B------:R-:W-:Y:S01]  /*0b90*/  LEA.HI.X.SX32 R3, R21, R27, 0x1, P2 ;  /* 0x0000001b15037211 */ /* 0x000fe200010f0eff */
[C---:B------:R-:W-:Y:S01]  /*0ba0*/  IMAD R23, R0.reuse, 0x280, RZ ;  /* 0x0000028000177824 */ /* 0x040fe200078e02ff */
[----:B------:R-:W-:Y:S01]  /*0bb0*/  STL [R1+0x324], R7 ;  /* 0x0003240701007387 */ /* 0x000fe20000100800 */
[----:B------:R-:W-:-:S03]  /*0bc0*/  IMAD R21, R0, 0x13, RZ ;  /* 0x0000001300157824 */ /* 0x000fc600078e02ff */
[----:B------:R0:W-:Y:S01]  /*0bd0*/  STL.64 [R1+0x9f0], R2 ;  /* 0x0009f00201007387 */ /* 0x0001e20000100a00 */
[C---:B------:R-:W-:Y:S01]  /*0be0*/  IMAD R18, R0.reuse, 0x130, RZ ;  /* 0x0000013000127824 */ /* 0x040fe200078e02ff */
[-C--:B0-----:R-:W-:Y:S01]  /*0bf0*/  IADD3 R2, P2, R23, R26.reuse, RZ ;  /* 0x0000001a17027210 */ /* 0x081fe20007f5e0ff */
[C---:B------:R-:W-:Y:S02]  /*0c00*/  IMAD R23, R0.reuse, 0x4c, RZ ;  /* 0x0000004c00177824 */ /* 0x040fe400078e02ff */
[----:B------:R-:W-:Y:S01]  /*0c10*/  IMAD R17, R0, 0x290, RZ ;  /* 0x0000029000117824 */ /* 0x000fe200078e02ff */
[----:B------:R-:W-:Y:S02]  /*0c20*/  LEA.HI.X.SX32 R9, R18, R27, 0x1, P6 ;  /* 0x0000001b12097211 */ /* 0x000fe400030f0eff */
[----:B--2---:R-:W-:-:S04]  /*0c30*/  IADD3 R12, P5, R24, R26, RZ ;  /* 0x0000001a180c7210 */ /* 0x004fc80007fbe0ff */
[----:B------:R-:W-:Y:S02]  /*0c40*/  LEA.HI.X.SX32 R13, R22, R27, 0x1, P5 ;  /* 0x0000001b160d7211 */ /* 0x000fe400028f0eff */
[----:B------:R-:W-:-:S03]  /*0c50*/  IADD3 R6, P4, R25, R26, RZ ;  /* 0x0000001a19067210 */ /* 0x000fc60007f9e0ff */
[----:B------:R0:W-:Y:S01]  /*0c60*/  STL.64 [R1+0x8d0], R12 ;  /* 0x0008d00c01007387 */ /* 0x0001e20000100a00 */
[-C--:B------:R-:W-:Y:S02]  /*0c70*/  LEA.HI.X.SX32 R7, R24, R27.reuse, 0x1, P4 ;  /* 0x0000001b18077211 */ /* 0x080fe400020f0eff */
[----:B------:R-:W-:-:S03]  /*0c80*/  LEA.HI.X.SX32 R5, R25, R27, 0x1, P1 ;  /* 0x0000001b19057211 */ /* 0x000fc600008f0eff */
[----:B------:R1:W-:Y:S01]  /*0c90*/  STL.64 [R1+0x6c0], R6 ;  /* 0x0006c00601007387 */ /* 0x0003e20000100a00 */
[----:B0-----:R-:W-:-:S03]  /*0ca0*/  IADD3 R12, P5, R29, R26, RZ ;  /* 0x0000001a1d0c7210 */ /* 0x001fc60007fbe0ff */
[----:B------:R0:W-:Y:S01]  /*0cb0*/  STL.64 [R1+0x300], R4 ;  /* 0x0003000401007387 */ /* 0x0001e20000100a00 */
[----:B------:R-:W-:Y:S02]  /*0cc0*/  LEA.HI.X.SX32 R13, R21, R27, 0x1, P5 ;  /* 0x0000001b150d7211 */ /* 0x000fe400028f0eff */
[----:B-1----:R-:W-:-:S03]  /*0cd0*/  IADD3 R6, P4, R23, R26, RZ ;  /* 0x0000001a17067210 */ /* 0x002fc60007f9e0ff */
[----:B------:R1:W-:Y:S01]  /*0ce0*/  STL.64 [R1+0xa80], R12 ;  /* 0x000a800c01007387 */ /* 0x0003e20000100a00 */
[----:B------:R-:W-:Y:S02]  /*0cf0*/  LEA.HI.X.SX32 R7, R29, R27, 0x1, P4 ;  /* 0x0000001b1d077211 */ /* 0x000fe400020f0eff */
[----:B0-----:R-:W-:Y:S01]  /*0d00*/  IADD3 R4, P1, R28, R26, RZ ;  /* 0x0000001a1c047210 */ /* 0x001fe20007f3e0ff */
[----:B------:R-:W-:-:S03]  /*0d10*/  IMAD R21, R0, 0x4e, RZ ;  /* 0x0000004e00157824 */ /* 0x000fc600078e02ff */
[-C--:B------:R-:W-:Y:S02]  /*0d20*/  LEA.HI.X.SX32 R5, R23, R27.reuse, 0x1, P1 ;  /* 0x0000001b17057211 */ /* 0x080fe400008f0eff */
[-C--:B-1----:R-:W-:Y:S01]  /*0d30*/  IADD3 R12, P5, R18, R26.reuse, RZ ;  /* 0x0000001a120c7210 */ /* 0x082fe20007fbe0ff */
[----:B------:R-:W-:Y:S01]  /*0d40*/  IMAD R23, R0, 0x9c, RZ ;  /* 0x0000009c00177824 */ /* 0x000fe200078e02ff */
[----:B------:R0:W-:Y:S02]  /*0d50*/  STL.64 [R1+0x9e8], R6 ;  /* 0x0009e80601007387 */ /* 0x0001e40000100a00 */
[----:B------:R-:W-:Y:S01]  /*0d60*/  LEA.HI.X.SX32 R13, R28, R27, 0x1, P5 ;  /* 0x0000001b1c0d7211 */ /* 0x000fe200028f0eff */
[C---:B------:R-:W-:Y:S01]  /*0d70*/  IMAD R28, R0.reuse, 0x27, RZ ;  /* 0x00000027001c7824 */ /* 0x040fe200078e02ff */
[----:B------:R1:W-:Y:S04]  /*0d80*/  STL.64 [R1+0x8c0], R4 ;  /* 0x0008c00401007387 */ /* 0x0003e80000100a00 */
[----:B------:R2:W-:Y:S01]  /*0d90*/  STL.64 [R1+0x6a0], R12 ;  /* 0x0006a00c01007387 */ /* 0x0005e20000100a00 */
[-C--:B0-----:R-:W-:Y:S01]  /*0da0*/  IADD3 R6, P4, R17, R26.reuse, RZ ;  /* 0x0000001a11067210 */ /* 0x081fe20007f9e0ff */
[C---:B------:R-:W-:Y:S01]  /*0db0*/  IMAD R17, R0.reuse, 0x138, RZ ;  /* 0x0000013800117824 */ /* 0x040fe200078e02ff */
[-C--:B-1----:R-:W-:Y:S01]  /*0dc0*/  IADD3 R4, P1, R21, R26.reuse, RZ ;  /* 0x0000001a15047210 */ /* 0x082fe20007f3e0ff */
[----:B------:R-:W-:Y:S01]  /*0dd0*/  IMAD R18, R0, 0x2a0, RZ ;  /* 0x000002a000127824 */ /* 0x000fe200078e02ff */
[----:B--2---:R-:W-:-:S02]  /*0de0*/  IADD3 R12, P5, R23, R26, RZ ;  /* 0x0000001a170c7210 */ /* 0x004fc40007fbe0ff */
[-C--:B------:R-:W-:Y:S01]  /*0df0*/  LEA.HI.X.SX32 R5, R28, R27.reuse, 0x1, P1 ;  /* 0x0000001b1c057211 */ /* 0x080fe200008f0eff */
[C---:B------:R-:W-:Y:S01]  /*0e00*/  IMAD R28, R0.reuse, 0xa, RZ ;  /* 0x0000000a001c7824 */ /* 0x040fe200078e02ff */
[-C--:B------:R-:W-:Y:S02]  /*0e10*/  IADD3 R8, P6, R17, R26.reuse, RZ ;  /* 0x0000001a11087210 */ /* 0x080fe40007fde0ff */
[-C--:B------:R-:W-:Y:S01]  /*0e20*/  LEA.HI.X.SX32 R13, R21, R27.reuse, 0x1, P5 ;  /* 0x0000001b150d7211 */ /* 0x080fe200028f0eff */
[----:B------:R0:W-:Y:S01]  /*0e30*/  STL [R1+0x2e4], R9 ;  /* 0x0002e40901007387 */ /* 0x0001e20000100800 */
[C---:B------:R-:W-:Y:S01]  /*0e40*/  IMAD R21, R0.reuse, 0x5, RZ ;  /* 0x0000000500157824 */ /* 0x040fe200078e02ff */
[-C--:B------:R-:W-:Y:S02]  /*0e50*/  LEA.HI.X.SX32 R11, R17, R27.reuse, 0x1, P3 ;  /* 0x0000001b110b7211 */ /* 0x080fe400018f0eff */
[----:B------:R1:W-:Y:S04]  /*0e60*/  STL.64 [R1+0x9e0], R4 ;  /* 0x0009e00401007387 */ /* 0x0003e80000100a00 */
[----:B------:R2:W-:Y:S01]  /*0e70*/  STL.64 [R1+0x8b8], R12 ;  /* 0x0008b80c01007387 */ /* 0x0005e20000100a00 */
[-C--:B0-----:R-:W-:Y:S01]  /*0e80*/  LEA.HI.X.SX32 R9, R23, R27.reuse, 0x1, P6 ;  /* 0x0000001b17097211 */ /* 0x081fe200030f0eff */
[----:B------:R-:W-:Y:S01]  /*0e90*/  IMAD R23, R0, 0x28, RZ ;  /* 0x0000002800177824 */ /* 0x000fe200078e02ff */
[-C--:B-1----:R-:W-:Y:S01]  /*0ea0*/  IADD3 R4, P1, R18, R26.reuse, RZ ;  /* 0x0000001a12047210 */ /* 0x082fe20007f3e0ff */
[----:B------:R-:W-:Y:S01]  /*0eb0*/  IMAD R18, R0, 0x14, RZ ;  /* 0x0000001400127824 */ /* 0x000fe200078e02ff */
[----:B--2---:R-:W-:Y:S01]  /*0ec0*/  IADD3 R12, P5, R28, R26, RZ ;  /* 0x0000001a1c0c7210 */ /* 0x004fe20007fbe0ff */
[----:B------:R0:W-:Y:S03]  /*0ed0*/  STL.64 [R1+0x688], R8 ;  /* 0x0006880801007387 */ /* 0x0001e60000100a00 */
[----:B------:R-:W-:Y:S01]  /*0ee0*/  LEA.HI.X.SX32 R13, R21, R27, 0x1, P5 ;  /* 0x0000001b150d7211 */ /* 0x000fe200028f0eff */
[----:B------:R1:W-:Y:S01]  /*0ef0*/  STL.64 [R1+0x2c0], R10 ;  /* 0x0002c00a01007387 */ /* 0x0003e20000100a00 */
[----:B------:R-:W-:-:S02]  /*0f00*/  IMAD R17, R0, 0x50, RZ ;  /* 0x0000005000117824 */ /* 0x000fc400078e02ff */
[----:B------:R-:W-:Y:S01]  /*0f10*/  IMAD R21, R0, 0xa0, RZ ;  /* 0x000000a000157824 */ /* 0x000fe200078e02ff */
[-C--:B0-----:R-:W-:Y:S02]  /*0f20*/  IADD3 R8, P6, R18, R26.reuse, RZ ;  /* 0x0000001a12087210 */ /* 0x081fe40007fde0ff */
[-C--:B-1----:R-:W-:Y:S01]  /*0f30*/  IADD3 R10, P3, R23, R26.reuse, RZ ;  /* 0x0000001a170a7210 */ /* 0x082fe20007f7e0ff */
[----:B------:R0:W-:Y:S01]  /*0f40*/  STL.64 [R1+0xaf0], R12 ;  /* 0x000af00c01007387 */ /* 0x0001e20000100a00 */
[-C--:B------:R-:W-:Y:S02]  /*0f50*/  LEA.HI.X.SX32 R9, R28, R27.reuse, 0x1, P6 ;  /* 0x0000001b1c097211 */ /* 0x080fe400030f0eff */
[----:B------:R-:W-:Y:S02]  /*0f60*/  LEA.HI.X.SX32 R11, R18, R27, 0x1, P3 ;  /* 0x0000001b120b7211 */ /* 0x000fe400018f0eff */
[----:B------:R-:W-:Y:S01]  /*0f70*/  IADD3 R14, P5, R17, R26, RZ ;  /* 0x0000001a110e7210 */ /* 0x000fe20007fbe0ff */
[----:B------:R1:W-:Y:S01]  /*0f80*/  STL.64 [R1+0xac8], R8 ;  /* 0x000ac80801007387 */ /* 0x0003e20000100a00 */
[----:B0-----:R-:W-:-:S03]  /*0f90*/  IMAD R12, R0, 0x140, RZ ;  /* 0x00000140000c7824 */ /* 0x001fc600078e02ff */
[----:B------:R0:W-:Y:S01]  /*0fa0*/  STL.64 [R1+0xa78], R10 ;  /* 0x000a780a01007387 */ /* 0x0001e20000100a00 */
[----:B------:R-:W-:Y:S02]  /*0fb0*/  LEA.HI.X.SX32 R15, R23, R27, 0x1, P5 ;  /* 0x0000001b170f7211 */ /* 0x000fe400028f0eff */
[----:B-1----:R-:W-:Y:S01]  /*0fc0*/  IADD3 R8, P6, R21, R26, RZ ;  /* 0x0000001a15087210 */ /* 0x002fe20007fde0ff */
[----:B------:R-:W-:-:S03]  /*0fd0*/  IMAD R23, R0, 0x52, RZ ;  /* 0x0000005200177824 */ /* 0x000fc600078e02ff */
[----:B------:R-:W-:Y:S02]  /*0fe0*/  LEA.HI.X.SX32 R9, R17, R27, 0x1, P6 ;  /* 0x0000001b11097211 */ /* 0x000fe400030f0eff */
[----:B0-----:R-:W-:Y:S01]  /*0ff0*/  IADD3 R10, P3, R12, R26, RZ ;  /* 0x0000001a0c0a7210 */ /* 0x001fe20007f7e0ff */
[----:B------:R-:W-:-:S03]  /*1000*/  IMAD R17, R0, 0xa4, RZ ;  /* 0x000000a400117824 */ /* 0x000fc600078e02ff */
[-C--:B------:R-:W-:Y:S01]  /*1010*/  LEA.HI.X.SX32 R11, R21, R27.reuse, 0x1, P3 ;  /* 0x0000001b150b7211 */ /* 0x080fe200018f0eff */
[----:B------:R-:W-:Y:S01]  /*1020*/  STL.64 [R1+0x9d8], R14 ;  /* 0x0009d80e01007387 */ /* 0x000fe20000100a00 */
[----:B------:R-:W-:Y:S01]  /*1030*/  IMAD R21, R0, 0x29, RZ ;  /* 0x0000002900157824 */ /* 0x000fe200078e02ff */
[----:B------:R-:W-:Y:S01]  /*1040*/  LEA.HI.X.SX32 R3, R12, R27, 0x1, P2 ;  /* 0x0000001b0c037211 */ /* 0x000fe200010f0eff */
[----:B------:R-:W-:Y:S01]  /*1050*/  IMAD R28, R0, 0x148, RZ ;  /* 0x00000148001c7824 */ /* 0x000fe200078e02ff */
[----:B------:R0:W-:Y:S04]  /*1060*/  STL.64 [R1+0x8a8], R8 ;  /* 0x0008a80801007387 */ /* 0x0001e80000100a00 */
[----:B------:R1:W-:Y:S04]  /*1070*/  STL.64 [R1+0x668], R10 ;  /* 0x0006680a01007387 */ /* 0x0003e80000100a00 */
[----:B------:R2:W-:Y:S01]  /*1080*/  STL.64 [R1+0x2a0], R2 ;  /* 0x0002a00201007387 */ /* 0x0005e20000100a00 */
[----:B0-----:R-:W-:-:S02]  /*1090*/  IADD3 R8, P6, R23, R26, RZ ;  /* 0x0000001a17087210 */ /* 0x001fc40007fde0ff */
[-C--:B-1----:R-:W-:Y:S02]  /*10a0*/  IADD3 R10, P3, R17, R26.reuse, RZ ;  /* 0x0000001a110a7210 */ /* 0x082fe40007f7e0ff */
[-C--:B------:R-:W-:Y:S01]  /*10b0*/  LEA.HI.X.SX32 R9, R21, R27.reuse, 0x1, P6 ;  /* 0x0000001b15097211 */ /* 0x080fe200030f0eff */
[----:B------:R-:W-:Y:S01]  /*10c0*/  IMAD R21, R0, 0x2a, RZ ;  /* 0x0000002a00157824 */ /* 0x000fe200078e02ff */
[----:B--2---:R-:W-:Y:S02]  /*10d0*/  IADD3 R2, P2, R28, R26, RZ ;  /* 0x0000001a1c027210 */ /* 0x004fe40007f5e0ff */
[-C--:B------:R-:W-:Y:S01]  /*10e0*/  LEA.HI.X.SX32 R11, R23, R27.reuse, 0x1, P3 ;  /* 0x0000001b170b7211 */ /* 0x080fe200018f0eff */
[C---:B------:R-:W-:Y:S01]  /*10f0*/  IMAD R12, R0.reuse, 0x2c0, RZ ;  /* 0x000002c0000c7824 */ /* 0x040fe200078e02ff */
[----:B------:R0:W-:Y:S01]  /*1100*/  STL.64 [R1+0x9d0], R8 ;  /* 0x0009d00801007387 */ /* 0x0001e20000100a00 */
[----:B------:R-:W-:Y:S01]  /*1110*/  LEA.HI.X.SX32 R3, R17, R27, 0x1, P2 ;  /* 0x0000001b11037211 */ /* 0x000fe200010f0eff */
[----:B------:R-:W-:-:S02]  /*1120*/  IMAD R18, R0, 0x2b0, RZ ;  /* 0x000002b000127824 */ /* 0x000fc400078e02ff */
[----:B------:R1:W-:Y:S01]  /*1130*/  STL.64 [R1+0x898], R10 ;  /* 0x0008980a01007387 */ /* 0x0003e20000100a00 */
[C---:B------:R-:W-:Y:S02]  /*1140*/  IMAD R17, R0.reuse, 0x15, RZ ;  /* 0x0000001500117824 */ /* 0x040fe400078e02ff */
[----:B------:R-:W-:Y:S01]  /*1150*/  IMAD R23, R0, 0x54, RZ ;  /* 0x0000005400177824 */ /* 0x000fe200078e02ff */
[----:B------:R-:W-:Y:S01]  /*1160*/  LEA.HI.X.SX32 R7, R28, R27, 0x1, P4 ;  /* 0x0000001b1c077211 */ /* 0x000fe200020f0eff */
[----:B------:R2:W-:Y:S01]  /*1170*/  STL.64 [R1+0x650], R2 ;  /* 0x0006500201007387 */ /* 0x0005e20000100a00 */
[-C--:B------:R-:W-:Y:S02]  /*1180*/  IADD3 R14, P5, R18, R26.reuse, RZ ;  /* 0x0000001a120e7210 */ /* 0x080fe40007fbe0ff */
[-C--:B0-----:R-:W-:Y:S02]  /*1190*/  IADD3 R8, P6, R12, R26.reuse, RZ ;  /* 0x0000001a0c087210 */ /* 0x081fe40007fde0ff */
[----:B-1----:R-:W-:Y:S01]  /*11a0*/  IADD3 R10, P3, R21, R26, RZ ;  /* 0x0000001a150a7210 */ /* 0x002fe20007f7e0ff */
[----:B------:R-:W-:-:S02]  /*11b0*/  IMAD R12, R0, 0xa8, RZ ;  /* 0x000000a8000c7824 */ /* 0x000fc400078e02ff */
[C---:B------:R-:W-:Y:S01]  /*11c0*/  IMAD R18, R0.reuse, 0x150, RZ ;  /* 0x0000015000127824 */ /* 0x040fe200078e02ff */
[-C--:B------:R-:W-:Y:S02]  /*11d0*/  LEA.HI.X.SX32 R11, R17, R27.reuse, 0x1, P3 ;  /* 0x0000001b110b7211 */ /* 0x080fe400018f0eff */
[-C--:B--2---:R-:W-:Y:S01]  /*11e0*/  IADD3 R2, P2, R23, R26.reuse, RZ ;  /* 0x0000001a17027210 */ /* 0x084fe20007f5e0ff */
[----:B------:R0:W-:Y:S01]  /*11f0*/  STL.64 [R1+0x280], R6 ;  /* 0x0002800601007387 */ /* 0x0001e20000100a00 */
[C---:B------:R-:W-:Y:S02]  /*1200*/  IMAD R17, R0.reuse, 0x2d0, RZ ;  /* 0x000002d000117824 */ /* 0x040fe400078e02ff */
[----:B------:R-:W-:Y:S01]  /*1210*/  LEA.HI.X.SX32 R3, R21, R27, 0x1, P2 ;  /* 0x0000001b15037211 */ /* 0x000fe200010f0eff */
[----:B------:R1:W-:Y:S01]  /*1220*/  STL.64 [R1+0xa70], R10 ;  /* 0x000a700a01007387 */ /* 0x0003e20000100a00 */
[----:B------:R-:W-:Y:S01]  /*1230*/  IMAD R21, R0, 0x56, RZ ;  /* 0x0000005600157824 */ /* 0x000fe200078e02ff */
[----:B0-----:R-:W-:-:S02]  /*1240*/  IADD3 R6, P4, R12, R26, RZ ;  /* 0x0000001a0c067210 */ /* 0x001fc40007f9e0ff */
[----:B-1----:R-:W-:Y:S02]  /*1250*/  IADD3 R10, P3, R18, R26, RZ ;  /* 0x0000001a120a7210 */ /* 0x002fe40007f7e0ff */
[-C--:B------:R-:W-:Y:S01]  /*1260*/  LEA.HI.X.SX32 R7, R23, R27.reuse, 0x1, P4 ;  /* 0x0000001b17077211 */ /* 0x080fe200020f0eff */
[----:B------:R0:W-:Y:S01]  /*1270*/  STL.64 [R1+0x9c8], R2 ;  /* 0x0009c80201007387 */ /* 0x0001e20000100a00 */
[-C--:B------:R-:W-:Y:S01]  /*1280*/  LEA.HI.X.SX32 R11, R12, R27.reuse, 0x1, P3 ;  /* 0x0000001b0c0b7211 */ /* 0x080fe200018f0eff */
[----:B------:R-:W-:Y:S01]  /*1290*/  IMAD R23, R0, 0xac, RZ ;  /* 0x000000ac00177824 */ /* 0x000fe200078e02ff */
[----:B------:R-:W-:Y:S01]  /*12a0*/  LEA.HI.X.SX32 R5, R18, R27, 0x1, P1 ;  /* 0x0000001b12057211 */ /* 0x000fe200008f0eff */
[----:B------:R1:W-:Y:S01]  /*12b0*/  STL.64 [R1+0x888], R6 ;  /* 0x0008880601007387 */ /* 0x0003e20000100a00 */
[----:B------:R-:W-:-:S03]  /*12c0*/  IMAD R12, R0, 0x2b, RZ ;  /* 0x0000002b000c7824 */ /* 0x000fc600078e02ff */
[----:B------:R2:W-:Y:S01]  /*12d0*/  STL.64 [R1+0x630], R10 ;  /* 0x0006300a01007387 */ /* 0x0005e20000100a00 */
[-C--:B0-----:R-:W-:Y:S01]  /*12e0*/  IADD3 R2, P2, R17, R26.reuse, RZ ;  /* 0x0000001a11027210 */ /* 0x081fe20007f5e0ff */
[----:B------:R-:W-:Y:S02]  /*12f0*/  IMAD R17, R0, 0x158, RZ ;  /* 0x0000015800117824 */ /* 0x000fe400078e02ff */
[----:B------:R0:W-:Y:S01]  /*1300*/  STL.64 [R1+0x260], R4 ;  /* 0x0002600401007387 */ /* 0x0001e20000100a00 */
[-C--:B-1----:R-:W-:Y:S02]  /*1310*/  IADD3 R6, P4, R21, R26.reuse, RZ ;  /* 0x0000001a15067210 */ /* 0x082fe40007f9e0ff */
[----:B--2---:R-:W-:Y:S02]  /*1320*/  IADD3 R10, P3, R23, R26, RZ ;  /* 0x0000001a170a7210 */ /* 0x004fe40007f7e0ff */
[-C--:B------:R-:W-:Y:S01]  /*1330*/  LEA.HI.X.SX32 R7, R12, R27.reuse, 0x1, P4 ;  /* 0x0000001b0c077211 */ /* 0x080fe200020f0eff */
[----:B------:R-:W-:Y:S01]  /*1340*/  IMAD R12, R0, 0x16, RZ ;  /* 0x00000016000c7824 */ /* 0x000fe200078e02ff */
[----:B------:R-:W-:-:S02]  /*1350*/  LEA.HI.X.SX32 R11, R21, R27, 0x1, P3 ;  /* 0x0000001b150b7211 */ /* 0x000fc400018f0eff */
[-C--:B0-----:R-:W-:Y:S01]  /*1360*/  IADD3 R4, P1, R17, R26.reuse, RZ ;  /* 0x0000001a11047210 */ /* 0x081fe20007f3e0ff */
[C---:B------:R-:W-:Y:S01]  /*1370*/  IMAD R21, R0.reuse, 0x2c, RZ ;  /* 0x0000002c00157824 */ /* 0x040fe200078e02ff */
[----:B------:R0:W-:Y:S02]  /*1380*/  STL.64 [R1+0x9c0], R6 ;  /* 0x0009c00601007387 */ /* 0x0001e40000100a00 */
[-C--:B------:R-:W-:Y:S01]  /*1390*/  LEA.HI.X.SX32 R5, R23, R27.reuse, 0x1, P1 ;  /* 0x0000001b17057211 */ /* 0x080fe200008f0eff */
[C---:B------:R-:W-:Y:S01]  /*13a0*/  IMAD R18, R0.reuse, 0x2e0, RZ ;  /* 0x000002e000127824 */ /* 0x040fe200078e02ff */
[----:B------:R1:W-:Y:S01]  /*13b0*/  STL.64 [R1+0x880], R10 ;  /* 0x0008800a01007387 */ /* 0x0003e20000100a00 */
[C---:B------:R-:W-:Y:S01]  /*13c0*/  IMAD R28, R0.reuse, 0xb, RZ ;  /* 0x0000000b001c7824 */ /* 0x040fe200078e02ff */
[----:B------:R-:W-:Y:S02]  /*13d0*/  LEA.HI.X.SX32 R15, R17, R27, 0x1, P5 ;  /* 0x0000001b110f7211 */ /* 0x000fe400028f0eff */
[----:B------:R2:W-:Y:S01]  /*13e0*/  STL.64 [R1+0x618], R4 ;  /* 0x0006180401007387 */ /* 0x0005e20000100a00 */
[----:B------:R-:W-:Y:S01]  /*13f0*/  IMAD R23, R0, 0x58, RZ ;  /* 0x0000005800177824 */ /* 0x000fe200078e02ff */
[----:B0-----:R-:W-:-:S02]  /*1400*/  IADD3 R6, P4, R18, R26, RZ ;  /* 0x0000001a12067210 */ /* 0x001fc40007f9e0ff */
[-C--:B-1----:R-:W-:Y:S01]  /*1410*/  IADD3 R10, P3, R12, R26.reuse, RZ ;  /* 0x0000001a0c0a7210 */ /* 0x082fe20007f7e0ff */
[----:B------:R-:W-:Y:S01]  /*1420*/  IMAD R18, R0, 0xb0, RZ ;  /* 0x000000b000127824 */ /* 0x000fe200078e02ff */
[-C--:B--2---:R-:W-:Y:S02]  /*1430*/  IADD3 R4, P1, R21, R26.reuse, RZ ;  /* 0x0000001a15047210 */ /* 0x084fe40007f3e0ff */
[-C--:B------:R-:W-:Y:S01]  /*1440*/  LEA.HI.X.SX32 R11, R28, R27.reuse, 0x1, P3 ;  /* 0x0000001b1c0b7211 */ /* 0x080fe200018f0eff */
[----:B------:R-:W-:Y:S01]  /*1450*/  IMAD R17, R0, 0x160, RZ ;  /* 0x0000016000117824 */ /* 0x000fe200078e02ff */
[----:B------:R-:W-:Y:S01]  /*1460*/  LEA.HI.X.SX32 R5, R12, R27, 0x1, P1 ;  /* 0x0000001b0c057211 */ /* 0x000fe200008f0eff */
[----:B------:R0:W-:Y:S04]  /*1470*/  STL.64 [R1+0x248], R14 ;  /* 0x0002480e01007387 */ /* 0x0001e80000100a00 */
[----:B------:R1:W-:Y:S04]  /*1480*/  STL.64 [R1+0xac0], R10 ;  /* 0x000ac00a01007387 */ /* 0x0003e80000100a00 */
[----:B------:R2:W-:Y:S01]  /*1490*/  STL.64 [R1+0xa68], R4 ;  /* 0x000a680401007387 */ /* 0x0005e20000100a00 */
[----:B0-----:R-:W-:-:S02]  /*14a0*/  IADD3 R14, P5, R23, R26, RZ ;  /* 0x0000001a170e7210 */ /* 0x001fc40007fbe0ff */
[-C--:B-1----:R-:W-:Y:S02]  /*14b0*/  IADD3 R10, P3, R18, R26.reuse, RZ ;  /* 0x0000001a120a7210 */ /* 0x082fe40007f7e0ff */
[-C--:B------:R-:W-:Y:S02]  /*14c0*/  LEA.HI.X.SX32 R15, R21, R27.reuse, 0x1, P5 ;  /* 0x0000001b150f7211 */ /* 0x080fe400028f0eff */
[----:B--2---:R-:W-:Y:S01]  /*14d0*/  IADD3 R4, P1, R17, R26, RZ ;  /* 0x0000001a11047210 */ /* 0x004fe20007f3e0ff */
[C---:B------:R-:W-:Y:S01]  /*14e0*/  IMAD R21, R0.reuse, 0x5a, RZ ;  /* 0x0000005a00157824 */ /* 0x040fe200078e02ff */
[-C--:B------:R-:W-:Y:S01]  /*14f0*/  LEA.HI.X.SX32 R11, R23, R27.reuse, 0x1, P3 ;  /* 0x0000001b170b7211 */ /* 0x080fe200018f0eff */
[----:B------:R-:W-:Y:S01]  /*1500*/  IMAD R23, R0, 0xb4, RZ ;  /* 0x000000b400177824 */ /* 0x000fe200078e02ff */
[-C--:B------:R-:W-:Y:S01]  /*1510*/  LEA.HI.X.SX32 R5, R18, R27.reuse, 0x1, P1 ;  /* 0x0000001b12057211 */ /* 0x080fe200008f0eff */
[----:B------:R0:W-:Y:S01]  /*1520*/  STL.64 [R1+0x9b8], R14 ;  /* 0x0009b80e01007387 */ /* 0x0001e20000100a00 */
[----:B------:R-:W-:Y:S01]  /*1530*/  IMAD R18, R0, 0x2d, RZ ;  /* 0x0000002d00127824 */ /* 0x000fe200078e02ff */
[----:B------:R-:W-:-:S02]  /*1540*/  LEA.HI.X.SX32 R9, R17, R27, 0x1, P6 ;  /* 0x0000001b11097211 */ /* 0x000fc400030f0eff */
[----:B------:R1:W-:Y:S04]  /*1550*/  STL.64 [R1+0x870], R10 ;  /* 0x0008700a01007387 */ /* 0x0003e80000100a00 */
[----:B------:R2:W-:Y:S01]  /*1560*/  STL.64 [R1+0x5f8], R4 ;  /* 0x0005f80401007387 */ /* 0x0005e20000100a00 */
[C---:B0-----:R-:W-:Y:S01]  /*1570*/  IMAD R14, R0.reuse, 0x168, RZ ;  /* 0x00000168000e7824 */ /* 0x041fe200078e02ff */
[-C--:B-1----:R-:W-:Y:S01]  /*1580*/  IADD3 R10, P3, R21, R26.reuse, RZ ;  /* 0x0000001a150a7210 */ /* 0x082fe20007f7e0ff */
[----:B------:R-:W-:Y:S01]  /*1590*/  IMAD R17, R0, 0x300, RZ ;  /* 0x0000030000117824 */ /* 0x000fe200078e02ff */
[----:B--2---:R-:W-:Y:S01]  /*15a0*/  IADD3 R4, P1, R23, R26, RZ ;  /* 0x0000001a17047210 */ /* 0x004fe20007f3e0ff */
[----:B------:R0:W-:Y:S01]  /*15b0*/  STL.64 [R1+0x230], R8 ;  /* 0x0002300801007387 */ /* 0x0001e20000100a00 */
[-C--:B------:R-:W-:Y:S01]  /*15c0*/  LEA.HI.X.SX32 R11, R18, R27.reuse, 0x1, P3 ;  /* 0x0000001b120b7211 */ /* 0x080fe200018f0eff */
[C---:B------:R-:W-:Y:S01]  /*15d0*/  IMAD R18, R0.reuse, 0x2e, RZ ;  /* 0x0000002e00127824 */ /* 0x040fe200078e02ff */
[----:B------:R-:W-:Y:S01]  /*15e0*/  LEA.HI.X.SX32 R5, R21, R27, 0x1, P1 ;  /* 0x0000001b15057211 */ /* 0x000fe200008f0eff */
[----:B------:R-:W-:-:S02]  /*15f0*/  IMAD R21, R0, 0x5c, RZ ;  /* 0x0000005c00157824 */ /* 0x000fc400078e02ff */
[----:B------:R1:W-:Y:S01]  /*1600*/  STL.64 [R1+0x9b0], R10 ;  /* 0x0009b00a01007387 */ /* 0x0003e20000100a00 */
[----:B0-----:R-:W-:-:S03]  /*1610*/  IADD3 R8, P6, R14, R26, RZ ;  /* 0x0000001a0e087210 */ /* 0x001fc60007fde0ff */
[----:B------:R0:W-:Y:S01]  /*1620*/  STL.64 [R1+0x860], R4 ;  /* 0x0008600401007387 */ /* 0x0001e20000100a00 */
[-C--:B------:R-:W-:Y:S02]  /*1630*/  LEA.HI.X.SX32 R9, R23, R27.reuse, 0x1, P6 ;  /* 0x0000001b17097211 */ /* 0x080fe400030f0eff */
[-C--:B-1----:R-:W-:Y:S01]  /*1640*/  IADD3 R10, P3, R17, R26.reuse, RZ ;  /* 0x0000001a110a7210 */ /* 0x082fe20007f7e0ff */
[----:B------:R-:W-:Y:S01]  /*1650*/  IMAD R17, R0, 0x17, RZ ;  /* 0x0000001700117824 */ /* 0x000fe200078e02ff */
[-C--:B------:R-:W-:Y:S01]  /*1660*/  LEA.HI.X.SX32 R3, R14, R27.reuse, 0x1, P2 ;  /* 0x0000001b0e037211 */ /* 0x080fe200010f0eff */
[----:B------:R1:W-:Y:S01]  /*1670*/  STL.64 [R1+0x5e0], R8 ;  /* 0x0005e00801007387 */ /* 0x0003e20000100a00 */
[----:B0-----:R-:W-:Y:S01]  /*1680*/  IADD3 R4, P1, R18, R26, RZ ;  /* 0x0000001a12047210 */ /* 0x001fe20007f3e0ff */
[C---:B------:R-:W-:Y:S02]  /*1690*/  IMAD R23, R0.reuse, 0xb8, RZ ;  /* 0x000000b800177824 */ /* 0x040fe400078e02ff */
[----:B------:R-:W-:Y:S01]  /*16a0*/  IMAD R28, R0, 0x170, RZ ;  /* 0x00000170001c7824 */ /* 0x000fe200078e02ff */
[----:B------:R-:W-:-:S02]  /*16b0*/  LEA.HI.X.SX32 R5, R17, R27, 0x1, P1 ;  /* 0x0000001b11057211 */ /* 0x000fc400008f0eff */
[----:B-1----:R-:W-:Y:S01]  /*16c0*/  IADD3 R8, P6, R21, R26, RZ ;  /* 0x0000001a15087210 */ /* 0x002fe20007fde0ff */
[----:B------:R0:W-:Y:S01]  /*16d0*/  STL.64 [R1+0x218], R2 ;  /* 0x0002180201007387 */ /* 0x0001e20000100a00 */
[----:B------:R-:W-:Y:S02]  /*16e0*/  IMAD R17, R0, 0x310, RZ ;  /* 0x0000031000117824 */ /* 0x000fe400078e02ff */
[----:B------:R-:W-:Y:S01]  /*16f0*/  LEA.HI.X.SX32 R9, R18, R27, 0x1, P6 ;  /* 0x0000001b12097211 */ /* 0x000fe200030f0eff */
[----:B------:R1:W-:Y:S01]  /*1700*/  STL.64 [R1+0xa60], R4 ;  /* 0x000a600401007387 */ /* 0x0003e20000100a00 */
[----:B------:R-:W-:-:S03]  /*1710*/  IMAD R18, R0, 0x5e, RZ ;  /* 0x0000005e00127824 */ /* 0x000fc600078e02ff */
[----:B------:R2:W-:Y:S01]  /*1720*/  STL.64 [R1+0x9a8], R8 ;  /* 0x0009a80801007387 */ /* 0x0005e20000100a00 */
[-C--:B0-----:R-:W-:Y:S02]  /*1730*/  IADD3 R2, P2, R23, R26.reuse, RZ ;  /* 0x0000001a17027210 */ /* 0x081fe40007f5e0ff */
[-C--:B-1----:R-:W-:Y:S02]  /*1740*/  IADD3 R4, P1, R28, R26.reuse, RZ ;  /* 0x0000001a1c047210 */ /* 0x082fe40007f3e0ff */
[-C--:B------:R-:W-:Y:S02]  /*1750*/  LEA.HI.X.SX32 R3, R21, R27.reuse, 0x1, P2 ;  /* 0x0000001b15037211 */ /* 0x080fe400010f0eff */
[----:B--2---:R-:W-:Y:S01]  /*1760*/  IADD3 R8, P6, R17, R26, RZ ;  /* 0x0000001a11087210 */ /* 0x004fe20007fde0ff */
[C---:B------:R-:W-:Y:S01]  /*1770*/  IMAD R17, R0.reuse, 0xbc, RZ ;  /* 0x000000bc00117824 */ /* 0x040fe200078e02ff */
[-C--:B------:R-:W-:Y:S01]  /*1780*/  LEA.HI.X.SX32 R5, R23, R27.reuse, 0x1, P1 ;  /* 0x0000001b17057211 */ /* 0x080fe200008f0eff */
[----:B------:R0:W-:Y:S01]  /*1790*/  STL.64 [R1+0x850], R2 ;  /* 0x0008500201007387 */ /* 0x0001e20000100a00 */
[----:B------:R-:W-:Y:S01]  /*17a0*/  IMAD R23, R0, 0x2f, RZ ;  /* 0x0000002f00177824 */ /* 0x000fe200078e02ff */
[----:B------:R-:W-:Y:S01]  /*17b0*/  LEA.HI.X.SX32 R7, R28, R27, 0x1, P4 ;  /* 0x0000001b1c077211 */ /* 0x000fe200020f0eff */
[C---:B------:R-:W-:Y:S01]  /*17c0*/  IMAD R21, R0.reuse, 0x178, RZ ;  /* 0x0000017800157824 */ /* 0x040fe200078e02ff */
[----:B------:R1:W-:Y:S01]  /*17d0*/  STL.64 [R1+0x5c0], R4 ;  /* 0x0005c00401007387 */ /* 0x0003e20000100a00 */
[----:B------:R-:W-:-:S03]  /*17e0*/  IMAD R12, R0, 0x2f0, RZ ;  /* 0x000002f0000c7824 */ /* 0x000fc600078e02ff */
[----:B------:R2:W-:Y:S01]  /*17f0*/  STL.64 [R1+0x200], R6 ;  /* 0x0002000601007387 */ /* 0x0005e20000100a00 */
[-C--:B0-----:R-:W-:Y:S02]  /*1800*/  IADD3 R2, P2, R18, R26.reuse, RZ ;  /* 0x0000001a12027210 */ /* 0x081fe40007f5e0ff */
[-C--:B-1----:R-:W-:Y:S02]  /*1810*/  IADD3 R4, P1, R17, R26.reuse, RZ ;  /* 0x0000001a11047210 */ /* 0x082fe40007f3e0ff */
[-C--:B------:R-:W-:Y:S01]  /*1820*/  LEA.HI.X.SX32 R3, R23, R27.reuse, 0x1, P2 ;  /* 0x0000001b17037211 */ /* 0x080fe200010f0eff */
[----:B------:R-:W-:Y:S01]  /*1830*/  IMAD R23, R0, 0x6, RZ ;  /* 0x0000000600177824 */ /* 0x000fe200078e02ff */
[-C--:B--2---:R-:W-:Y:S02]  /*1840*/  IADD3 R6, P4, R21, R26.reuse, RZ ;  /* 0x0000001a15067210 */ /* 0x084fe40007f9e0ff */
[-C--:B------:R-:W-:Y:S01]  /*1850*/  LEA.HI.X.SX32 R5, R18, R27.reuse, 0x1, P1 ;  /* 0x0000001b12057211 */ /* 0x080fe200008f0eff */
[C---:B------:R-:W-:Y:S01]  /*1860*/  IMAD R28, R0.reuse, 0x320, RZ ;  /* 0x00000320001c7824 */ /* 0x040fe200078e02ff */
[----:B------:R0:W-:Y:S01]  /*1870*/  STL.64 [R1+0x9a0], R2 ;  /* 0x0009a00201007387 */ /* 0x0001e20000100a00 */
[----:B------:R-:W-:Y:S01]  /*1880*/  LEA.HI.X.SX32 R7, R17, R27, 0x1, P4 ;  /* 0x0000001b11077211 */ /* 0x000fe200020f0eff */
[----:B------:R-:W-:Y:S01]  /*1890*/  IMAD R17, R0, 0x3, RZ ;  /* 0x0000000300117824 */ /* 0x000fe200078e02ff */
[----:B------:R-:W-:Y:S01]  /*18a0*/  IADD3 R12, P5, R12, R26, RZ ;  /* 0x0000001a0c0c7210 */ /* 0x000fe20007fbe0ff */
[----:B------:R1:W-:Y:S01]  /*18b0*/  STL.64 [R1+0x848], R4 ;  /* 0x0008480401007387 */ /* 0x0003e20000100a00 */
[----:B------:R-:W-:-:S02]  /*18c0*/  IMAD R18, R0, 0x18, RZ ;  /* 0x0000001800127824 */ /* 0x000fc400078e02ff */
[-C--:B------:R-:W-:Y:S01]  /*18d0*/  LEA.HI.X.SX32 R13, R21, R27.reuse, 0x1, P5 ;  /* 0x0000001b150d7211 */ /* 0x080fe200028f0eff */
[----:B------:R-:W-:Y:S01]  /*18e0*/  IMAD R21, R0, 0x30, RZ ;  /* 0x0000003000157824 */ /* 0x000fe200078e02ff */
[-C--:B0-----:R-:W-:Y:S01]  /*18f0*/  IADD3 R2, P2, R28, R26.reuse, RZ ;  /* 0x0000001a1c027210 */ /* 0x081fe20007f5e0ff */
[----:B------:R-:W-:Y:S01]  /*1900*/  IMAD R28, R0, 0xc, RZ ;  /* 0x0000000c001c7824 */ /* 0x000fe200078e02ff */
[-C--:B-1----:R-:W-:Y:S01]  /*1910*/  IADD3 R4, P1, R23, R26.reuse, RZ ;  /* 0x0000001a17047210 */ /* 0x082fe20007f3e0ff */
[----:B------:R0:W-:Y:S03]  /*1920*/  STL.64 [R1+0x5a8], R6 ;  /* 0x0005a80601007387 */ /* 0x0001e60000100a00 */
[----:B------:R-:W-:Y:S01]  /*1930*/  LEA.HI.X.SX32 R5, R17, R27, 0x1, P1 ;  /* 0x0000001b11057211 */ /* 0x000fe200008f0eff */
[----:B------:R-:W-:Y:S01]  /*1940*/  STL.64 [R1+0x1e8], R12 ;  /* 0x0001e80c01007387 */ /* 0x000fe20000100a00 */
[----:B------:R-:W-:-:S03]  /*1950*/  IADD3 R14, P5, R18, R26, RZ ;  /* 0x0000001a120e7210 */ /* 0x000fc60007fbe0ff */
[----:B------:R1:W-:Y:S01]  /*1960*/  STL.64 [R1+0xb00], R4 ;  /* 0x000b000401007387 */ /* 0x0003e20000100a00 */
[-C--:B0-----:R-:W-:Y:S01]  /*1970*/  IADD3 R6, P4, R28, R26.reuse, RZ ;  /* 0x0000001a1c067210 */ /* 0x081fe20007f9e0ff */
[----:B------:R-:W-:Y:S01]  /*1980*/  IMAD R17, R0, 0x60, RZ ;  /* 0x0000006000117824 */ /* 0x000fe200078e02ff */
[-C--:B------:R-:W-:Y:S02]  /*1990*/  LEA.HI.X.SX32 R15, R28, R27.reuse, 0x1, P5 ;  /* 0x0000001b1c0f7211 */ /* 0x080fe400028f0eff */
[-C--:B------:R-:W-:Y:S02]  /*19a0*/  LEA.HI.X.SX32 R7, R23, R27.reuse, 0x1, P4 ;  /* 0x0000001b17077211 */ /* 0x080fe400020f0eff */
[-C--:B-1----:R-:W-:Y:S01]  /*19b0*/  IADD3 R4, P1, R21, R26.reuse, RZ ;  /* 0x0000001a15047210 */ /* 0x082fe20007f3e0ff */
[C---:B------:R-:W-:Y:S02]  /*19c0*/  IMAD R23, R0.reuse, 0xc0, RZ ;  /* 0x000000c000177824 */ /* 0x040fe400078e02ff */
        /* <DEDUP_REMOVED lines=11> */
[C---:B------:R-:W-:Y:S01]  /*1a80*/  IMAD R17, R0.reuse, 0xc4, RZ ;  /* 0x000000c400117824 */ /* 0x040fe200078e02ff */
[----:B------:R-:W-:Y:S01]  /*1a90*/  LEA.HI.X.SX32 R5, R23, R27, 0x1, P1 ;  /* 0x0000001b17057211 */ /* 0x000fe200008f0eff */
[----:B------:R-:W-:Y:S01]  /*1aa0*/  STL.64 [R1+0x998], R6 ;  /* 0x0009980601007387 */ /* 0x000fe20000100a00 */
[----:B------:R-:W-:-:S02]  /*1ab0*/  IMAD R23, R0, 0x31, RZ ;  /* 0x0000003100177824 */ /* 0x000fc400078e02ff */
[----:B------:R-:W-:Y:S01]  /*1ac0*/  IMAD R28, R0, 0x188, RZ ;  /* 0x00000188001c7824 */ /* 0x000fe200078e02ff */
[----:B------:R0:W-:Y:S01]  /*1ad0*/  STL.64 [R1+0x838], R14 ;  /* 0x0008380e01007387 */ /* 0x0001e20000100a00 */
[----:B------:R-:W-:-:S03]  /*1ae0*/  LEA.HI.X.SX32 R11, R12, R27, 0x1, P3 ;  /* 0x0000001b0c0b7211 */ /* 0x000fc600018f0eff */
[----:B------:R1:W-:Y:S01]  /*1af0*/  STL.64 [R1+0x588], R4 ;  /* 0x0005880401007387 */ /* 0x0003e20000100a00 */
[-C--:B------:R-:W-:Y:S02]  /*1b00*/  IADD3 R12, P3, R28, R26.reuse, RZ ;  /* 0x0000001a1c0c7210 */ /* 0x080fe40007f7e0ff */
[-C--:B0-----:R-:W-:Y:S02]  /*1b10*/  IADD3 R14, P5, R21, R26.reuse, RZ ;  /* 0x0000001a150e7210 */ /* 0x081fe40007fbe0ff */
[----:B-1----:R-:W-:Y:S02]  /*1b20*/  IADD3 R4, P1, R17, R26, RZ ;  /* 0x0000001a11047210 */ /* 0x002fe40007f3e0ff */
[-C--:B------:R-:W-:Y:S01]  /*1b30*/  LEA.HI.X.SX32 R15, R23, R27.reuse, 0x1, P5 ;  /* 0x0000001b170f7211 */ /* 0x080fe200028f0eff */
[C---:B------:R-:W-:Y:S01]  /*1b40*/  IMAD R23, R0.reuse, 0x32, RZ ;  /* 0x0000003200177824 */ /* 0x040fe200078e02ff */
[-C--:B------:R-:W-:Y:S01]  /*1b50*/  LEA.HI.X.SX32 R5, R21, R27.reuse, 0x1, P1 ;  /* 0x0000001b15057211 */ /* 0x080fe200008f0eff */
[----:B------:R-:W-:Y:S01]  /*1b60*/  STL.64 [R1+0x1d0], R10 ;  /* 0x0001d00a01007387 */ /* 0x000fe20000100a00 */
[C---:B------:R-:W-:Y:S01]  /*1b70*/  IMAD R18, R0.reuse, 0x330, RZ ;  /* 0x0000033000127824 */ /* 0x040fe200078e02ff */
[----:B------:R-:W-:Y:S01]  /*1b80*/  LEA.HI.X.SX32 R13, R17, R27, 0x1, P3 ;  /* 0x0000001b110d7211 */ /* 0x000fe200018f0eff */
[C---:B------:R-:W-:Y:S01]  /*1b90*/  IMAD R17, R0.reuse, 0x19, RZ ;  /* 0x0000001900117824 */ /* 0x040fe200078e02ff */
[----:B------:R-:W-:Y:S01]  /*1ba0*/  STL.64 [R1+0x990], R14 ;  /* 0x0009900e01007387 */ /* 0x000fe20000100a00 */
[----:B------:R-:W-:-:S03]  /*1bb0*/  IMAD R21, R0, 0x64, RZ ;  /* 0x0000006400157824 */ /* 0x000fc600078e02ff */
[----:B------:R0:W-:Y:S01]  /*1bc0*/  STL.64 [R1+0x828], R4 ;  /* 0x0008280401007387 */ /* 0x0001e20000100a00 */
[-C--:B------:R-:W-:Y:S01]  /*1bd0*/  IADD3 R6, P4, R18, R26.reuse, RZ ;  /* 0x0000001a12067210 */ /* 0x080fe20007f9e0ff */
[----:B------:R-:W-:Y:S01]  /*1be0*/  IMAD R18, R0, 0xc8, RZ ;  /* 0x000000c800127824 */ /* 0x000fe200078e02ff */
[-C--:B------:R-:W-:Y:S01]  /*1bf0*/  LEA.HI.X.SX32 R9, R28, R27.reuse, 0x1, P6 ;  /* 0x0000001b1c097211 */ /* 0x080fe200030f0eff */
[----:B------:R1:W-:Y:S01]  /*1c00*/  STL.64 [R1+0x570], R12 ;  /* 0x0005700c01007387 */ /* 0x0003e20000100a00 */
[-C--:B0-----:R-:W-:Y:S02]  /*1c10*/  IADD3 R4, P1, R23, R26.reuse, RZ ;  /* 0x0000001a17047210 */ /* 0x081fe40007f3e0ff */
[----:B------:R-:W-:Y:S02]  /*1c20*/  IADD3 R14, P3, R21, R26, RZ ;  /* 0x0000001a150e7210 */ /* 0x000fe40007f7e0ff */
[-C--:B------:R-:W-:Y:S01]  /*1c30*/  LEA.HI.X.SX32 R5, R17, R27.reuse, 0x1, P1 ;  /* 0x0000001b11057211 */ /* 0x080fe200008f0eff */
[C---:B-1----:R-:W-:Y:S01]  /*1c40*/  IMAD R12, R0.reuse, 0x190, RZ ;  /* 0x00000190000c7824 */ /* 0x042fe200078e02ff */
[----:B------:R0:W-:Y:S01]  /*1c50*/  STL.64 [R1+0x1b8], R8 ;  /* 0x0001b80801007387 */ /* 0x0001e20000100a00 */
[----:B------:R-:W-:Y:S01]  /*1c60*/  LEA.HI.X.SX32 R15, R23, R27, 0x1, P3 ;  /* 0x0000001b170f7211 */ /* 0x000fe200018f0eff */
[----:B------:R-:W-:-:S02]  /*1c70*/  IMAD R17, R0, 0x350, RZ ;  /* 0x0000035000117824 */ /* 0x000fc400078e02ff */
[----:B------:R1:W-:Y:S01]  /*1c80*/  STL.64 [R1+0xa50], R4 ;  /* 0x000a500401007387 */ /* 0x0003e20000100a00 */
[----:B------:R-:W-:Y:S01]  /*1c90*/  IMAD R23, R0, 0x66, RZ ;  /* 0x0000006600177824 */ /* 0x000fe200078e02ff */
[-C--:B------:R-:W-:Y:S02]  /*1ca0*/  LEA.HI.X.SX32 R3, R12, R27.reuse, 0x1, P2 ;  /* 0x0000001b0c037211 */ /* 0x080fe400010f0eff */
[-C--:B0-----:R-:W-:Y:S02]  /*1cb0*/  IADD3 R8, P6, R18, R26.reuse, RZ ;  /* 0x0000001a12087210 */ /* 0x081fe40007fde0ff */
[----:B-1----:R-:W-:Y:S01]  /*1cc0*/  IADD3 R4, P1, R12, R26, RZ ;  /* 0x0000001a0c047210 */ /* 0x002fe20007f3e0ff */
[----:B------:R0:W-:Y:S01]  /*1cd0*/  STL.64 [R1+0x988], R14 ;  /* 0x0009880e01007387 */ /* 0x0001e20000100a00 */
[-C--:B------:R-:W-:Y:S01]  /*1ce0*/  LEA.HI.X.SX32 R9, R21, R27.reuse, 0x1, P6 ;  /* 0x0000001b15097211 */ /* 0x080fe200030f0eff */
[----:B------:R-:W-:Y:S01]  /*1cf0*/  IMAD R21, R0, 0xcc, RZ ;  /* 0x000000cc00157824 */ /* 0x000fe200078e02ff */
[----:B------:R-:W-:Y:S01]  /*1d00*/  LEA.HI.X.SX32 R5, R18, R27, 0x1, P1 ;  /* 0x0000001b12057211 */ /* 0x000fe200008f0eff */
[----:B------:R-:W-:-:S02]  /*1d10*/  IMAD R18, R0, 0x33, RZ ;  /* 0x0000003300127824 */ /* 0x000fc400078e02ff */
[----:B------:R1:W-:Y:S01]  /*1d20*/  STL.64 [R1+0x818], R8 ;  /* 0x0008180801007387 */ /* 0x0003e20000100a00 */
[-C--:B0-----:R-:W-:Y:S01]  /*1d30*/  IADD3 R14, P3, R17, R26.reuse, RZ ;  /* 0x0000001a110e7210 */ /* 0x081fe20007f7e0ff */
[----:B------:R-:W-:Y:S02]  /*1d40*/  IMAD R17, R0, 0x198, RZ ;  /* 0x0000019800117824 */ /* 0x000fe400078e02ff */
[----:B------:R0:W-:Y:S01]  /*1d50*/  STL.64 [R1+0x550], R4 ;  /* 0x0005500401007387 */ /* 0x0001e20000100a00 */
[----:B-1----:R-:W-:-:S03]  /*1d60*/  IADD3 R8, P6, R23, R26, RZ ;  /* 0x0000001a17087210 */ /* 0x002fc60007fde0ff */
[----:B------:R1:W-:Y:S01]  /*1d70*/  STL.64 [R1+0x1a0], R2 ;  /* 0x0001a00201007387 */ /* 0x0003e20000100a00 */
[-C--:B------:R-:W-:Y:S02]  /*1d80*/  LEA.HI.X.SX32 R9, R18, R27.reuse, 0x1, P6 ;  /* 0x0000001b12097211 */ /* 0x080fe400030f0eff */
[-C--:B0-----:R-:W-:Y:S01]  /*1d90*/  IADD3 R4, P1, R21, R26.reuse, RZ ;  /* 0x0000001a15047210 */ /* 0x081fe20007f3e0ff */
[C---:B------:R-:W-:Y:S01]  /*1da0*/  IMAD R18, R0.reuse, 0x1a, RZ ;  /* 0x0000001a00127824 */ /* 0x040fe200078e02ff */
[----:B-1----:R-:W-:Y:S02]  /*1db0*/  IADD3 R2, P2, R17, R26, RZ ;  /* 0x0000001a11027210 */ /* 0x002fe40007f5e0ff */
[-C--:B------:R-:W-:Y:S01]  /*1dc0*/  LEA.HI.X.SX32 R5, R23, R27.reuse, 0x1, P1 ;  /* 0x0000001b17057211 */ /* 0x080fe200008f0eff */
[C---:B------:R-:W-:Y:S01]  /*1dd0*/  IMAD R23, R0.reuse, 0x34, RZ ;  /* 0x0000003400177824 */ /* 0x040fe200078e02ff */
[----:B------:R-:W-:Y:S01]  /*1de0*/  LEA.HI.X.SX32 R3, R21, R27, 0x1, P2 ;  /* 0x0000001b15037211 */ /* 0x000fe200010f0eff */
[----:B------:R0:W-:Y:S01]  /*1df0*/  STL.64 [R1+0x980], R8 ;  /* 0x0009800801007387 */ /* 0x0001e20000100a00 */
[----:B------:R-:W-:-:S02]  /*1e00*/  IMAD R12, R0, 0x360, RZ ;  /* 0x00000360000c7824 */ /* 0x000fc400078e02ff */
[----:B------:R-:W-:Y:S01]  /*1e10*/  IMAD R28, R0, 0xd, RZ ;  /* 0x0000000d001c7824 */ /* 0x000fe200078e02ff */
[----:B------:R1:W-:Y:S01]  /*1e20*/  STL.64 [R1+0x810], R4 ;  /* 0x0008100401007387 */ /* 0x0003e20000100a00 */
[----:B------:R-:W-:-:S03]  /*1e30*/  LEA.HI.X.SX32 R7, R17, R27, 0x1, P4 ;  /* 0x0000001b11077211 */ /* 0x000fc600020f0eff */
[----:B------:R2:W-:Y:S01]  /*1e40*/  STL.64 [R1+0x530], R2 ;  /* 0x0005300201007387 */ /* 0x0005e20000100a00 */
[----:B------:R-:W-:Y:S01]  /*1e50*/  IMAD R21, R0, 0x68, RZ ;  /* 0x0000006800157824 */ /* 0x000fe200078e02ff */
[-C--:B0-----:R-:W-:Y:S02]  /*1e60*/  IADD3 R8, P6, R12, R26.reuse, RZ ;  /* 0x0000001a0c087210 */ /* 0x081fe40007fde0ff */
[-C--:B-1----:R-:W-:Y:S02]  /*1e70*/  IADD3 R4, P1, R18, R26.reuse, RZ ;  /* 0x0000001a12047210 */ /* 0x082fe40007f3e0ff */
[----:B--2---:R-:W-:Y:S01]  /*1e80*/  IADD3 R2, P2, R23, R26, RZ ;  /* 0x0000001a17027210 */ /* 0x004fe20007f5e0ff */
[----:B------:R-:W-:Y:S01]  /*1e90*/  IMAD R12, R0, 0xd0, RZ ;  /* 0x000000d0000c7824 */ /* 0x000fe200078e02ff */
[-C--:B------:R-:W-:Y:S01]  /*1ea0*/  LEA.HI.X.SX32 R5, R28, R27.reuse, 0x1, P1 ;  /* 0x0000001b1c057211 */ /* 0x080fe200008f0eff */
[----:B------:R-:W-:Y:S01]  /*1eb0*/  IMAD R17, R0, 0x1a0, RZ ;  /* 0x000001a000117824 */ /* 0x000fe200078e02ff */
[----:B------:R-:W-:Y:S01]  /*1ec0*/  LEA.HI.X.SX32 R3, R18, R27, 0x1, P2 ;  /* 0x0000001b12037211 */ /* 0x000fe200010f0eff */
[----:B------:R0:W-:Y:S01]  /*1ed0*/  STL.64 [R1+0x188], R6 ;  /* 0x0001880601007387 */ /* 0x0001e20000100a00 */
[----:B------:R-:W-:-:S03]  /*1ee0*/  IMAD R11, R0, 0x340, RZ ;  /* 0x00000340000b7824 */ /* 0x000fc600078e02ff */
[----:B------:R1:W-:Y:S04]  /*1ef0*/  STL.64 [R1+0xab0], R4 ;  /* 0x000ab00401007387 */ /* 0x0003e80000100a00 */
[----:B------:R2:W-:Y:S01]  /*1f00*/  STL.64 [R1+0xa48], R2 ;  /* 0x000a480201007387 */ /* 0x0005e20000100a00 */
[-C--:B0-----:R-:W-:Y:S02]  /*1f10*/  IADD3 R6, P4, R21, R26.reuse, RZ ;  /* 0x0000001a15067210 */ /* 0x081fe40007f9e0ff */
[-C--:B-1----:R-:W-:Y:S02]  /*1f20*/  IADD3 R4, P1, R12, R26.reuse, RZ ;  /* 0x0000001a0c047210 */ /* 0x082fe40007f3e0ff */
[-C--:B------:R-:W-:Y:S02]  /*1f30*/  LEA.HI.X.SX32 R7, R23, R27.reuse, 0x1, P4 ;  /* 0x0000001b17077211 */ /* 0x080fe400020f0eff */
[-C--:B--2---:R-:W-:Y:S01]  /*1f40*/  IADD3 R2, P2, R17, R26.reuse, RZ ;  /* 0x0000001a11027210 */ /* 0x084fe20007f5e0ff */
[C---:B------:R-:W-:Y:S01]  /*1f50*/  IMAD R23, R0.reuse, 0x6a, RZ ;  /* 0x0000006a00177824 */ /* 0x040fe200078e02ff */
[----:B------:R-:W-:Y:S01]  /*1f60*/  LEA.HI.X.SX32 R5, R21, R27, 0x1, P1 ;  /* 0x0000001b15057211 */ /* 0x000fe200008f0eff */
[----:B------:R-:W-:Y:S01]  /*1f70*/  IMAD R21, R0, 0xd4, RZ ;  /* 0x000000d400157824 */ /* 0x000fe200078e02ff */
[----:B------:R-:W-:-:S02]  /*1f80*/  IADD3 R10, P5, R11, R26, RZ ;  /* 0x0000001a0b0a7210 */ /* 0x000fc40007fbe0ff */
[-C--:B------:R-:W-:Y:S01]  /*1f90*/  LEA.HI.X.SX32 R3, R12, R27.reuse, 0x1, P2 ;  /* 0x0000001b0c037211 */ /* 0x080fe200010f0eff */
[----:B------:R-:W-:Y:S01]  /*1fa0*/  STL.64 [R1+0x978], R6 ;  /* 0x0009780601007387 */ /* 0x000fe20000100a00 */
[C---:B------:R-:W-:Y:S01]  /*1fb0*/  IMAD R12, R0.reuse, 0x35, RZ ;  /* 0x00000035000c7824 */ /* 0x040fe200078e02ff */
        /* <DEDUP_REMOVED lines=15> */
[C---:B------:R-:W-:Y:S01]  /*20b0*/  IMAD R23, R0.reuse, 0x6c, RZ ;  /* 0x0000006c00177824 */ /* 0x040fe200078e02ff */
[----:B------:R1:W-:Y:S01]  /*20c0*/  STL.64 [R1+0x7f0], R2 ;  /* 0x0007f00201007387 */ /* 0x0003e20000100a00 */
[----:B------:R-:W-:Y:S01]  /*20d0*/  IMAD R21, R0, 0x1b, RZ ;  /* 0x0000001b00157824 */ /* 0x000fe200078e02ff */
[----:B------:R-:W-:Y:S02]  /*20e0*/  LEA.HI.X.SX32 R15, R28, R27, 0x1, P3 ;  /* 0x0000001b1c0f7211 */ /* 0x000fe400018f0eff */
[----:B------:R2:W-:Y:S01]  /*20f0*/  STL.64 [R1+0x4f8], R10 ;  /* 0x0004f80a01007387 */ /* 0x0005e20000100a00 */
[-C--:B------:R-:W-:Y:S02]  /*2100*/  IADD3 R6, P4, R18, R26.reuse, RZ ;  /* 0x0000001a12067210 */ /* 0x080fe40007f9e0ff */
[-C--:B0-----:R-:W-:Y:S01]  /*2110*/  IADD3 R4, P1, R17, R26.reuse, RZ ;  /* 0x0000001a11047210 */ /* 0x081fe20007f3e0ff */
[----:B------:R-:W-:Y:S01]  /*2120*/  IMAD R17, R0, 0xd8, RZ ;  /* 0x000000d800117824 */ /* 0x000fe200078e02ff */
[-C--:B-1----:R-:W-:Y:S01]  /*2130*/  IADD3 R2, P2, R12, R26.reuse, RZ ;  /* 0x0000001a0c027210 */ /* 0x082fe20007f5e0ff */
[----:B------:R-:W-:Y:S01]  /*2140*/  IMAD R18, R0, 0x1b0, RZ ;  /* 0x000001b000127824 */ /* 0x000fe200078e02ff */
[----:B--2---:R-:W-:-:S02]  /*2150*/  IADD3 R10, P5, R23, R26, RZ ;  /* 0x0000001a170a7210 */ /* 0x004fc40007fbe0ff */
[-C--:B------:R-:W-:Y:S01]  /*2160*/  LEA.HI.X.SX32 R3, R21, R27.reuse, 0x1, P2 ;  /* 0x0000001b15037211 */ /* 0x080fe200010f0eff */
[----:B------:R0:W-:Y:S01]  /*2170*/  STL.64 [R1+0x158], R14 ;  /* 0x0001580e01007387 */ /* 0x0001e20000100a00 */
[-C--:B------:R-:W-:Y:S01]  /*2180*/  LEA.HI.X.SX32 R11, R12, R27.reuse, 0x1, P5 ;  /* 0x0000001b0c0b7211 */ /* 0x080fe200028f0eff */
[----:B------:R-:W-:Y:S02]  /*2190*/  IMAD R21, R0, 0x380, RZ ;  /* 0x0000038000157824 */ /* 0x000fe400078e02ff */
[----:B------:R1:W-:Y:S01]  /*21a0*/  STL.64 [R1+0xa40], R2 ;  /* 0x000a400201007387 */ /* 0x0003e20000100a00 */
[----:B------:R-:W-:-:S03]  /*21b0*/  LEA.HI.X.SX32 R9, R18, R27, 0x1, P6 ;  /* 0x0000001b12097211 */ /* 0x000fc600030f0eff */
[----:B------:R2:W-:Y:S01]  /*21c0*/  STL.64 [R1+0x968], R10 ;  /* 0x0009680a01007387 */ /* 0x0005e20000100a00 */
[-C--:B0-----:R-:W-:Y:S02]  /*21d0*/  IADD3 R14, P3, R17, R26.reuse, RZ ;  /* 0x0000001a110e7210 */ /* 0x081fe40007f7e0ff */
[-C--:B-1----:R-:W-:Y:S02]  /*21e0*/  IADD3 R2, P2, R18, R26.reuse, RZ ;  /* 0x0000001a12027210 */ /* 0x082fe40007f5e0ff */
[-C--:B------:R-:W-:Y:S01]  /*21f0*/  LEA.HI.X.SX32 R15, R23, R27.reuse, 0x1, P3 ;  /* 0x0000001b170f7211 */ /* 0x080fe200018f0eff */
[C---:B------:R-:W-:Y:S01]  /*2200*/  IMAD R23, R0.reuse, 0xdc, RZ ;  /* 0x000000dc00177824 */ /* 0x040fe200078e02ff */
[----:B------:R-:W-:Y:S01]  /*2210*/  LEA.HI.X.SX32 R3, R17, R27, 0x1, P2 ;  /* 0x0000001b11037211 */ /* 0x000fe200010f0eff */
[C---:B--2---:R-:W-:Y:S01]  /*2220*/  IMAD R11, R0.reuse, 0x6e, RZ ;  /* 0x0000006e000b7824 */ /* 0x044fe200078e02ff */
[----:B------:R-:W-:Y:S01]  /*2230*/  IADD3 R12, P5, R21, R26, RZ ;  /* 0x0000001a150c7210 */ /* 0x000fe20007fbe0ff */
[C---:B------:R-:W-:Y:S01]  /*2240*/  IMAD R21, R0.reuse, 0x1b8, RZ ;  /* 0x000001b800157824 */ /* 0x040fe200078e02ff */
[----:B------:R0:W-:Y:S01]  /*2250*/  STL.64 [R1+0x7e0], R14 ;  /* 0x0007e00e01007387 */ /* 0x0001e20000100a00 */
[----:B------:R-:W-:-:S03]  /*2260*/  IMAD R17, R0, 0x37, RZ ;  /* 0x0000003700117824 */ /* 0x000fc600078e02ff */
[----:B------:R1:W-:Y:S04]  /*2270*/  STL.64 [R1+0x4d8], R2 ;  /* 0x0004d80201007387 */ /* 0x0003e80000100a00 */
[----:B------:R2:W-:Y:S01]  /*2280*/  STL.64 [R1+0x140], R8 ;  /* 0x0001400801007387 */ /* 0x0005e20000100a00 */
[-C--:B0-----:R-:W-:Y:S02]  /*2290*/  IADD3 R14, P3, R11, R26.reuse, RZ ;  /* 0x0000001a0b0e7210 */ /* 0x081fe40007f7e0ff */
[-C--:B-1----:R-:W-:Y:S01]  /*22a0*/  IADD3 R2, P2, R23, R26.reuse, RZ ;  /* 0x0000001a17027210 */ /* 0x082fe20007f5e0ff */
[----:B------:R-:W-:Y:S01]  /*22b0*/  IMAD R10, R0, 0xe, RZ ;  /* 0x0000000e000a7824 */ /* 0x000fe200078e02ff */
[----:B------:R-:W-:Y:S02]  /*22c0*/  LEA.HI.X.SX32 R15, R17, R27, 0x1, P3 ;  /* 0x0000001b110f7211 */ /* 0x000fe400018f0eff */
[----:B--2---:R-:W-:-:S02]  /*22d0*/  IADD3 R8, P6, R21, R26, RZ ;  /* 0x0000001a15087210 */ /* 0x004fc40007fde0ff */
[-C--:B------:R-:W-:Y:S02]  /*22e0*/  LEA.HI.X.SX32 R3, R11, R27.reuse, 0x1, P2 ;  /* 0x0000001b0b037211 */ /* 0x080fe400010f0eff */
[-C--:B------:R-:W-:Y:S01]  /*22f0*/  LEA.HI.X.SX32 R9, R23, R27.reuse, 0x1, P6 ;  /* 0x0000001b17097211 */ /* 0x080fe200030f0eff */
[C---:B------:R-:W-:Y:S01]  /*2300*/  IMAD R23, R0.reuse, 0x1ff, RZ ;  /* 0x000001ff00177824 */ /* 0x040fe200078e02ff */
[-C--:B------:R-:W-:Y:S01]  /*2310*/  LEA.HI.X.SX32 R7, R21, R27.reuse, 0x1, P4 ;  /* 0x0000001b15077211 */ /* 0x080fe200020f0eff */
[C---:B------:R-:W-:Y:S01]  /*2320*/  IMAD R17, R0.reuse, 0x3a0, RZ ;  /* 0x000003a000117824 */ /* 0x040fe200078e02ff */
[----:B------:R-:W-:Y:S01]  /*2330*/  STL.64 [R1+0x960], R14 ;  /* 0x0009600e01007387 */ /* 0x000fe20000100a00 */
[----:B------:R-:W-:Y:S01]  /*2340*/  IMAD R11, R0, 0x1c, RZ ;  /* 0x0000001c000b7824 */ /* 0x000fe200078e02ff */
[----:B------:R-:W-:Y:S01]  /*2350*/  IADD3 R16, P6, R10, R26, RZ ;  /* 0x0000001a0a107210 */ /* 0x000fe20007fde0ff */
[C---:B------:R-:W-:Y:S01]  /*2360*/  IMAD R21, R0.reuse, 0x7, RZ ;  /* 0x0000000700157824 */ /* 0x040fe200078e02ff */
[----:B------:R0:W-:Y:S01]  /*2370*/  STL.64 [R1+0x7d8], R2 ;  /* 0x0007d80201007387 */ /* 0x0001e20000100a00 */
[C---:B------:R-:W-:Y:S01]  /*2380*/  IMAD R28, R0.reuse, 0x38, RZ ;  /* 0x00000038001c7824 */ /* 0x040fe200078e02ff */
[----:B------:R-:W-:Y:S01]  /*2390*/  LEA.HI.X.SX32 R5, R23, R27, 0x1, P1 ;  /* 0x0000001b17057211 */ /* 0x000fe200008f0eff */
[C---:B------:R-:W-:Y:S01]  /*23a0*/  IMAD R18, R0.reuse, 0x390, RZ ;  /* 0x0000039000127824 */ /* 0x040fe200078e02ff */
[----:B------:R1:W-:Y:S01]  /*23b0*/  STL.64 [R1+0x4c0], R8 ;  /* 0x0004c00801007387 */ /* 0x0003e20000100a00 */
[----:B------:R-:W-:-:S03]  /*23c0*/  IMAD R23, R0, 0x70, RZ ;  /* 0x0000007000177824 */ /* 0x000fc600078e02ff */
[----:B------:R2:W-:Y:S01]  /*23d0*/  STL.64 [R1+0x128], R6 ;  /* 0x0001280601007387 */ /* 0x0005e20000100a00 */
[-C--:B0-----:R-:W-:Y:S02]  /*23e0*/  IADD3 R2, P2, R17, R26.reuse, RZ ;  /* 0x0000001a11027210 */ /* 0x081fe40007f5e0ff */
[-C--:B------:R-:W-:Y:S02]  /*23f0*/  LEA.HI.X.SX32 R17, R21, R27.reuse, 0x1, P6 ;  /* 0x0000001b15117211 */ /* 0x080fe400030f0eff */
[-C--:B-1----:R-:W-:Y:S02]  /*2400*/  IADD3 R8, P1, R28, R26.reuse, RZ ;  /* 0x0000001a1c087210 */ /* 0x082fe40007f3e0ff */
[-C--:B--2---:R-:W-:Y:S01]  /*2410*/  IADD3 R6, P4, R11, R26.reuse, RZ ;  /* 0x0000001a0b067210 */ /* 0x084fe20007f9e0ff */
[----:B------:R-:W-:Y:S01]  /*2420*/  STL.64 [R1+0x1c60], R4 ;  /* 0x001c600401007387 */ /* 0x000fe20000100a00 */
[-C--:B------:R-:W-:Y:S01]  /*2430*/  IADD3 R14, P3, R18, R26.reuse, RZ ;  /* 0x0000001a120e7210 */ /* 0x080fe20007f7e0ff */
[----:B------:R-:W-:Y:S01]  /*2440*/  IMAD R18, R0, 0xe0, RZ ;  /* 0x000000e000127824 */ /* 0x000fe200078e02ff */
[----:B------:R-:W-:Y:S01]  /*2450*/  LEA.HI.X.SX32 R7, R10, R27, 0x1, P4 ;  /* 0x0000001b0a077211 */ /* 0x000fe200020f0eff */
[----:B------:R0:W-:Y:S01]  /*2460*/  STL.64 [R1+0xae0], R16 ;  /* 0x000ae01001007387 */ /* 0x0001e20000100a00 */
[----:B------:R-:W-:-:S02]  /*2470*/  IADD3 R20, P6, R23, R26, RZ ;  /* 0x0000001a17147210 */ /* 0x000fc40007fde0ff */
[-C--:B------:R-:W-:Y:S01]  /*2480*/  LEA.HI.X.SX32 R9, R11, R27.reuse, 0x1, P1 ;  /* 0x0000001b0b097211 */ /* 0x080fe200008f0eff */
[----:B------:R1:W-:Y:S01]  /*2490*/  STL.64 [R1+0xaa8], R6 ;  /* 0x000aa80601007387 */ /* 0x0003e20000100a00 */
[----:B------:R-:W-:-:S03]  /*24a0*/  LEA.HI.X.SX32 R21, R28, R27, 0x1, P6 ;  /* 0x0000001b1c157211 */ /* 0x000fc600030f0eff */
[----:B------:R2:W-:Y:S01]  /*24b0*/  STL.64 [R1+0xa38], R8 ;  /* 0x000a380801007387 */ /* 0x0005e20000100a00 */
[----:B0-----:R-:W-:Y:S01]  /*24c0*/  IMAD R17, R0, 0x1c0, RZ ;  /* 0x000001c000117824 */ /* 0x001fe200078e02ff */
[-C--:B-1----:R-:W-:Y:S02]  /*24d0*/  IADD3 R6, P4, R18, R26.reuse, RZ ;  /* 0x0000001a12067210 */ /* 0x082fe40007f9e0ff */
[----:B------:R0:W-:Y:S02]  /*24e0*/  STL.64 [R1+0x958], R20 ;  /* 0x0009581401007387 */ /* 0x0001e40000100a00 */
[----:B--2---:R-:W-:Y:S02]  /*24f0*/  IADD3 R8, P1, R17, R26, RZ ;  /* 0x0000001a11087210 */ /* 0x004fe40007f3e0ff */
[-C--:B------:R-:W-:Y:S01]  /*2500*/  LEA.HI.X.SX32 R7, R23, R27.reuse, 0x1, P4 ;  /* 0x0000001b17077211 */ /* 0x080fe200020f0eff */
[----:B------:R-:W-:Y:S01]  /*2510*/  IMAD R23, R0, 0xe4, RZ ;  /* 0x000000e400177824 */ /* 0x000fe200078e02ff */
[----:B------:R-:W-:Y:S01]  /*2520*/  LEA.HI.X.SX32 R9, R18, R27, 0x1, P1 ;  /* 0x0000001b12097211 */ /* 0x000fe200008f0eff */
[----:B------:R-:W-:-:S02]  /*2530*/  IMAD R18, R0, 0x39, RZ ;  /* 0x0000003900127824 */ /* 0x000fc400078e02ff */
[C---:B0-----:R-:W-:Y:S01]  /*2540*/  IMAD R21, R0.reuse, 0x72, RZ ;  /* 0x0000007200157824 */ /* 0x041fe200078e02ff */
[----:B------:R0:W-:Y:S01]  /*2550*/  STL.64 [R1+0x7c8], R6 ;  /* 0x0007c80601007387 */ /* 0x0001e20000100a00 */
[----:B------:R-:W-:Y:S01]  /*2560*/  LEA.HI.X.SX32 R13, R17, R27, 0x1, P5 ;  /* 0x0000001b110d7211 */ /* 0x000fe200028f0eff */
[C---:B------:R-:W-:Y:S02]  /*2570*/  IMAD R16, R0.reuse, 0x1c8, RZ ;  /* 0x000001c800107824 */ /* 0x040fe400078e02ff */
[----:B------:R1:W-:Y:S01]  /*2580*/  STL.64 [R1+0x4a0], R8 ;  /* 0x0004a00801007387 */ /* 0x0003e20000100a00 */
[----:B------:R-:W-:Y:S01]  /*2590*/  IMAD R17, R0, 0x3c0, RZ ;  /* 0x000003c000117824 */ /* 0x000fe200078e02ff */
[-C--:B0-----:R-:W-:Y:S02]  /*25a0*/  IADD3 R6, P4, R21, R26.reuse, RZ ;  /* 0x0000001a15067210 */ /* 0x081fe40007f9e0ff */
[----:B------:R0:W-:Y:S01]  /*25b0*/  STL.64 [R1+0x110], R12 ;  /* 0x0001100c01007387 */ /* 0x0001e20000100a00 */
[----:B-1----:R-:W-:-:S02]  /*25c0*/  IADD3 R8, P1, R23, R26, RZ ;  /* 0x0000001a17087210 */ /* 0x002fc40007f3e0ff */
[-C--:B------:R-:W-:Y:S01]  /*25d0*/  LEA.HI.X.SX32 R7, R18, R27.reuse, 0x1, P4 ;  /* 0x0000001b12077211 */ /* 0x080fe200020f0eff */
[----:B------:R-:W-:Y:S01]  /*25e0*/  IMAD R18, R0, 0x3a, RZ ;  /* 0x0000003a00127824 */ /* 0x000fe200078e02ff */
[-C--:B------:R-:W-:Y:S02]  /*25f0*/  LEA.HI.X.SX32 R9, R21, R27.reuse, 0x1, P1 ;  /* 0x0000001b15097211 */ /* 0x080fe400008f0eff */
[-C--:B0-----:R-:W-:Y:S01]  /*2600*/  IADD3 R12, P5, R16, R26.reuse, RZ ;  /* 0x0000001a100c7210 */ /* 0x081fe20007fbe0ff */
[----:B------:R0:W-:Y:S01]  /*2610*/  STL.64 [R1+0x950], R6 ;  /* 0x0009500601007387 */ /* 0x0001e20000100a00 */
[----:B------:R-:W-:Y:S02]  /*2620*/  IMAD R21, R0, 0x74, RZ ;  /* 0x0000007400157824 */ /* 0x000fe400078e02ff */
[-C--:B------:R-:W-:Y:S01]  /*2630*/  LEA.HI.X.SX32 R13, R23, R27.reuse, 0x1, P5 ;  /* 0x0000001b170d7211 */ /* 0x080fe200028f0eff */
[----:B------:R1:W-:Y:S01]  /*2640*/  STL.64 [R1+0x7b8], R8 ;  /* 0x0007b80801007387 */ /* 0x0003e20000100a00 */
[----:B------:R-:W-:Y:S01]  /*2650*/  LEA.HI.X.SX32 R15, R16, R27, 0x1, P3 ;  /* 0x0000001b100f7211 */ /* 0x000fe200018f0eff */
[C---:B------:R-:W-:Y:S01]  /*2660*/  IMAD R23, R0.reuse, 0xe8, RZ ;  /* 0x000000e800177824 */ /* 0x040fe200078e02ff */
[-C--:B0-----:R-:W-:Y:S01]  /*2670*/  IADD3 R6, P4, R17, R26.reuse, RZ ;  /* 0x0000001a11067210 */ /* 0x081fe20007f9e0ff */
[----:B------:R-:W-:Y:S01]  /*2680*/  IMAD R17, R0, 0x1d, RZ ;  /* 0x0000001d00117824 */ /* 0x000fe200078e02ff */
[----:B-1----:R-:W-:Y:S01]  /*2690*/  IADD3 R8, P1, R18, R26, RZ ;  /* 0x0000001a12087210 */ /* 0x002fe20007f3e0ff */
[----:B------:R0:W-:Y:S01]  /*26a0*/  STL.64 [R1+0x488], R12 ;  /* 0x0004880c01007387 */ /* 0x0001e20000100a00 */
[----:B------:R-:W-:-:S02]  /*26b0*/  IMAD R28, R0, 0x1d0, RZ ;  /* 0x000001d0001c7824 */ /* 0x000fc400078e02ff */
[-C--:B------:R-:W-:Y:S01]  /*26c0*/  LEA.HI.X.SX32 R9, R17, R27.reuse, 0x1, P1 ;  /* 0x0000001b11097211 */ /* 0x080fe200008f0eff */
[----:B------:R1:W-:Y:S01]  /*26d0*/  STL.64 [R1+0xf8], R14 ;  /* 0x0000f80e01007387 */ /* 0x0003e20000100a00 */
[----:B------:R-:W-:Y:S01]  /*26e0*/  IMAD R17, R0, 0x3d0, RZ ;  /* 0x000003d000117824 */ /* 0x000fe200078e02ff */
[-C--:B0-----:R-:W-:Y:S02]  /*26f0*/  IADD3 R12, P5, R21, R26.reuse, RZ ;  /* 0x0000001a150c7210 */ /* 0x081fe40007fbe0ff */
[----:B------:R0:W-:Y:S02]  /*2700*/  STL.64 [R1+0xa30], R8 ;  /* 0x000a300801007387 */ /* 0x0001e40000100a00 */
[----:B------:R-:W-:Y:S02]  /*2710*/  LEA.HI.X.SX32 R13, R18, R27, 0x1, P5 ;  /* 0x0000001b120d7211 */ /* 0x000fe400028f0eff */
[----:B-1----:R-:W-:Y:S01]  /*2720*/  IADD3 R14, P3, R23, R26, RZ ;  /* 0x0000001a170e7210 */ /* 0x002fe20007f7e0ff */
[----:B------:R-:W-:-:S02]  /*2730*/  IMAD R18, R0, 0x76, RZ ;  /* 0x0000007600127824 */ /* 0x000fc400078e02ff */
[----:B------:R1:W-:Y:S01]  /*2740*/  STL.64 [R1+0x948], R12 ;  /* 0x0009480c01007387 */ /* 0x0003e20000100a00 */
[-C--:B------:R-:W-:Y:S02]  /*2750*/  LEA.HI.X.SX32 R15, R21, R27.reuse, 0x1, P3 ;  /* 0x0000001b150f7211 */ /* 0x080fe400018f0eff */
[-C--:B0-----:R-:W-:Y:S01]  /*2760*/  IADD3 R8, P1, R28, R26.reuse, RZ ;  /* 0x0000001a1c087210 */ /* 0x081fe20007f3e0ff */
[----:B------:R-:W-:Y:S01]  /*2770*/  IMAD R21, R0, 0x1d8, RZ ;  /* 0x000001d800157824 */ /* 0x000fe200078e02ff */
[-C--:B------:R-:W-:Y:S02]  /*2780*/  LEA.HI.X.SX32 R3, R28, R27.reuse, 0x1, P2 ;  /* 0x0000001b1c037211 */ /* 0x080fe400010f0eff */
[----:B------:R-:W-:Y:S02]  /*2790*/  LEA.HI.X.SX32 R9, R23, R27, 0x1, P1 ;  /* 0x0000001b17097211 */ /* 0x000fe400008f0eff */
[----:B-1----:R-:W-:Y:S01]  /*27a0*/  IADD3 R12, P5, R17, R26, RZ ;  /* 0x0000001a110c7210 */ /* 0x002fe20007fbe0ff */
[C---:B------:R-:W-:Y:S01]  /*27b0*/  IMAD R17, R0.reuse, 0xec, RZ ;  /* 0x000000ec00117824 */ /* 0x040fe200078e02ff */
[----:B------:R0:W-:Y:S01]  /*27c0*/  STL.64 [R1+0x7a8], R14 ;  /* 0x0007a80e01007387 */ /* 0x0001e20000100a00 */
[----:B------:R-:W-:-:S02]  /*27d0*/  IMAD R23, R0, 0x3b, RZ ;  /* 0x0000003b00177824 */ /* 0x000fc400078e02ff */
[C---:B------:R-:W-:Y:S01]  /*27e0*/  IMAD R28, R0.reuse, 0x3e0, RZ ;  /* 0x000003e0001c7824 */ /* 0x040fe200078e02ff */
[----:B------:R1:W-:Y:S01]  /*27f0*/  STL.64 [R1+0x468], R8 ;  /* 0x0004680801007387 */ /* 0x0003e20000100a00 */
[----:B------:R-:W-:-:S03]  /*2800*/  IMAD R11, R0, 0x3b0, RZ ;  /* 0x000003b0000b7824 */ /* 0x000fc600078e02ff */
[----:B------:R2:W-:Y:S01]  /*2810*/  STL.64 [R1+0xe0], R2 ;  /* 0x0000e00201007387 */ /* 0x0005e20000100a00 */
[-C--:B0-----:R-:W-:Y:S02]  /*2820*/  IADD3 R14, P3, R18, R26.reuse, RZ ;  /* 0x0000001a120e7210 */ /* 0x081fe40007f7e0ff */
[-C--:B-1----:R-:W-:Y:S02]  /*2830*/  IADD3 R8, P1, R17, R26.reuse, RZ ;  /* 0x0000001a11087210 */ /* 0x082fe40007f3e0ff */
[-C--:B------:R-:W-:Y:S02]  /*2840*/  LEA.HI.X.SX32 R15, R23, R27.reuse, 0x1, P3 ;  /* 0x0000001b170f7211 */ /* 0x080fe400018f0eff */
[-C--:B--2---:R-:W-:Y:S01]  /*2850*/  IADD3 R2, P2, R21, R26.reuse, RZ ;  /* 0x0000001a15027210 */ /* 0x084fe20007f5e0ff */
[----:B------:R-:W-:Y:S01]  /*2860*/  IMAD R23, R0, 0x1e, RZ ;  /* 0x0000001e00177824 */ /* 0x000fe200078e02ff */
[-C--:B------:R-:W-:Y:S02]  /*2870*/  LEA.HI.X.SX32 R9, R18, R27.reuse, 0x1, P1 ;  /* 0x0000001b12097211 */ /* 0x080fe400008f0eff */
[----:B------:R-:W-:Y:S01]  /*2880*/  IADD3 R24, P3, R28, R26, RZ ;  /* 0x0000001a1c187210 */ /* 0x000fe20007f7e0ff */
[----:B------:R-:W-:Y:S01]  /*2890*/  IMAD R28, R0, 0x3c, RZ ;  /* 0x0000003c001c7824 */ /* 0x000fe200078e02ff */
[----:B------:R-:W-:-:S02]  /*28a0*/  LEA.HI.X.SX32 R3, R17, R27, 0x1, P2 ;  /* 0x0000001b11037211 */ /* 0x000fc400010f0eff */
[-C--:B------:R-:W-:Y:S01]  /*28b0*/  IADD3 R10, P6, R11, R26.reuse, RZ ;  /* 0x0000001a0b0a7210 */ /* 0x080fe20007fde0ff */
[----:B------:R0:W-:Y:S01]  /*28c0*/  STL.64 [R1+0x940], R14 ;  /* 0x0009400e01007387 */ /* 0x0001e20000100a00 */
[C---:B------:R-:W-:Y:S02]  /*28d0*/  IMAD R17, R0.reuse, 0x78, RZ ;  /* 0x0000007800117824 */ /* 0x040fe400078e02ff */
[----:B------:R-:W-:Y:S01]  /*28e0*/  LEA.HI.X.SX32 R11, R21, R27, 0x1, P6 ;  /* 0x0000001b150b7211 */ /* 0x000fe200030f0eff */
[----:B------:R1:W-:Y:S04]  /*28f0*/  STL.64 [R1+0x798], R8 ;  /* 0x0007980801007387 */ /* 0x0003e80000100a00 */
[----:B------:R2:W-:Y:S01]  /*2900*/  STL.64 [R1+0x450], R2 ;  /* 0x0004500201007387 */ /* 0x0005e20000100a00 */
[----:B0-----:R-:W-:Y:S01]  /*2910*/  IMAD R14, R0, 0xf, RZ ;  /* 0x0000000f000e7824 */ /* 0x001fe200078e02ff */
[----:B-1----:R-:W-:-:S02]  /*2920*/  IADD3 R8, P1, R23, R26, RZ ;  /* 0x0000001a17087210 */ /* 0x002fc40007f3e0ff */
[-C--:B--2---:R-:W-:Y:S01]  /*2930*/  IADD3 R2, P2, R28, R26.reuse, RZ ;  /* 0x0000001a1c027210 */ /* 0x084fe20007f5e0ff */
[----:B------:R-:W-:Y:S01]  /*2940*/  IMAD R18, R0, 0xf0, RZ ;  /* 0x000000f000127824 */ /* 0x000fe200078e02ff */
[-C--:B------:R-:W-:Y:S01]  /*2950*/  LEA.HI.X.SX32 R9, R14, R27.reuse, 0x1, P1 ;  /* 0x0000001b0e097211 */ /* 0x080fe200008f0eff */
[----:B------:R0:W-:Y:S01]  /*2960*/  STL.64 [R1+0xc8], R10 ;  /* 0x0000c80a01007387 */ /* 0x0001e20000100a00 */
[----:B------:R-:W-:Y:S01]  /*2970*/  LEA.HI.X.SX32 R3, R23, R27, 0x1, P2 ;  /* 0x0000001b17037211 */ /* 0x000fe200010f0eff */
[----:B------:R-:W-:Y:S02]  /*2980*/  IMAD R21, R0, 0x1e0, RZ ;  /* 0x000001e000157824 */ /* 0x000fe400078e02ff */
[----:B------:R1:W-:Y:S04]  /*2990*/  STL.64 [R1+0xaa0], R8 ;  /* 0x000aa00801007387 */ /* 0x0003e80000100a00 */
[----:B------:R2:W-:Y:S01]  /*29a0*/  STL.64 [R1+0xa28], R2 ;  /* 0x000a280201007387 */ /* 0x0005e20000100a00 */
[----:B0-----:R-:W-:-:S02]  /*29b0*/  IADD3 R10, P6, R17, R26, RZ ;  /* 0x0000001a110a7210 */ /* 0x001fc40007fde0ff */
[-C--:B-1----:R-:W-:Y:S02]  /*29c0*/  IADD3 R8, P1, R18, R26.reuse, RZ ;  /* 0x0000001a12087210 */ /* 0x082fe40007f3e0ff */
[-C--:B------:R-:W-:Y:S02]  /*29d0*/  LEA.HI.X.SX32 R11, R28, R27.reuse, 0x1, P6 ;  /* 0x0000001b1c0b7211 */ /* 0x080fe400030f0eff */
[----:B--2---:R-:W-:Y:S01]  /*29e0*/  IADD3 R2, P2, R21, R26, RZ ;  /* 0x0000001a15027210 */ /* 0x004fe20007f5e0ff */
[----:B------:R-:W-:Y:S01]  /*29f0*/  IMAD R28, R0, 0x7a, RZ ;  /* 0x0000007a001c7824 */ /* 0x000fe200078e02ff */
[-C--:B------:R-:W-:Y:S01]  /*2a00*/  LEA.HI.X.SX32 R9, R17, R27.reuse, 0x1, P1 ;  /* 0x0000001b11097211 */ /* 0x080fe200008f0eff */
[----:B------:R0:W-:Y:S01]  /*2a10*/  STL.64 [R1+0x938], R10 ;  /* 0x0009380a01007387 */ /* 0x0001e20000100a00 */
[-C--:B------:R-:W-:Y:S01]  /*2a20*/  LEA.HI.X.SX32 R3, R18, R27.reuse, 0x1, P2 ;  /* 0x0000001b12037211 */ /* 0x080fe200010f0eff */
[C---:B------:R-:W-:Y:S01]  /*2a30*/  IMAD R17, R0.reuse, 0x1e8, RZ ;  /* 0x000001e800117824 */ /* 0x040fe200078e02ff */
[----:B------:R-:W-:Y:S01]  /*2a40*/  LEA.HI.X.SX32 R7, R21, R27, 0x1, P4 ;  /* 0x0000001b15077211 */ /* 0x000fe200020f0eff */
[----:B------:R1:W-:Y:S01]  /*2a50*/  STL.64 [R1+0x788], R8 ;  /* 0x0007880801007387 */ /* 0x0003e20000100a00 */
[----:B------:R-:W-:-:S03]  /*2a60*/  IMAD R18, R0, 0x3d, RZ ;  /* 0x0000003d00127824 */ /* 0x000fc600078e02ff */
[----:B------:R2:W-:Y:S01]  /*2a70*/  STL.64 [R1+0x430], R2 ;  /* 0x0004300201007387 */ /* 0x0005e20000100a00 */
[----:B0-----:R-:W-:-:S03]  /*2a80*/  IMAD R11, R0, 0xf4, RZ ;  /* 0x000000f4000b7824 */ /* 0x001fc600078e02ff */
[----:B------:R0:W-:Y:S01]  /*2a90*/  STL.64 [R1+0xb0], R6 ;  /* 0x0000b00601007387 */ /* 0x0001e20000100a00 */
[-C--:B-1----:R-:W-:Y:S02]  /*2aa0*/  IADD3 R8, P1, R28, R26.reuse, RZ ;  /* 0x0000001a1c087210 */ /* 0x082fe40007f3e0ff */
[-C--:B--2---:R-:W-:Y:S02]  /*2ab0*/  IADD3 R2, P2, R11, R26.reuse, RZ ;  /* 0x0000001a0b027210 */ /* 0x084fe40007f5e0ff */
[-C--:B------:R-:W-:Y:S02]  /*2ac0*/  LEA.HI.X.SX32 R9, R18, R27.reuse, 0x1, P1 ;  /* 0x0000001b12097211 */ /* 0x080fe400008f0eff */
[----:B0-----:R-:W-:Y:S01]  /*2ad0*/  IADD3 R6, P4, R17, R26, RZ ;  /* 0x0000001a11067210 */ /* 0x001fe20007f9e0ff */
[----:B------:R-:W-:Y:S01]  /*2ae0*/  IMAD R10, R0, 0x3e, RZ ;  /* 0x0000003e000a7824 */ /* 0x000fe200078e02ff */
        /* <DEDUP_REMOVED lines=12> */
[----:B--2---:R-:W-:Y:S02]  /*2bb0*/  IADD3 R6, P4, R18, R26, RZ ;  /* 0x0000001a12067210 */ /* 0x004fe40007f9e0ff */
[-C--:B------:R-:W-:Y:S01]  /*2bc0*/  LEA.HI.X.SX32 R3, R28, R27.reuse, 0x1, P2 ;  /* 0x0000001b1c037211 */ /* 0x080fe200010f0eff */
[----:B------:R-:W-:Y:S01]  /*2bd0*/  IMAD R28, R0, 0x212, RZ ;  /* 0x00000212001c7824 */ /* 0x000fe200078e02ff */
[-C--:B------:R-:W-:Y:S01]  /*2be0*/  LEA.HI.X.SX32 R7, R10, R27.reuse, 0x1, P4 ;  /* 0x0000001b0a077211 */ /* 0x080fe200020f0eff */
[----:B------:R-:W-:Y:S01]  /*2bf0*/  STL.64 [R1+0x1dc0], R12 ;  /* 0x001dc00c01007387 */ /* 0x000fe20000100a00 */
[----:B------:R-:W-:Y:S01]  /*2c00*/  LEA.HI.X.SX32 R9, R18, R27, 0x1, P5 ;  /* 0x0000001b12097211 */ /* 0x000fe200028f0eff */
[----:B------:R-:W-:-:S02]  /*2c10*/  IMAD R10, R0, 0x7e, RZ ;  /* 0x0000007e000a7824 */ /* 0x000fc400078e02ff */
[----:B------:R0:W-:Y:S04]  /*2c20*/  STL.64 [R1+0xa20], R2 ;  /* 0x000a200201007387 */ /* 0x0001e80000100a00 */
[----:B------:R1:W-:Y:S01]  /*2c30*/  STL.64 [R1+0x928], R6 ;  /* 0x0009280601007387 */ /* 0x0003e20000100a00 */
[----:B------:R-:W-:-:S03]  /*2c40*/  IMAD R18, R0, 0xfc, RZ ;  /* 0x000000fc00127824 */ /* 0x000fc600078e02ff */
[----:B------:R2:W-:Y:S01]  /*2c50*/  STL.64 [R1+0x768], R8 ;  /* 0x0007680801007387 */ /* 0x0005e20000100a00 */
[-C--:B0-----:R-:W-:Y:S02]  /*2c60*/  IADD3 R2, P2, R17, R26.reuse, RZ ;  /* 0x0000001a11027210 */ /* 0x081fe40007f5e0ff */
[-C--:B-1----:R-:W-:Y:S01]  /*2c70*/  IADD3 R6, P4, R28, R26.reuse, RZ ;  /* 0x0000001a1c067210 */ /* 0x082fe20007f9e0ff */
[----:B------:R-:W-:Y:S01]  /*2c80*/  IMAD R28, R0, 0x3f, RZ ;  /* 0x0000003f001c7824 */ /* 0x000fe200078e02ff */
[-C--:B------:R-:W-:Y:S02]  /*2c90*/  LEA.HI.X.SX32 R3, R11, R27.reuse, 0x1, P2 ;  /* 0x0000001b0b037211 */ /* 0x080fe400010f0eff */
[-C--:B--2---:R-:W-:Y:S02]  /*2ca0*/  IADD3 R8, P5, R10, R26.reuse, RZ ;  /* 0x0000001a0a087210 */ /* 0x084fe40007fbe0ff */
[-C--:B------:R-:W-:Y:S01]  /*2cb0*/  LEA.HI.X.SX32 R25, R17, R27.reuse, 0x1, P3 ;  /* 0x0000001b11197211 */ /* 0x080fe200018f0eff */
[----:B------:R-:W-:Y:S01]  /*2cc0*/  IMAD R17, R0, 0x222, RZ ;  /* 0x0000022200117824 */ /* 0x000fe200078e02ff */
[----:B------:R-:W-:Y:S01]  /*2cd0*/  LEA.HI.X.SX32 R9, R28, R27, 0x1, P5 ;  /* 0x0000001b1c097211 */ /* 0x000fe200028f0eff */
[----:B------:R-:W-:Y:S01]  /*2ce0*/  IMAD R11, R0, 0x1f8, RZ ;  /* 0x000001f8000b7824 */ /* 0x000fe200078e02ff */
[----:B------:R0:W-:Y:S04]  /*2cf0*/  STL.64 [R1+0x3f8], R2 ;  /* 0x0003f80201007387 */ /* 0x0001e80000100a00 */
[----:B------:R-:W-:Y:S01]  /*2d00*/  STL.64 [R1+0x1db8], R24 ;  /* 0x001db81801007387 */ /* 0x000fe20000100a00 */
[----:B------:R-:W-:-:S03]  /*2d10*/  IADD3 R12, P3, R11, R26, RZ ;  /* 0x0000001a0b0c7210 */ /* 0x000fc60007f7e0ff */
[----:B------:R1:W-:Y:S01]  /*2d20*/  STL.64 [R1+0x920], R8 ;  /* 0x0009200801007387 */ /* 0x0003e20000100a00 */
[-C--:B0-----:R-:W-:Y:S01]  /*2d30*/  IADD3 R2, P2, R18, R26.reuse, RZ ;  /* 0x0000001a12027210 */ /* 0x081fe20007f5e0ff */
[C---:B------:R-:W-:Y:S02]  /*2d40*/  IMAD R23, R0.reuse, 0x3f0, RZ ;  /* 0x000003f000177824 */ /* 0x040fe400078e02ff */
[----:B------:R-:W-:Y:S01]  /*2d50*/  IMAD R28, R0, 0x232, RZ ;  /* 0x00000232001c7824 */ /* 0x000fe200078e02ff */
[-C--:B------:R-:W-:Y:S02]  /*2d60*/  LEA.HI.X.SX32 R3, R10, R27.reuse, 0x1, P2 ;  /* 0x0000001b0a037211 */ /* 0x080fe400010f0eff */
[-C--:B-1----:R-:W-:Y:S01]  /*2d70*/  IADD3 R8, P5, R17, R26.reuse, RZ ;  /* 0x0000001a11087210 */ /* 0x082fe20007fbe0ff */
[----:B------:R-:W-:Y:S01]  /*2d80*/  IMAD R17, R0, 0x242, RZ ;  /* 0x0000024200117824 */ /* 0x000fe200078e02ff */
[----:B------:R-:W-:Y:S01]  /*2d90*/  LEA.HI.X.SX32 R13, R18, R27, 0x1, P3 ;  /* 0x0000001b120d7211 */ /* 0x000fe200018f0eff */
[----:B------:R-:W-:Y:S01]  /*2da0*/  IMAD R21, R0, 0x202, RZ ;  /* 0x0000020200157824 */ /* 0x000fe200078e02ff */
[----:B------:R0:W-:Y:S01]  /*2db0*/  STL.64 [R1+0x758], R2 ;  /* 0x0007580201007387 */ /* 0x0001e20000100a00 */
[----:B------:R-:W-:-:S02]  /*2dc0*/  IADD3 R22, P6, R23, R26, RZ ;  /* 0x0000001a17167210 */ /* 0x000fc40007fde0ff */
[-C--:B------:R-:W-:Y:S01]  /*2dd0*/  IADD3 R14, P3, R17, R26.reuse, RZ ;  /* 0x0000001a110e7210 */ /* 0x080fe20007f7e0ff */
[----:B------:R-:W-:Y:S01]  /*2de0*/  IMAD R17, R0, 0x252, RZ ;  /* 0x0000025200117824 */ /* 0x000fe200078e02ff */
[-C--:B------:R-:W-:Y:S02]  /*2df0*/  IADD3 R20, P1, R21, R26.reuse, RZ ;  /* 0x0000001a15147210 */ /* 0x080fe40007f3e0ff */
[----:B------:R-:W-:Y:S02]  /*2e00*/  LEA.HI.X.SX32 R23, R11, R27, 0x1, P6 ;  /* 0x0000001b0b177211 */ /* 0x000fe400030f0eff */
[-C--:B0-----:R-:W-:Y:S01]  /*2e10*/  IADD3 R2, P2, R28, R26.reuse, RZ ;  /* 0x0000001a1c027210 */ /* 0x081fe20007f5e0ff */
[C---:B------:R-:W-:Y:S01]  /*2e20*/  IMAD R28, R0.reuse, 0x101, RZ ;  /* 0x00000101001c7824 */ /* 0x040fe200078e02ff */
[----:B------:R-:W-:Y:S01]  /*2e30*/  IADD3 R10, P6, R17, R26, RZ ;  /* 0x0000001a110a7210 */ /* 0x000fe20007fde0ff */
[----:B------:R-:W-:-:S03]  /*2e40*/  IMAD R17, R0, 0x109, RZ ;  /* 0x0000010900117824 */ /* 0x000fc600078e02ff */
[-C--:B------:R-:W-:Y:S01]  /*2e50*/  LEA.HI.X.SX32 R21, R28, R27.reuse, 0x1, P1 ;  /* 0x0000001b1c157211 */ /* 0x080fe200008f0eff */
[----:B------:R-:W-:Y:S01]  /*2e60*/  STL.64 [R1+0x3e0], R12 ;  /* 0x0003e00c01007387 */ /* 0x000fe20000100a00 */
[----:B------:R-:W-:-:S03]  /*2e70*/  LEA.HI.X.SX32 R7, R17, R27, 0x1, P4 ;  /* 0x0000001b11077211 */ /* 0x000fc600020f0eff */
[----:B------:R-:W-:Y:S04]  /*2e80*/  STL.64 [R1+0x1dc8], R22 ;  /* 0x001dc81601007387 */ /* 0x000fe80000100a00 */
[----:B------:R0:W-:Y:S01]  /*2e90*/  STL.64 [R1+0x3c0], R20 ;  /* 0x0003c01401007387 */ /* 0x0001e20000100a00 */
[----:B------:R-:W-:-:S03]  /*2ea0*/  IMAD R17, R0, 0x111, RZ ;  /* 0x0000011100117824 */ /* 0x000fc600078e02ff */
[----:B------:R1:W-:Y:S01]  /*2eb0*/  STL.64 [R1+0x380], R6 ;  /* 0x0003800601007387 */ /* 0x0003e20000100a00 */
[----:B0-----:R-:W-:-:S05]  /*2ec0*/  IMAD R21, R0, 0x272, RZ ;  /* 0x0000027200157824 */ /* 0x001fca00078e02ff */
[----:B-1----:R-:W-:Y:S01]  /*2ed0*/  IADD3 R6, P4, R21, R26, RZ ;  /* 0x0000001a15067210 */ /* 0x002fe20007f9e0ff */
[C---:B------:R-:W-:Y:S01]  /*2ee0*/  IMAD R21, R0.reuse, 0x119, RZ ;  /* 0x0000011900157824 */ /* 0x040fe200078e02ff */
[----:B------:R-:W-:Y:S01]  /*2ef0*/  LEA.HI.X.SX32 R9, R17, R27, 0x1, P5 ;  /* 0x0000001b11097211 */ /* 0x000fe200028f0eff */
[----:B------:R-:W-:-:S03]  /*2f00*/  IMAD R17, R0, 0x292, RZ ;  /* 0x0000029200117824 */ /* 0x000fc600078e02ff */
[----:B------:R-:W-:Y:S01]  /*2f10*/  LEA.HI.X.SX32 R3, R21, R27, 0x1, P2 ;  /* 0x0000001b15037211 */ /* 0x000fe200010f0eff */
[----:B------:R-:W-:Y:S01]  /*2f20*/  STL.64 [R1+0x358], R8 ;  /* 0x0003580801007387 */ /* 0x000fe20000100a00 */
[----:B------:R-:W-:-:S03]  /*2f30*/  IMAD R21, R0, 0x121, RZ ;  /* 0x0000012100157824 */ /* 0x000fc600078e02ff */
[----:B------:R0:W-:Y:S02]  /*2f40*/  STL.64 [R1+0x338], R2 ;  /* 0x0003380201007387 */ /* 0x0001e40000100a00 */
[----:B------:R-:W-:Y:S01]  /*2f50*/  LEA.HI.X.SX32 R15, R21, R27, 0x1, P3 ;  /* 0x0000001b150f7211 */ /* 0x000fe200018f0eff */
[C---:B------:R-:W-:Y:S01]  /*2f60*/  IMAD R21, R0.reuse, 0x2b2, RZ ;  /* 0x000002b200157824 */ /* 0x040fe200078e02ff */
[----:B0-----:R-:W-:Y:S01]  /*2f70*/  IADD3 R2, P2, R17, R26, RZ ;  /* 0x0000001a11027210 */ /* 0x001fe20007f5e0ff */
[C---:B------:R-:W-:Y:S02]  /*2f80*/  IMAD R17, R0.reuse, 0x129, RZ ;  /* 0x0000012900117824 */ /* 0x040fe400078e02ff */
[----:B------:R-:W-:-:S03]  /*2f90*/  IMAD R18, R0, 0x262, RZ ;  /* 0x0000026200127824 */ /* 0x000fc600078e02ff */
[-C--:B------:R-:W-:Y:S01]  /*2fa0*/  LEA.HI.X.SX32 R11, R17, R27.reuse, 0x1, P6 ;  /* 0x0000001b110b7211 */ /* 0x080fe200030f0eff */
[----:B------:R-:W-:Y:S01]  /*2fb0*/  STL.64 [R1+0x318], R14 ;  /* 0x0003180e01007387 */ /* 0x000fe20000100a00 */
[----:B------:R-:W-:Y:S01]  /*2fc0*/  IMAD R17, R0, 0x131, RZ ;  /* 0x0000013100117824 */ /* 0x000fe200078e02ff */
[-C--:B------:R-:W-:Y:S02]  /*2fd0*/  IADD3 R12, P1, R18, R26.reuse, RZ ;  /* 0x0000001a120c7210 */ /* 0x080fe40007f3e0ff */
[----:B------:R0:W-:Y:S02]  /*2fe0*/  STL.64 [R1+0x2f8], R10 ;  /* 0x0002f80a01007387 */ /* 0x0001e40000100a00 */
[----:B------:R-:W-:Y:S01]  /*2ff0*/  LEA.HI.X.SX32 R13, R17, R27, 0x1, P1 ;  /* 0x0000001b110d7211 */ /* 0x000fe200008f0eff */
[C---:B------:R-:W-:Y:S01]  /*3000*/  IMAD R17, R0.reuse, 0x2d2, RZ ;  /* 0x000002d200117824 */ /* 0x040fe200078e02ff */
[----:B0-----:R-:W-:Y:S01]  /*3010*/  IADD3 R10, P6, R21, R26, RZ ;  /* 0x0000001a150a7210 */ /* 0x001fe20007fde0ff */
[----:B------:R-:W-:-:S02]  /*3020*/  IMAD R21, R0, 0x139, RZ ;  /* 0x0000013900157824 */ /* 0x000fc400078e02ff */
        /* <DEDUP_REMOVED lines=45> */
[----:B------:R0:W-:Y:S01]  /*3300*/  STL.64 [R1+0x1e0], R2 ;  /* 0x0001e00201007387 */ /* 0x0001e20000100a00 */
[C---:B------:R-:W-:Y:S01]  /*3310*/  IMAD R18, R0.reuse, 0x322, RZ ;  /* 0x0000032200127824 */ /* 0x040fe200078e02ff */
[----:B------:R-:W-:Y:S01]  /*3320*/  LEA.HI.X.SX32 R15, R21, R27, 0x1, P3 ;  /* 0x0000001b150f7211 */ /* 0x000fe200018f0eff */
[C---:B------:R-:W-:Y:S01]  /*3330*/  IMAD R21, R0.reuse, 0x372, RZ ;  /* 0x0000037200157824 */ /* 0x040fe200078e02ff */
[-C--:B0-----:R-:W-:Y:S01]  /*3340*/  IADD3 R2, P2, R17, R26.reuse, RZ ;  /* 0x0000001a11027210 */ /* 0x081fe20007f5e0ff */
[----:B------:R-:W-:Y:S01]  /*3350*/  IMAD R17, R0, 0x189, RZ ;  /* 0x0000018900117824 */ /* 0x000fe200078e02ff */
[----:B------:R-:W-:Y:S01]  /*3360*/  IADD3 R12, P1, R18, R26, RZ ;  /* 0x0000001a120c7210 */ /* 0x000fe20007f3e0ff */
        /* <DEDUP_REMOVED lines=14> */
[----:B------:R-:W-:Y:S01]  /*3450*/  IMAD R21, R0, 0x1a1, RZ ;  /* 0x000001a100157824 */ /* 0x000fe200078e02ff */
[----:B------:R0:W-:Y:S04]  /*3460*/  STL.64 [R1+0x198], R12 ;  /* 0x0001980c01007387 */ /* 0x0001e80000100a00 */
[----:B------:R1:W-:Y:S01]  /*3470*/  STL.64 [R1+0x180], R6 ;  /* 0x0001800601007387 */ /* 0x0003e20000100a00 */
[-C--:B------:R-:W-:Y:S02]  /*3480*/  LEA.HI.X.SX32 R9, R21, R27.reuse, 0x1, P5 ;  /* 0x0000001b15097211 */ /* 0x080fe400028f0eff */
[-C--:B0-----:R-:W-:Y:S01]  /*3490*/  IADD3 R12, P1, R18, R26.reuse, RZ ;  /* 0x0000001a120c7210 */ /* 0x081fe20007f3e0ff */
[C---:B------:R-:W-:Y:S01]  /*34a0*/  IMAD R18, R0.reuse, 0x3a2, RZ ;  /* 0x000003a200127824 */ /* 0x040fe200078e02ff */
[-C--:B-1----:R-:W-:Y:S01]  /*34b0*/  IADD3 R6, P4, R17, R26.reuse, RZ ;  /* 0x0000001a11067210 */ /* 0x082fe20007f9e0ff */
[C---:B------:R-:W-:Y:S01]  /*34c0*/  IMAD R17, R0.reuse, 0x1a9, RZ ;  /* 0x000001a900117824 */ /* 0x040fe200078e02ff */
[----:B------:R0:W-:Y:S04]  /*34d0*/  STL.64 [R1+0x168], R8 ;  /* 0x0001680801007387 */ /* 0x0001e80000100a00 */
[----:B------:R-:W-:Y:S01]  /*34e0*/  LEA.HI.X.SX32 R3, R17, R27, 0x1, P2 ;  /* 0x0000001b11037211 */ /* 0x000fe200010f0eff */
[----:B------:R-:W-:Y:S01]  /*34f0*/  IMAD R17, R0, 0x1b1, RZ ;  /* 0x000001b100117824 */ /* 0x000fe200078e02ff */
[----:B0-----:R-:W-:Y:S01]  /*3500*/  IADD3 R8, P5, R18, R26, RZ ;  /* 0x0000001a12087210 */ /* 0x001fe20007fbe0ff */
[----:B------:R-:W-:-:S03]  /*3510*/  IMAD R18, R0, 0x1b9, RZ ;  /* 0x000001b900127824 */ /* 0x000fc600078e02ff */
[-C--:B------:R-:W-:Y:S01]  /*3520*/  LEA.HI.X.SX32 R15, R17, R27.reuse, 0x1, P3 ;  /* 0x0000001b110f7211 */ /* 0x080fe200018f0eff */
[----:B------:R-:W-:Y:S01]  /*3530*/  IMAD R28, R0, 0x1c1, RZ ;  /* 0x000001c1001c7824 */ /* 0x000fe200078e02ff */
[-C--:B------:R-:W-:Y:S01]  /*3540*/  LEA.HI.X.SX32 R11, R18, R27.reuse, 0x1, P6 ;  /* 0x0000001b120b7211 */ /* 0x080fe200030f0eff */
[----:B------:R-:W-:Y:S03]  /*3550*/  STL.64 [R1+0x150], R2 ;  /* 0x0001500201007387 */ /* 0x000fe60000100a00 */
[----:B------:R-:W-:Y:S01]  /*3560*/  LEA.HI.X.SX32 R13, R28, R27, 0x1, P1 ;  /* 0x0000001b1c0d7211 */ /* 0x000fe200008f0eff */
[----:B------:R-:W-:Y:S01]  /*3570*/  STL.64 [R1+0x138], R14 ;  /* 0x0001380e01007387 */ /* 0x000fe20000100a00 */
[----:B------:R-:W-:-:S03]  /*3580*/  IMAD R28, R0, 0x3f2, RZ ;  /* 0x000003f2001c7824 */ /* 0x000fc600078e02ff */
[----:B------:R0:W-:Y:S01]  /*3590*/  STL.64 [R1+0x120], R10 ;  /* 0x0001200a01007387 */ /* 0x0001e20000100a00 */
[C---:B------:R-:W-:Y:S02]  /*35a0*/  IMAD R21, R0.reuse, 0x3b2, RZ ;  /* 0x000003b200157824 */ /* 0x040fe400078e02ff */
[----:B0-----:R-:W-:-:S03]  /*35b0*/  IMAD R11, R0, 0x1c9, RZ ;  /* 0x000001c9000b7824 */ /* 0x001fc600078e02ff */
[-C--:B------:R-:W-:Y:S02]  /*35c0*/  IADD3 R2, P2, R21, R26.reuse, RZ ;  /* 0x0000001a15027210 */ /* 0x080fe40007f5e0ff */
[----:B------:R-:W-:Y:S01]  /*35d0*/  LEA.HI.X.SX32 R7, R11, R27, 0x1, P4 ;  /* 0x0000001b0b077211 */ /* 0x000fe200020f0eff */
[----:B------:R-:W-:Y:S01]  /*35e0*/  IMAD R11, R0, 0x1d1, RZ ;  /* 0x000001d1000b7824 */ /* 0x000fe200078e02ff */
[----:B------:R-:W-:Y:S01]  /*35f0*/  IADD3 R14, P4, R28, R26, RZ ;  /* 0x0000001a1c0e7210 */ /* 0x000fe20007f9e0ff */
[----:B------:R-:W-:-:S03]  /*3600*/  IMAD R28, R0, 0x1d9, RZ ;  /* 0x000001d9001c7824 */ /* 0x000fc600078e02ff */
[-C--:B------:R-:W-:Y:S02]  /*3610*/  LEA.HI.X.SX32 R9, R11, R27.reuse, 0x1, P5 ;  /* 0x0000001b0b097211 */ /* 0x080fe400028f0eff */
[----:B------:R-:W-:Y:S01]  /*3620*/  LEA.HI.X.SX32 R3, R28, R27, 0x1, P2 ;  /* 0x0000001b1c037211 */ /* 0x000fe200010f0eff */
[C---:B------:R-:W-:Y:S01]  /*3630*/  IMAD R21, R0.reuse, 0x3c2, RZ ;  /* 0x000003c200157824 */ /* 0x040fe200078e02ff */
[----:B------:R-:W-:Y:S01]  /*3640*/  STL.64 [R1+0x108], R12 ;  /* 0x0001080c01007387 */ /* 0x000fe20000100a00 */
[----:B------:R-:W-:-:S03]  /*3650*/  IMAD R11, R0, 0x214, RZ ;  /* 0x00000214000b7824 */ /* 0x000fc600078e02ff */
[----:B------:R-:W-:Y:S01]  /*3660*/  STL.64 [R1+0xf0], R6 ;  /* 0x0000f00601007387 */ /* 0x000fe20000100a00 */
[----:B------:R-:W-:-:S03]  /*3670*/  IADD3 R20, P3, R21, R26, RZ ;  /* 0x0000001a15147210 */ /* 0x000fc60007f7e0ff */
[----:B------:R-:W-:Y:S04]  /*3680*/  STL.64 [R1+0xd8], R8 ;  /* 0x0000d80801007387 */ /* 0x000fe80000100a00 */
[----:B------:R0:W-:Y:S01]  /*3690*/  STL.64 [R1+0xc0], R2 ;  /* 0x0000c00201007387 */ /* 0x0001e20000100a00 */
[C---:B------:R-:W-:Y:S01]  /*36a0*/  IMAD R17, R0.reuse, 0x3d2, RZ ;  /* 0x000003d200117824 */ /* 0x040fe200078e02ff */
[-C--:B------:R-:W-:Y:S01]  /*36b0*/  IADD3 R4, P2, R11, R26.reuse, RZ ;  /* 0x0000001a0b047210 */ /* 0x080fe20007f5e0ff */
[C---:B------:R-:W-:Y:S02]  /*36c0*/  IMAD R28, R0.reuse, 0x224, RZ ;  /* 0x00000224001c7824 */ /* 0x040fe400078e02ff */
[C---:B------:R-:W-:Y:S02]  /*36d0*/  IMAD R11, R0.reuse, 0x1e9, RZ ;  /* 0x000001e9000b7824 */ /* 0x040fe400078e02ff */
[----:B0-----:R-:W-:Y:S01]  /*36e0*/  IMAD R2, R0, 0x1e1, RZ ;  /* 0x000001e100027824 */ /* 0x001fe200078e02ff */
[----:B------:R-:W-:-:S04]  /*36f0*/  IADD3 R18, P6, R17, R26, RZ ;  /* 0x0000001a11127210 */ /* 0x000fc80007fde0ff */
[-C--:B------:R-:W-:Y:S01]  /*3700*/  LEA.HI.X.SX32 R21, R2, R27.reuse, 0x1, P3 ;  /* 0x0000001b02157211 */ /* 0x080fe200018f0eff */
[----:B------:R-:W-:Y:S01]  /*3710*/  IMAD R17, R0, 0x3e2, RZ ;  /* 0x000003e200117824 */ /* 0x000fe200078e02ff */
[----:B------:R-:W-:Y:S01]  /*3720*/  STL [R1+0x378], R4 ;  /* 0x0003780401007387 */ /* 0x000fe20000100800 */
[----:B------:R-:W-:-:S03]  /*3730*/  LEA.HI.X.SX32 R19, R11, R27, 0x1, P6 ;  /* 0x0000001b0b137211 */ /* 0x000fc600030f0eff */
[----:B------:R0:W-:Y:S01]  /*3740*/  STL.64 [R1+0x1d48], R20 ;  /* 0x001d481401007387 */ /* 0x0001e20000100a00 */
[----:B------:R-:W-:Y:S01]  /*3750*/  IMAD R11, R0, 0x1f1, RZ ;  /* 0x000001f1000b7824 */ /* 0x000fe200078e02ff */
[-C--:B------:R-:W-:Y:S02]  /*3760*/  IADD3 R16, P1, R17, R26.reuse, RZ ;  /* 0x0000001a11107210 */ /* 0x080fe40007f3e0ff */
[----:B------:R1:W-:Y:S01]  /*3770*/  STL.64 [R1+0x1d50], R18 ;  /* 0x001d501201007387 */ /* 0x0003e20000100a00 */
[----:B0-----:R-:W-:Y:S01]  /*3780*/  IADD3 R20, P3, R28, R26, RZ ;  /* 0x0000001a1c147210 */ /* 0x001fe20007f7e0ff */
[C---:B------:R-:W-:Y:S01]  /*3790*/  IMAD R28, R0.reuse, 0x82, RZ ;  /* 0x00000082001c7824 */ /* 0x040fe200078e02ff */
[----:B------:R-:W-:Y:S01]  /*37a0*/  LEA.HI.X.SX32 R17, R11, R27, 0x1, P1 ;  /* 0x0000001b0b117211 */ /* 0x000fe200008f0eff */
[----:B------:R-:W-:-:S03]  /*37b0*/  IMAD R11, R0, 0x1f9, RZ ;  /* 0x000001f9000b7824 */ /* 0x000fc600078e02ff */
[-C--:B------:R-:W-:Y:S01]  /*37c0*/  IADD3 R2, P6, R28, R26.reuse, RZ ;  /* 0x0000001a1c027210 */ /* 0x080fe20007fde0ff */
[C---:B------:R-:W-:Y:S02]  /*37d0*/  IMAD R28, R0.reuse, 0x41, RZ ;  /* 0x00000041001c7824 */ /* 0x040fe400078e02ff */
[C---:B-1----:R-:W-:Y:S02]  /*37e0*/  IMAD R18, R0.reuse, 0x92, RZ ;  /* 0x0000009200127824 */ /* 0x042fe400078e02ff */
[----:B------:R-:W-:Y:S01]  /*37f0*/  IMAD R19, R0, 0xa2, RZ ;  /* 0x000000a200137824 */ /* 0x000fe200078e02ff */
[-C--:B------:R-:W-:Y:S01]  /*3800*/  LEA.HI.X.SX32 R3, R28, R27.reuse, 0x1, P6 ;  /* 0x0000001b1c037211 */ /* 0x080fe200030f0eff */
[----:B------:R-:W-:Y:S01]  /*3810*/  IMAD R8, R0, 0x49, RZ ;  /* 0x0000004900087824 */ /* 0x000fe200078e02ff */
[----:B------:R-:W-:Y:S01]  /*3820*/  IADD3 R4, P1, R18, R26, RZ ;  /* 0x0000001a12047210 */ /* 0x000fe20007f3e0ff */
[----:B------:R-:W-:Y:S01]  /*3830*/  IMAD R28, R0, 0x51, RZ ;  /* 0x00000051001c7824 */ /* 0x000fe200078e02ff */
[----:B------:R-:W-:-:S02]  /*3840*/  LEA.HI.X.SX32 R15, R11, R27, 0x1, P4 ;  /* 0x0000001b0b0f7211 */ /* 0x000fc400020f0eff */
[----:B------:R-:W-:Y:S01]  /*3850*/  IADD3 R10, P4, R19, R26, RZ ;  /* 0x0000001a130a7210 */ /* 0x000fe20007f9e0ff */
[----:B------:R-:W-:Y:S01]  /*3860*/  IMAD R22, R0, 0xb2, RZ ;  /* 0x000000b200167824 */ /* 0x000fe200078e02ff */
[----:B------:R-:W-:Y:S01]  /*3870*/  STL.64 [R1+0x1d58], R16 ;  /* 0x001d581001007387 */ /* 0x000fe20000100a00 */
[-C--:B------:R-:W-:Y:S02]  /*3880*/  LEA.HI.X.SX32 R5, R8, R27.reuse, 0x1, P1 ;  /* 0x0000001b08057211 */ /* 0x080fe400008f0eff */
[----:B------:R-:W-:Y:S01]  /*3890*/  LEA.HI.X.SX32 R11, R28, R27, 0x1, P4 ;  /* 0x0000001b1c0b7211 */ /* 0x000fe200020f0eff */
[----:B------:R-:W-:Y:S01]  /*38a0*/  STL.64 [R1+0x1d60], R14 ;  /* 0x001d600e01007387 */ /* 0x000fe20000100a00 */
[----:B------:R-:W-:-:S03]  /*38b0*/  IMAD R24, R0, 0xc2, RZ ;  /* 0x000000c200187824 */ /* 0x000fc600078e02ff */
[----:B------:R-:W-:Y:S01]  /*38c0*/  STL.64 [R1+0x2028], R18 ;  /* 0x0020281201007387 */ /* 0x000fe20000100a00 */
[----:B------:R-:W-:-:S03]  /*38d0*/  IMAD R28, R0, 0x59, RZ ;  /* 0x00000059001c7824 */ /* 0x000fc600078e02ff */
[----:B------:R0:W-:Y:S04]  /*38e0*/  STL.64 [R1+0x910], R2 ;  /* 0x0009100201007387 */ /* 0x0001e80000100a00 */
[----:B------:R-:W-:Y:S01]  /*38f0*/  STL [R1+0x2030], R22 ;  /* 0x0020301601007387 */ /* 0x000fe20000100800 */
[----:B------:R-:W-:-:S03]  /*3900*/  IADD3 R8, P1, R24, R26, RZ ;  /* 0x0000001a18087210 */ /* 0x000fc60007f3e0ff */
[----:B------:R1:W-:Y:S01]  /*3910*/  STL.64 [R1+0x8d8], R4 ;  /* 0x0008d80401007387 */ /* 0x0003e20000100a00 */
[----:B0-----:R-:W-:-:S03]  /*3920*/  IADD3 R2, P6, R22, R26, RZ ;  /* 0x0000001a16027210 */ /* 0x001fc60007fde0ff */
[----:B------:R0:W-:Y:S01]  /*3930*/  STL.64 [R1+0x8a0], R10 ;  /* 0x0008a00a01007387 */ /* 0x0001e20000100a00 */
[----:B------:R-:W-:Y:S01]  /*3940*/  IMAD R13, R0, 0xe2, RZ ;  /* 0x000000e2000d7824 */ /* 0x000fe200078e02ff */
[----:B------:R-:W-:Y:S01]  /*3950*/  LEA.HI.X.SX32 R3, R28, R27, 0x1, P6 ;  /* 0x0000001b1c037211 */ /* 0x000fe200030f0eff */
[C---:B-1----:R-:W-:Y:S02]  /*3960*/  IMAD R4, R0.reuse, 0xd2, RZ ;  /* 0x000000d200047824 */ /* 0x042fe400078e02ff */
[----:B0-----:R-:W-:-:S03]  /*3970*/  IMAD R11, R0, 0x61, RZ ;  /* 0x00000061000b7824 */ /* 0x001fc600078e02ff */
[-C--:B------:R-:W-:Y:S01]  /*3980*/  IADD3 R14, P4, R4, R26.reuse, RZ ;  /* 0x0000001a040e7210 */ /* 0x080fe20007f9e0ff */
[C---:B------:R-:W-:Y:S01]  /*3990*/  IMAD R28, R0.reuse, 0x69, RZ ;  /* 0x00000069001c7824 */ /* 0x040fe200078e02ff */
[----:B------:R0:W-:Y:S01]  /*39a0*/  STL.64 [R1+0x868], R2 ;  /* 0x0008680201007387 */ /* 0x0001e20000100a00 */
[C---:B------:R-:W-:Y:S01]  /*39b0*/  IMAD R12, R0.reuse, 0xf2, RZ ;  /* 0x000000f2000c7824 */ /* 0x040fe200078e02ff */
[-C--:B------:R-:W-:Y:S01]  /*39c0*/  LEA.HI.X.SX32 R9, R11, R27.reuse, 0x1, P1 ;  /* 0x0000001b0b097211 */ /* 0x080fe200008f0eff */
[----:B------:R-:W-:Y:S01]  /*39d0*/  IMAD R11, R0, 0x71, RZ ;  /* 0x00000071000b7824 */ /* 0x000fe200078e02ff */
[----:B------:R-:W-:Y:S01]  /*39e0*/  LEA.HI.X.SX32 R15, R28, R27, 0x1, P4 ;  /* 0x0000001b1c0f7211 */ /* 0x000fe200020f0eff */
[C---:B------:R-:W-:Y:S02]  /*39f0*/  IMAD R28, R0.reuse, 0x79, RZ ;  /* 0x00000079001c7824 */ /* 0x040fe400078e02ff */
[----:B------:R1:W-:Y:S01]  /*3a00*/  STL.64 [R1+0x830], R8 ;  /* 0x0008300801007387 */ /* 0x0003e20000100a00 */
[C---:B------:R-:W-:Y:S01]  /*3a10*/  IMAD R7, R0.reuse, 0x102, RZ ;  /* 0x0000010200077824 */ /* 0x040fe200078e02ff */
[----:B0-----:R-:W-:Y:S01]  /*3a20*/  IADD3 R2, P6, R13, R26, RZ ;  /* 0x0000001a0d027210 */ /* 0x001fe20007fde0ff */
[----:B------:R-:W-:-:S03]  /*3a30*/  IMAD R21, R0, 0x112, RZ ;  /* 0x0000011200157824 */ /* 0x000fc600078e02ff */
[-C--:B------:R-:W-:Y:S02]  /*3a40*/  LEA.HI.X.SX32 R3, R11, R27.reuse, 0x1, P6 ;  /* 0x0000001b0b037211 */ /* 0x080fe400030f0eff */
[-C--:B-1----:R-:W-:Y:S01]  /*3a50*/  IADD3 R8, P1, R12, R26.reuse, RZ ;  /* 0x0000001a0c087210 */ /* 0x082fe20007f3e0ff */
[----:B------:R0:W-:Y:S01]  /*3a60*/  STL.64 [R1+0x7f8], R14 ;  /* 0x0007f80e01007387 */ /* 0x0001e20000100a00 */
[----:B------:R-:W-:Y:S02]  /*3a70*/  IMAD R29, R0, 0x89, RZ ;  /* 0x00000089001d7824 */ /* 0x000fe400078e02ff */
[----:B------:R-:W-:Y:S01]  /*3a80*/  LEA.HI.X.SX32 R9, R28, R27, 0x1, P1 ;  /* 0x0000001b1c097211 */ /* 0x000fe200008f0eff */
[----:B------:R-:W-:Y:S01]  /*3a90*/  IMAD R28, R0, 0x81, RZ ;  /* 0x00000081001c7824 */ /* 0x000fe200078e02ff */
[----:B------:R1:W-:Y:S01]  /*3aa0*/  STL.64 [R1+0x7c0], R2 ;  /* 0x0007c00201007387 */ /* 0x0003e20000100a00 */
[-C--:B0-----:R-:W-:Y:S02]  /*3ab0*/  IADD3 R14, P4, R7, R26.reuse, RZ ;  /* 0x0000001a070e7210 */ /* 0x081fe40007f9e0ff */
[----:B-1----:R-:W-:-:S02]  /*3ac0*/  IADD3 R2, P6, R21, R26, RZ ;  /* 0x0000001a15027210 */ /* 0x002fc40007fde0ff */
[-C--:B------:R-:W-:Y:S01]  /*3ad0*/  LEA.HI.X.SX32 R15, R28, R27.reuse, 0x1, P4 ;  /* 0x0000001b1c0f7211 */ /* 0x080fe200020f0eff */
[C---:B------:R-:W-:Y:S01]  /*3ae0*/  IMAD R28, R0.reuse, 0x142, RZ ;  /* 0x00000142001c7824 */ /* 0x040fe200078e02ff */
[----:B------:R-:W-:Y:S01]  /*3af0*/  LEA.HI.X.SX32 R3, R29, R27, 0x1, P6 ;  /* 0x0000001b1d037211 */ /* 0x000fe200030f0eff */
[----:B------:R-:W-:Y:S01]  /*3b00*/  IMAD R11, R0, 0x122, RZ ;  /* 0x00000122000b7824 */ /* 0x000fe200078e02ff */
[----:B------:R0:W-:Y:S02]  /*3b10*/  STL.64 [R1+0x780], R8 ;  /* 0x0007800801007387 */ /* 0x0001e40000100a00 */
[-C--:B------:R-:W-:Y:S02]  /*3b20*/  IADD3 R16, P6, R28, R26.reuse, RZ ;  /* 0x0000001a1c107210 */ /* 0x080fe40007fde0ff */
[----:B------:R-:W-:Y:S01]  /*3b30*/  STL.64 [R1+0x740], R14 ;  /* 0x0007400e01007387 */ /* 0x000fe20000100a00 */
[----:B------:R-:W-:Y:S01]  /*3b40*/  IADD3 R10, P1, R11, R26, RZ ;  /* 0x0000001a0b0a7210 */ /* 0x000fe20007f3e0ff */
[----:B------:R-:W-:-:S02]  /*3b50*/  IMAD R28, R0, 0x99, RZ ;  /* 0x00000099001c7824 */ /* 0x000fc400078e02ff */
[----:B------:R1:W-:Y:S01]  /*3b60*/  STL.64 [R1+0x708], R2 ;  /* 0x0007080201007387 */ /* 0x0003e20000100a00 */
[----:B0-----:R-:W-:-:S05]  /*3b70*/  IMAD R8, R0, 0x132, RZ ;  /* 0x0000013200087824 */ /* 0x001fca00078e02ff */
[----:B------:R-:W-:Y:S01]  /*3b80*/  IADD3 R8, P4, R8, R26, RZ ;  /* 0x0000001a08087210 */ /* 0x000fe20007f9e0ff */
[----:B-1----:R-:W-:-:S03]  /*3b90*/  IMAD R3, R0, 0x91, RZ ;  /* 0x0000009100037824 */ /* 0x002fc600078e02ff */
[-C--:B------:R-:W-:Y:S01]  /*3ba0*/  LEA.HI.X.SX32 R9, R28, R27.reuse, 0x1, P4 ;  /* 0x0000001b1c097211 */ /* 0x080fe200020f0eff */
[C---:B------:R-:W-:Y:S01]  /*3bb0*/  IMAD R2, R0.reuse, 0x152, RZ ;  /* 0x0000015200027824 */ /* 0x040fe200078e02ff */
[----:B------:R-:W-:Y:S01]  /*3bc0*/  LEA.HI.X.SX32 R11, R3, R27, 0x1, P1 ;  /* 0x0000001b030b7211 */ /* 0x000fe200008f0eff */
[----:B------:R-:W-:-:S03]  /*3bd0*/  IMAD R28, R0, 0xa1, RZ ;  /* 0x000000a1001c7824 */ /* 0x000fc600078e02ff */
[----:B------:R-:W-:Y:S01]  /*3be0*/  IADD3 R2, P1, R2, R26, RZ ;  /* 0x0000001a02027210 */ /* 0x000fe20007f3e0ff */
[----:B------:R-:W-:Y:S04]  /*3bf0*/  STL.64 [R1+0x6d0], R10 ;  /* 0x0006d00a01007387 */ /* 0x000fe80000100a00 */
[----:B------:R0:W-:Y:S01]  /*3c00*/  STL.64 [R1+0x698], R8 ;  /* 0x0006980801007387 */ /* 0x0001e20000100a00 */
[----:B------:R-:W-:Y:S01]  /*3c10*/  LEA.HI.X.SX32 R17, R28, R27, 0x1, P6 ;  /* 0x0000001b1c117211 */ /* 0x000fe200030f0eff */
[C---:B0-----:R-:W-:Y:S02]  /*3c20*/  IMAD R8, R0.reuse, 0xa9, RZ ;  /* 0x000000a900087824 */ /* 0x041fe400078e02ff */
[----:B------:R-:W-:-:S03]  /*3c30*/  IMAD R11, R0, 0x162, RZ ;  /* 0x00000162000b7824 */ /* 0x000fc600078e02ff */
[----:B------:R-:W-:Y:S01]  /*3c40*/  LEA.HI.X.SX32 R3, R8, R27, 0x1, P1 ;  /* 0x0000001b08037211 */ /* 0x000fe200008f0eff */
[----:B------:R-:W-:Y:S01]  /*3c50*/  STL.64 [R1+0x660], R16 ;  /* 0x0006601001007387 */ /* 0x000fe20000100a00 */
[----:B------:R-:W-:-:S03]  /*3c60*/  IADD3 R14, P4, R11, R26, RZ ;  /* 0x0000001a0b0e7210 */ /* 0x000fc60007f9e0ff */
[----:B------:R0:W-:Y:S02]  /*3c70*/  STL.64 [R1+0x628], R2 ;  /* 0x0006280201007387 */ /* 0x0001e40000100a00 */
[----:B0-----:R-:W-:-:S05]  /*3c80*/  IMAD R3, R0, 0xb1, RZ ;  /* 0x000000b100037824 */ /* 0x001fca00078e02ff */
[----:B------:R-:W-:-:S05]  /*3c90*/  LEA.HI.X.SX32 R15, R3, R27, 0x1, P4 ;  /* 0x0000001b030f7211 */ /* 0x000fca00020f0eff */
[----:B------:R-:W-:Y:S04]  /*3ca0*/  STL.64 [R1+0x5f0], R14 ;  /* 0x0005f00e01007387 */ /* 0x000fe80000100a00 */
[----:B------:R0:W2:Y:S01]  /*3cb0*/  LDL.64 R18, [R1+0x378] ;  /* 0x0003780001127983 */ /* 0x0000a20000100a00 */
[C---:B------:R-:W-:Y:S02]  /*3cc0*/  IMAD R28, R0.reuse, 0x182, RZ ;  /* 0x00000182001c7824 */ /* 0x040fe400078e02ff */
[----:B------:R-:W-:-:S03]  /*3cd0*/  IMAD R11, R0, 0x172, RZ ;  /* 0x00000172000b7824 */ /* 0x000fc600078e02ff */
[-C--:B------:R-:W-:Y:S01]  /*3ce0*/  IADD3 R8, P1, R28, R26.reuse, RZ ;  /* 0x0000001a1c087210 */ /* 0x080fe20007f3e0ff */
[C---:B------:R-:W-:Y:S01]  /*3cf0*/  IMAD R28, R0.reuse, 0xb9, RZ ;  /* 0x000000b9001c7824 */ /* 0x040fe200078e02ff */
[----:B------:R-:W-:Y:S01]  /*3d00*/  IADD3 R10, P6, R11, R26, RZ ;  /* 0x0000001a0b0a7210 */ /* 0x000fe20007fde0ff */
[----:B------:R-:W-:-:S03]  /*3d10*/  IMAD R2, R0, 0x192, RZ ;  /* 0x0000019200027824 */ /* 0x000fc600078e02ff */
[-C--:B------:R-:W-:Y:S01]  /*3d20*/  LEA.HI.X.SX32 R11, R28, R27.reuse, 0x1, P6 ;  /* 0x0000001b1c0b7211 */ /* 0x080fe200030f0eff */
[C---:B------:R-:W-:Y:S02]  /*3d30*/  IMAD R28, R0.reuse, 0xc1, RZ ;  /* 0x000000c1001c7824 */ /* 0x040fe400078e02ff */
[----:B------:R-:W-:Y:S01]  /*3d40*/  IMAD R16, R0, 0x1a2, RZ ;  /* 0x000001a200107824 */ /* 0x000fe200078e02ff */
[-C--:B------:R-:W-:Y:S01]  /*3d50*/  IADD3 R2, P4, R2, R26.reuse, RZ ;  /* 0x0000001a02027210 */ /* 0x080fe20007f9e0ff */
[----:B------:R-:W-:Y:S01]  /*3d60*/  IMAD R5, R0, 0xc9, RZ ;  /* 0x000000c900057824 */ /* 0x000fe200078e02ff */
[-C--:B------:R-:W-:Y:S01]  /*3d70*/  LEA.HI.X.SX32 R9, R28, R27.reuse, 0x1, P1 ;  /* 0x0000001b1c097211 */ /* 0x080fe200008f0eff */
[----:B------:R1:W-:Y:S01]  /*3d80*/  STL.64 [R1+0x5b8], R10 ;  /* 0x0005b80a01007387 */ /* 0x0003e20000100a00 */
[C---:B------:R-:W-:Y:S02]  /*3d90*/  IMAD R28, R0.reuse, 0xd1, RZ ;  /* 0x000000d1001c7824 */ /* 0x040fe400078e02ff */
[----:B------:R-:W-:Y:S01]  /*3da0*/  LEA.HI.X.SX32 R3, R5, R27, 0x1, P4 ;  /* 0x0000001b05037211 */ /* 0x000fe200020f0eff */
[----:B------:R-:W-:Y:S01]  /*3db0*/  IMAD R29, R0, 0x1b2, RZ ;  /* 0x000001b2001d7824 */ /* 0x000fe200078e02ff */
[----:B------:R3:W-:Y:S01]  /*3dc0*/  STL.64 [R1+0x580], R8 ;  /* 0x0005800801007387 */ /* 0x0007e20000100a00 */
[----:B-1----:R-:W-:-:S04]  /*3dd0*/  IADD3 R10, P6, R16, R26, RZ ;  /* 0x0000001a100a7210 */ /* 0x002fc80007fde0ff */
[----:B------:R-:W-:Y:S01]  /*3de0*/  LEA.HI.X.SX32 R11, R28, R27, 0x1, P6 ;  /* 0x0000001b1c0b7211 */ /* 0x000fe200030f0eff */
[----:B------:R-:W-:Y:S01]  /*3df0*/  STL.64 [R1+0x548], R2 ;  /* 0x0005480201007387 */ /* 0x000fe20000100a00 */
[----:B---3--:R-:W-:-:S03]  /*3e00*/  IADD3 R8, P1, R29, R26, RZ ;  /* 0x0000001a1d087210 */ /* 0x008fc60007f3e0ff */
[----:B------:R1:W-:Y:S01]  /*3e10*/  STL.64 [R1+0x508], R10 ;  /* 0x0005080a01007387 */ /* 0x0003e20000100a00 */
[C---:B------:R-:W-:Y:S02]  /*3e20*/  IMAD R17, R0.reuse, 0x1c2, RZ ;  /* 0x000001c200117824 */ /* 0x040fe400078e02ff */
[C---:B------:R-:W-:Y:S02]  /*3e30*/  IMAD R28, R0.reuse, 0x1e2, RZ ;  /* 0x000001e2001c7824 */ /* 0x040fe400078e02ff */
[C---:B-1----:R-:W-:Y:S01]  /*3e40*/  IMAD R11, R0.reuse, 0xd9, RZ ;  /* 0x000000d9000b7824 */ /* 0x042fe200078e02ff */
[----:B------:R-:W-:Y:S01]  /*3e50*/  IADD3 R22, P4, R17, R26, RZ ;  /* 0x0000001a11167210 */ /* 0x000fe20007f9e0ff */
[----:B------:R-:W-:-:S03]  /*3e60*/  IMAD R3, R0, 0x1d2, RZ ;  /* 0x000001d200037824 */ /* 0x000fc600078e02ff */
[-C--:B------:R-:W-:Y:S01]  /*3e70*/  LEA.HI.X.SX32 R9, R11, R27.reuse, 0x1, P1 ;  /* 0x0000001b0b097211 */ /* 0x080fe200008f0eff */
[C---:B------:R-:W-:Y:S01]  /*3e80*/  IMAD R11, R0.reuse, 0xe1, RZ ;  /* 0x000000e1000b7824 */ /* 0x040fe200078e02ff */
[----:B------:R-:W-:Y:S01]  /*3e90*/  IADD3 R14, P6, R3, R26, RZ ;  /* 0x0000001a030e7210 */ /* 0x000fe20007fde0ff */
[C---:B------:R-:W-:Y:S02]  /*3ea0*/  IMAD R10, R0.reuse, 0xe9, RZ ;  /* 0x000000e9000a7824 */ /* 0x040fe400078e02ff */
[C---:B------:R-:W-:Y:S01]  /*3eb0*/  IMAD R5, R0.reuse, 0x1f2, RZ ;  /* 0x000001f200057824 */ /* 0x040fe200078e02ff */
[-C--:B------:R-:W-:Y:S01]  /*3ec0*/  LEA.HI.X.SX32 R23, R11, R27.reuse, 0x1, P4 ;  /* 0x0000001b0b177211 */ /* 0x080fe200020f0eff */
[----:B------:R1:W-:Y:S01]  /*3ed0*/  STL.64 [R1+0x4d0], R8 ;  /* 0x0004d00801007387 */ /* 0x0003e20000100a00 */
[----:B------:R-:W-:Y:S01]  /*3ee0*/  IMAD R11, R0, 0xf1, RZ ;  /* 0x000000f1000b7824 */ /* 0x000fe200078e02ff */
[----:B------:R-:W-:Y:S01]  /*3ef0*/  LEA.HI.X.SX32 R15, R10, R27, 0x1, P6 ;  /* 0x0000001b0a0f7211 */ /* 0x000fe200030f0eff */
[C---:B------:R-:W-:Y:S01]  /*3f00*/  IMAD R25, R0.reuse, 0xf9, RZ ;  /* 0x000000f900197824 */ /* 0x040fe200078e02ff */
[----:B------:R3:W-:Y:S01]  /*3f10*/  STL.64 [R1+0x498], R22 ;  /* 0x0004981601007387 */ /* 0x0007e20000100a00 */
[----:B------:R-:W-:-:S02]  /*3f20*/  SHF.L.U32 R2, R0, 0x1, RZ ;  /* 0x0000000100027819 */ /* 0x000fc400000006ff */
[-C--:B-1----:R-:W-:Y:S02]  /*3f30*/  IADD3 R8, P1, R28, R26.reuse, RZ ;  /* 0x0000001a1c087210 */ /* 0x082fe40007f3e0ff */
[----:B---3--:R-:W-:Y:S02]  /*3f40*/  IADD3 R22, P4, R5, R26, RZ ;  /* 0x0000001a05167210 */ /* 0x008fe40007f9e0ff */
[-C--:B------:R-:W-:Y:S01]  /*3f50*/  LEA.HI.X.SX32 R9, R11, R27.reuse, 0x1, P1 ;  /* 0x0000001b0b097211 */ /* 0x080fe200008f0eff */
[----:B------:R1:W-:Y:S01]  /*3f60*/  STL.64 [R1+0x460], R14 ;  /* 0x0004600e01007387 */ /* 0x0003e20000100a00 */
[----:B------:R-:W-:Y:S01]  /*3f70*/  LEA.HI.X.SX32 R23, R25, R27, 0x1, P4 ;  /* 0x0000001b19177211 */ /* 0x000fe200020f0eff */
[C---:B------:R-:W-:Y:S02]  /*3f80*/  IMAD R11, R0.reuse, 0x234, RZ ;  /* 0x00000234000b7824 */ /* 0x040fe400078e02ff */
[----:B------:R3:W-:Y:S01]  /*3f90*/  STL.64 [R1+0x428], R8 ;  /* 0x0004280801007387 */ /* 0x0007e20000100a00 */
[----:B------:R-:W-:-:S03]  /*3fa0*/  IMAD R6, R0, 0x204, RZ ;  /* 0x0000020400067824 */ /* 0x000fc600078e02ff */
[----:B------:R4:W-:Y:S01]  /*3fb0*/  STL.64 [R1+0x3f0], R22 ;  /* 0x0003f01601007387 */ /* 0x0009e20000100a00 */
[-C--:B-1----:R-:W-:Y:S02]  /*3fc0*/  IADD3 R14, P6, R2, R26.reuse, RZ ;  /* 0x0000001a020e7210 */ /* 0x082fe40007fde0ff */
[CC--:B---3--:R-:W-:Y:S02]  /*3fd0*/  LEA R8, P1, R0.reuse, R26.reuse, 0x2 ;  /* 0x0000001a00087211 */ /* 0x0c8fe400078210ff */
[CC--:B------:R-:W-:Y:S02]  /*3fe0*/  LEA.HI.X.SX32 R15, R0.reuse, R27.reuse, 0x1, P6 ;  /* 0x0000001b000f7211 */ /* 0x0c0fe400030f0eff */
[-C--:B----4-:R-:W-:Y:S01]  /*3ff0*/  IADD3 R22, P4, R11, R26.reuse, RZ ;  /* 0x0000001a0b167210 */ /* 0x090fe20007f9e0ff */
[----:B------:R-:W-:Y:S01]  /*4000*/  IMAD R11, R0, 0x244, RZ ;  /* 0x00000244000b7824 */ /* 0x000fe200078e02ff */
[-C--:B------:R-:W-:Y:S02]  /*4010*/  LEA.HI.X.SX32 R9, R2, R27.reuse, 0x1, P1 ;  /* 0x0000001b02097211 */ /* 0x080fe400008f0eff */
[----:B------:R-:W-:Y:S01]  /*4020*/  IADD3 R6, P5, R6, R26, RZ ;  /* 0x0000001a06067210 */ /* 0x000fe20007fbe0ff */
[----:B------:R-:W-:Y:S01]  /*4030*/  IMAD R10, R0, 0x10a, RZ ;  /* 0x0000010a000a7824 */ /* 0x000fe200078e02ff */
[----:B------:R1:W-:Y:S02]  /*4040*/  STL.64 [R1+0xb10], R14 ;  /* 0x000b100e01007387 */ /* 0x0003e40000100a00 */
[----:B------:R-:W-:-:S02]  /*4050*/  LEA.HI.X.SX32 R7, R7, R27, 0x1, P5 ;  /* 0x0000001b07077211 */ /* 0x000fc400028f0eff */
[----:B------:R3:W-:Y:S01]  /*4060*/  STL.64 [R1+0xb08], R8 ;  /* 0x000b080801007387 */ /* 0x0007e20000100a00 */
[----:B------:R-:W-:-:S03]  /*4070*/  IMAD R25, R0, 0x85, RZ ;  /* 0x0000008500197824 */ /* 0x000fc600078e02ff */
[----:B------:R4:W-:Y:S01]  /*4080*/  STL.64 [R1+0x3b8], R6 ;  /* 0x0003b80601007387 */ /* 0x0009e20000100a00 */
[-C--:B-1----:R-:W-:Y:S02]  /*4090*/  IADD3 R14, P6, R10, R26.reuse, RZ ;  /* 0x0000001a0a0e7210 */ /* 0x082fe40007fde0ff */
[----:B---3--:R-:W-:Y:S01]  /*40a0*/  IADD3 R8, P1, R11, R26, RZ ;  /* 0x0000001a0b087210 */ /* 0x008fe20007f3e0ff */
[C---:B------:R-:W-:Y:S01]  /*40b0*/  IMAD R11, R0.reuse, 0x254, RZ ;  /* 0x00000254000b7824 */ /* 0x040fe200078e02ff */
[----:B------:R-:W-:Y:S01]  /*40c0*/  LEA.HI.X.SX32 R15, R25, R27, 0x1, P6 ;  /* 0x0000001b190f7211 */ /* 0x000fe200030f0eff */
[----:B------:R-:W-:-:S03]  /*40d0*/  IMAD R2, R0, 0x11a, RZ ;  /* 0x0000011a00027824 */ /* 0x000fc600078e02ff */
[-C--:B----4-:R-:W-:Y:S01]  /*40e0*/  IADD3 R6, P5, R11, R26.reuse, RZ ;  /* 0x0000001a0b067210 */ /* 0x090fe20007fbe0ff */
[C---:B------:R-:W-:Y:S01]  /*40f0*/  IMAD R11, R0.reuse, 0x264, RZ ;  /* 0x00000264000b7824 */ /* 0x040fe200078e02ff */
[----:B------:R1:W-:Y:S01]  /*4100*/  STL.64 [R1+0x728], R14 ;  /* 0x0007280e01007387 */ /* 0x0003e20000100a00 */
[C---:B------:R-:W-:Y:S01]  /*4110*/  IMAD R25, R0.reuse, 0x8d, RZ ;  /* 0x0000008d00197824 */ /* 0x040fe200078e02ff */
[-C--:B------:R-:W-:Y:S01]  /*4120*/  LEA.HI.X.SX32 R21, R21, R27.reuse, 0x1, P3 ;  /* 0x0000001b15157211 */ /* 0x080fe200018f0eff */
[----:B------:R-:W-:Y:S01]  /*4130*/  IMAD R9, R0, 0x122, RZ ;  /* 0x0000012200097824 */ /* 0x000fe200078e02ff */
[C---:B------:R-:W-:Y:S02]  /*4140*/  LEA.HI.X.SX32 R23, R2.reuse, R27, 0x1, P4 ;  /* 0x0000001b02177211 */ /* 0x040fe400020f0eff */
[----:B-1----:R-:W-:-:S04]  /*4150*/  IADD3 R14, P6, R2, R26, RZ ;  /* 0x0000001a020e7210 */ /* 0x002fc80007fde0ff */
[-C--:B------:R-:W-:Y:S01]  /*4160*/  LEA.HI.X.SX32 R15, R25, R27.reuse, 0x1, P6 ;  /* 0x0000001b190f7211 */ /* 0x080fe200030f0eff */
[C---:B------:R-:W-:Y:S01]  /*4170*/  IMAD R25, R0.reuse, 0x95, RZ ;  /* 0x0000009500197824 */ /* 0x040fe200078e02ff */
[-C--:B------:R-:W-:Y:S01]  /*4180*/  LEA.HI.X.SX32 R9, R9, R27.reuse, 0x1, P1 ;  /* 0x0000001b09097211 */ /* 0x080fe200008f0eff */
[----:B------:R-:W-:Y:S01]  /*4190*/  IMAD R2, R0, 0x13a, RZ ;  /* 0x0000013a00027824 */ /* 0x000fe200078e02ff */
[----:B--2---:R-:W-:Y:S02]  /*41a0*/  LEA.HI.X.SX32 R19, R10, R27, 0x1, P2 ;  /* 0x0000001b0a137211 */ /* 0x004fe400010f0eff */
[----:B------:R-:W-:Y:S01]  /*41b0*/  IADD3 R18, P2, R11, R26, RZ ;  /* 0x0000001a0b127210 */ /* 0x000fe20007f5e0ff */
[C---:B------:R-:W-:Y:S02]  /*41c0*/  IMAD R11, R0.reuse, 0x274, RZ ;  /* 0x00000274000b7824 */ /* 0x040fe400078e02ff */
[----:B------:R-:W-:Y:S01]  /*41d0*/  STL [R1+0x37c], R19 ;  /* 0x00037c1301007387 */ /* 0x000fe20000100800 */
[----:B------:R-:W-:-:S03]  /*41e0*/  IMAD R10, R0, 0x12a, RZ ;  /* 0x0000012a000a7824 */ /* 0x000fc600078e02ff */
[----:B------:R1:W-:Y:S04]  /*41f0*/  STL.64 [R1+0x350], R20 ;  /* 0x0003501401007387 */ /* 0x0003e80000100a00 */
[----:B------:R2:W-:Y:S01]  /*4200*/  STL.64 [R1+0x6f0], R14 ;  /* 0x0006f00e01007387 */ /* 0x0005e20000100a00 */
[-C--:B-1----:R-:W-:Y:S01]  /*4210*/  IADD3 R20, P3, R11, R26.reuse, RZ ;  /* 0x0000001a0b147210 */ /* 0x082fe20007f7e0ff */
[----:B------:R-:W-:Y:S02]  /*4220*/  IMAD R11, R0, 0x284, RZ ;  /* 0x00000284000b7824 */ /* 0x000fe400078e02ff */
[----:B------:R1:W-:Y:S01]  /*4230*/  STL.64 [R1+0x330], R22 ;  /* 0x0003301601007387 */ /* 0x0003e20000100a00 */
[----:B--2---:R-:W-:-:S03]  /*4240*/  IADD3 R14, P6, R10, R26, RZ ;  /* 0x0000001a0a0e7210 */ /* 0x004fc60007fde0ff */
[----:B------:R2:W-:Y:S01]  /*4250*/  STL.64 [R1+0x310], R8 ;  /* 0x0003100801007387 */ /* 0x0005e20000100a00 */
[-C--:B------:R-:W-:Y:S02]  /*4260*/  LEA.HI.X.SX32 R7, R10, R27.reuse, 0x1, P5 ;  /* 0x0000001b0a077211 */ /* 0x080fe400028f0eff */
[----:B------:R-:W-:Y:S02]  /*4270*/  LEA.HI.X.SX32 R15, R25, R27, 0x1, P6 ;  /* 0x0000001b190f7211 */ /* 0x000fe400030f0eff */
[----:B-1----:R-:W-:Y:S01]  /*4280*/  IADD3 R22, P4, R11, R26, RZ ;  /* 0x0000001a0b167210 */ /* 0x002fe20007f9e0ff */
[C---:B------:R-:W-:Y:S02]  /*4290*/  IMAD R11, R0.reuse, 0x294, RZ ;  /* 0x00000294000b7824 */ /* 0x040fe400078e02ff */
[----:B------:R-:W-:-:S03]  /*42a0*/  IMAD R19, R0, 0x132, RZ ;  /* 0x0000013200137824 */ /* 0x000fc600078e02ff */
[-C--:B--2---:R-:W-:Y:S01]  /*42b0*/  IADD3 R8, P1, R11, R26.reuse, RZ ;  /* 0x0000001a0b087210 */ /* 0x084fe20007f3e0ff */
[C---:B------:R-:W-:Y:S01]  /*42c0*/  IMAD R11, R0.reuse, 0x2a4, RZ ;  /* 0x000002a4000b7824 */ /* 0x040fe200078e02ff */
[----:B------:R1:W-:Y:S01]  /*42d0*/  STL.64 [R1+0x6b8], R14 ;  /* 0x0006b80e01007387 */ /* 0x0003e20000100a00 */
[----:B------:R-:W-:Y:S01]  /*42e0*/  IMAD R25, R0, 0x9d, RZ ;  /* 0x0000009d00197824 */ /* 0x000fe200078e02ff */
[-C--:B------:R-:W-:Y:S02]  /*42f0*/  LEA.HI.X.SX32 R19, R19, R27.reuse, 0x1, P2 ;  /* 0x0000001b13137211 */ /* 0x080fe400010f0eff */
[----:B------:R2:W-:Y:S01]  /*4300*/  STL.64 [R1+0x2f0], R6 ;  /* 0x0002f00601007387 */ /* 0x0005e20000100a00 */
[----:B------:R-:W-:Y:S01]  /*4310*/  LEA.HI.X.SX32 R21, R2, R27, 0x1, P3 ;  /* 0x0000001b02157211 */ /* 0x000fe200018f0eff */
[----:B------:R-:W-:Y:S02]  /*4320*/  IMAD R10, R0, 0x14a, RZ ;  /* 0x0000014a000a7824 */ /* 0x000fe400078e02ff */
[----:B------:R3:W-:Y:S01]  /*4330*/  STL.64 [R1+0x2d0], R18 ;  /* 0x0002d01201007387 */ /* 0x0007e20000100a00 */
[----:B-1----:R-:W-:-:S02]  /*4340*/  IADD3 R14, P6, R2, R26, RZ ;  /* 0x0000001a020e7210 */ /* 0x002fc40007fde0ff */
[----:B--2---:R-:W-:Y:S01]  /*4350*/  IADD3 R6, P5, R11, R26, RZ ;  /* 0x0000001a0b067210 */ /* 0x004fe20007fbe0ff */
[C---:B------:R-:W-:Y:S01]  /*4360*/  IMAD R11, R0.reuse, 0x2b4, RZ ;  /* 0x000002b4000b7824 */ /* 0x040fe200078e02ff */
[----:B------:R-:W-:Y:S01]  /*4370*/  LEA.HI.X.SX32 R15, R25, R27, 0x1, P6 ;  /* 0x0000001b190f7211 */ /* 0x000fe200030f0eff */
[----:B------:R-:W-:-:S03]  /*4380*/  IMAD R23, R0, 0x142, RZ ;  /* 0x0000014200177824 */ /* 0x000fc600078e02ff */
[-C--:B---3--:R-:W-:Y:S01]  /*4390*/  IADD3 R18, P2, R11, R26.reuse, RZ ;  /* 0x0000001a0b127210 */ /* 0x088fe20007f5e0ff */
[C---:B------:R-:W-:Y:S01]  /*43a0*/  IMAD R11, R0.reuse, 0x2c4, RZ ;  /* 0x000002c4000b7824 */ /* 0x040fe200078e02ff */
[----:B------:R1:W-:Y:S01]  /*43b0*/  STL.64 [R1+0x680], R14 ;  /* 0x0006800e01007387 */ /* 0x0003e20000100a00 */
[C---:B------:R-:W-:Y:S01]  /*43c0*/  IMAD R25, R0.reuse, 0xa5, RZ ;  /* 0x000000a500197824 */ /* 0x040fe200078e02ff */
[-C--:B------:R-:W-:Y:S02]  /*43d0*/  LEA.HI.X.SX32 R23, R23, R27.reuse, 0x1, P4 ;  /* 0x0000001b17177211 */ /* 0x080fe400020f0eff */
[----:B------:R2:W-:Y:S01]  /*43e0*/  STL.64 [R1+0x2b0], R20 ;  /* 0x0002b01401007387 */ /* 0x0005e20000100a00 */
[----:B------:R-:W-:Y:S01]  /*43f0*/  IMAD R2, R0, 0x15a, RZ ;  /* 0x0000015a00027824 */ /* 0x000fe200078e02ff */
[C---:B------:R-:W-:Y:S02]  /*4400*/  LEA.HI.X.SX32 R9, R10.reuse, R27, 0x1, P1 ;  /* 0x0000001b0a097211 */ /* 0x040fe400008f0eff */
[----:B-1----:R-:W-:-:S02]  /*4410*/  IADD3 R14, P6, R10, R26, RZ ;  /* 0x0000001a0a0e7210 */ /* 0x002fc40007fde0ff */
[-C--:B--2---:R-:W-:Y:S01]  /*4420*/  IADD3 R20, P3, R11, R26.reuse, RZ ;  /* 0x0000001a0b147210 */ /* 0x084fe20007f7e0ff */
[C---:B------:R-:W-:Y:S01]  /*4430*/  IMAD R11, R0.reuse, 0x2d4, RZ ;  /* 0x000002d4000b7824 */ /* 0x040fe200078e02ff */
[-C--:B------:R-:W-:Y:S01]  /*4440*/  LEA.HI.X.SX32 R15, R25, R27.reuse, 0x1, P6 ;  /* 0x0000001b190f7211 */ /* 0x080fe200030f0eff */
[----:B------:R1:W-:Y:S01]  /*4450*/  STL.64 [R1+0x290], R22 ;  /* 0x0002901601007387 */ /* 0x0003e20000100a00 */
[C---:B------:R-:W-:Y:S02]  /*4460*/  IMAD R7, R0.reuse, 0x152, RZ ;  /* 0x0000015200077824 */ /* 0x040fe400078e02ff */
[C---:B------:R-:W-:Y:S01]  /*4470*/  IMAD R25, R0.reuse, 0xad, RZ ;  /* 0x000000ad00197824 */ /* 0x040fe200078e02ff */
[----:B------:R2:W-:Y:S02]  /*4480*/  STL.64 [R1+0x648], R14 ;  /* 0x0006480e01007387 */ /* 0x0005e40000100a00 */
[----:B------:R-:W-:Y:S02]  /*4490*/  LEA.HI.X.SX32 R7, R7, R27, 0x1, P5 ;  /* 0x0000001b07077211 */ /* 0x000fe400028f0eff */
[-C--:B-1----:R-:W-:Y:S01]  /*44a0*/  IADD3 R22, P4, R11, R26.reuse, RZ ;  /* 0x0000001a0b167210 */ /* 0x082fe20007f9e0ff */
[----:B------:R-:W-:Y:S01]  /*44b0*/  IMAD R11, R0, 0x2e4, RZ ;  /* 0x000002e4000b7824 */ /* 0x000fe200078e02ff */
[----:B------:R1:W-:Y:S01]  /*44c0*/  STL.64 [R1+0x270], R8 ;  /* 0x0002700801007387 */ /* 0x0003e20000100a00 */
[----:B--2---:R-:W-:Y:S01]  /*44d0*/  IADD3 R14, P6, R2, R26, RZ ;  /* 0x0000001a020e7210 */ /* 0x004fe20007fde0ff */
[----:B------:R-:W-:-:S03]  /*44e0*/  IMAD R10, R0, 0x16a, RZ ;  /* 0x0000016a000a7824 */ /* 0x000fc600078e02ff */
[-C--:B------:R-:W-:Y:S01]  /*44f0*/  LEA.HI.X.SX32 R15, R25, R27.reuse, 0x1, P6 ;  /* 0x0000001b190f7211 */ /* 0x080fe200030f0eff */
[----:B------:R2:W-:Y:S01]  /*4500*/  STL.64 [R1+0x250], R6 ;  /* 0x0002500601007387 */ /* 0x0005e20000100a00 */
[-C--:B-1----:R-:W-:Y:S01]  /*4510*/  IADD3 R8, P1, R11, R26.reuse, RZ ;  /* 0x0000001a0b087210 */ /* 0x082fe20007f3e0ff */
[----:B------:R-:W-:Y:S01]  /*4520*/  IMAD R11, R0, 0x2f4, RZ ;  /* 0x000002f4000b7824 */ /* 0x000fe200078e02ff */
[-C--:B------:R-:W-:Y:S01]  /*4530*/  LEA.HI.X.SX32 R19, R2, R27.reuse, 0x1, P2 ;  /* 0x0000001b02137211 */ /* 0x080fe200010f0eff */
[C---:B------:R-:W-:Y:S01]  /*4540*/  IMAD R21, R0.reuse, 0x162, RZ ;  /* 0x0000016200157824 */ /* 0x040fe200078e02ff */
[----:B------:R1:W-:Y:S01]  /*4550*/  STL.64 [R1+0x610], R14 ;  /* 0x0006100e01007387 */ /* 0x0003e20000100a00 */
[C---:B------:R-:W-:Y:S01]  /*4560*/  IMAD R25, R0.reuse, 0xb5, RZ ;  /* 0x000000b500197824 */ /* 0x040fe200078e02ff */
[-C--:B--2---:R-:W-:Y:S01]  /*4570*/  IADD3 R6, P5, R11, R26.reuse, RZ ;  /* 0x0000001a0b067210 */ /* 0x084fe20007fbe0ff */
[C---:B------:R-:W-:Y:S01]  /*4580*/  IMAD R11, R0.reuse, 0x304, RZ ;  /* 0x00000304000b7824 */ /* 0x040fe200078e02ff */
[----:B------:R2:W-:Y:S01]  /*4590*/  STL.64 [R1+0x238], R18 ;  /* 0x0002381201007387 */ /* 0x0005e20000100a00 */
[----:B------:R-:W-:Y:S01]  /*45a0*/  LEA.HI.X.SX32 R21, R21, R27, 0x1, P3 ;  /* 0x0000001b15157211 */ /* 0x000fe200018f0eff */
[----:B------:R-:W-:Y:S01]  /*45b0*/  IMAD R2, R0, 0x17a, RZ ;  /* 0x0000017a00027824 */ /* 0x000fe200078e02ff */
[----:B-1----:R-:W-:-:S04]  /*45c0*/  IADD3 R14, P6, R10, R26, RZ ;  /* 0x0000001a0a0e7210 */ /* 0x002fc80007fde0ff */
[-C--:B------:R-:W-:Y:S02]  /*45d0*/  LEA.HI.X.SX32 R15, R25, R27.reuse, 0x1, P6 ;  /* 0x0000001b190f7211 */ /* 0x080fe400030f0eff */
[-C--:B--2---:R-:W-:Y:S01]  /*45e0*/  IADD3 R18, P2, R11, R26.reuse, RZ ;  /* 0x0000001a0b127210 */ /* 0x084fe20007f5e0ff */
[C---:B------:R-:W-:Y:S01]  /*45f0*/  IMAD R11, R0.reuse, 0x314, RZ ;  /* 0x00000314000b7824 */ /* 0x040fe200078e02ff */
[----:B------:R1:W-:Y:S01]  /*4600*/  STL.64 [R1+0x220], R20 ;  /* 0x0002201401007387 */ /* 0x0003e20000100a00 */
[----:B------:R-:W-:Y:S01]  /*4610*/  IMAD R9, R0, 0x172, RZ ;  /* 0x0000017200097824 */ /* 0x000fe200078e02ff */
[-C--:B------:R-:W-:Y:S01]  /*4620*/  LEA.HI.X.SX32 R23, R10, R27.reuse, 0x1, P4 ;  /* 0x0000001b0a177211 */ /* 0x080fe200020f0eff */
[C---:B------:R-:W-:Y:S01]  /*4630*/  IMAD R25, R0.reuse, 0xbd, RZ ;  /* 0x000000bd00197824 */ /* 0x040fe200078e02ff */
[----:B------:R2:W-:Y:S02]  /*4640*/  STL.64 [R1+0x5d8], R14 ;  /* 0x0005d80e01007387 */ /* 0x0005e40000100a00 */
[-C--:B------:R-:W-:Y:S01]  /*4650*/  LEA.HI.X.SX32 R9, R9, R27.reuse, 0x1, P1 ;  /* 0x0000001b09097211 */ /* 0x080fe200008f0eff */
[C---:B------:R-:W-:Y:S01]  /*4660*/  IMAD R10, R0.reuse, 0x18a, RZ ;  /* 0x0000018a000a7824 */ /* 0x040fe200078e02ff */
[-C--:B-1----:R-:W-:Y:S01]  /*4670*/  IADD3 R20, P3, R11, R26.reuse, RZ ;  /* 0x0000001a0b147210 */ /* 0x082fe20007f7e0ff */
[----:B------:R-:W-:Y:S01]  /*4680*/  IMAD R11, R0, 0x324, RZ ;  /* 0x00000324000b7824 */ /* 0x000fe200078e02ff */
[----:B--2---:R-:W-:Y:S01]  /*4690*/  IADD3 R14, P6, R2, R26, RZ ;  /* 0x0000001a020e7210 */ /* 0x004fe20007fde0ff */
[----:B------:R1:W-:Y:S03]  /*46a0*/  STL.64 [R1+0x208], R22 ;  /* 0x0002081601007387 */ /* 0x0003e60000100a00 */
[----:B------:R-:W-:Y:S01]  /*46b0*/  LEA.HI.X.SX32 R15, R25, R27, 0x1, P6 ;  /* 0x0000001b190f7211 */ /* 0x000fe200030f0eff */
[----:B------:R2:W-:Y:S01]  /*46c0*/  STL.64 [R1+0x1f0], R8 ;  /* 0x0001f00801007387 */ /* 0x0005e20000100a00 */
[----:B------:R-:W-:-:S02]  /*46d0*/  IMAD R19, R0, 0x182, RZ ;  /* 0x0000018200137824 */ /* 0x000fc400078e02ff */
[C---:B------:R-:W-:Y:S01]  /*46e0*/  IMAD R25, R0.reuse, 0xc5, RZ ;  /* 0x000000c500197824 */ /* 0x040fe200078e02ff */
[----:B------:R3:W-:Y:S01]  /*46f0*/  STL.64 [R1+0x5a0], R14 ;  /* 0x0005a00e01007387 */ /* 0x0007e20000100a00 */
[-C--:B-1----:R-:W-:Y:S01]  /*4700*/  IADD3 R22, P4, R11, R26.reuse, RZ ;  /* 0x0000001a0b167210 */ /* 0x082fe20007f9e0ff */
[----:B------:R-:W-:Y:S01]  /*4710*/  IMAD R11, R0, 0x334, RZ ;  /* 0x00000334000b7824 */ /* 0x000fe200078e02ff */
[-C--:B------:R-:W-:Y:S02]  /*4720*/  LEA.HI.X.SX32 R7, R2, R27.reuse, 0x1, P5 ;  /* 0x0000001b02077211 */ /* 0x080fe400028f0eff */
[----:B------:R-:W-:Y:S02]  /*4730*/  LEA.HI.X.SX32 R19, R19, R27, 0x1, P2 ;  /* 0x0000001b13137211 */ /* 0x000fe400010f0eff */
[-C--:B--2---:R-:W-:Y:S02]  /*4740*/  IADD3 R8, P1, R11, R26.reuse, RZ ;  /* 0x0000001a0b087210 */ /* 0x084fe40007f3e0ff */
[----:B---3--:R-:W-:Y:S01]  /*4750*/  IADD3 R14, P6, R10, R26, RZ ;  /* 0x0000001a0a0e7210 */ /* 0x008fe20007fde0ff */
[----:B------:R-:W-:-:S02]  /*4760*/  IMAD R11, R0, 0x344, RZ ;  /* 0x00000344000b7824 */ /* 0x000fc400078e02ff */
[C---:B------:R-:W-:Y:S01]  /*4770*/  IMAD R2, R0.reuse, 0x19a, RZ ;  /* 0x0000019a00027824 */ /* 0x040fe200078e02ff */
[-C--:B------:R-:W-:Y:S01]  /*4780*/  LEA.HI.X.SX32 R15, R25, R27.reuse, 0x1, P6 ;  /* 0x0000001b190f7211 */ /* 0x080fe200030f0eff */
[----:B------:R1:W-:Y:S01]  /*4790*/  STL.64 [R1+0x1d8], R6 ;  /* 0x0001d80601007387 */ /* 0x0003e20000100a00 */
[C---:B------:R-:W-:Y:S02]  /*47a0*/  IMAD R23, R0.reuse, 0x192, RZ ;  /* 0x0000019200177824 */ /* 0x040fe400078e02ff */
[----:B------:R-:W-:Y:S01]  /*47b0*/  IMAD R25, R0, 0xcd, RZ ;  /* 0x000000cd00197824 */ /* 0x000fe200078e02ff */
[----:B------:R-:W-:Y:S01]  /*47c0*/  STL.64 [R1+0x1c0], R18 ;  /* 0x0001c01201007387 */ /* 0x000fe20000100a00 */
[----:B------:R-:W-:-:S03]  /*47d0*/  LEA.HI.X.SX32 R21, R10, R27, 0x1, P3 ;  /* 0x0000001b0a157211 */ /* 0x000fc600018f0eff */
[----:B------:R2:W-:Y:S01]  /*47e0*/  STL.64 [R1+0x568], R14 ;  /* 0x0005680e01007387 */ /* 0x0005e20000100a00 */
[-C--:B-1----:R-:W-:Y:S01]  /*47f0*/  IADD3 R6, P5, R11, R26.reuse, RZ ;  /* 0x0000001a0b067210 */ /* 0x082fe20007fbe0ff */
[C---:B------:R-:W-:Y:S01]  /*4800*/  IMAD R11, R0.reuse, 0x354, RZ ;  /* 0x00000354000b7824 */ /* 0x040fe200078e02ff */
[-C--:B------:R-:W-:Y:S01]  /*4810*/  LEA.HI.X.SX32 R23, R23, R27.reuse, 0x1, P4 ;  /* 0x0000001b17177211 */ /* 0x080fe200020f0eff */
[----:B------:R-:W-:Y:S01]  /*4820*/  IMAD R10, R0, 0x1aa, RZ ;  /* 0x000001aa000a7824 */ /* 0x000fe200078e02ff */
[-C--:B--2---:R-:W-:Y:S02]  /*4830*/  IADD3 R14, P6, R2, R26.reuse, RZ ;  /* 0x0000001a020e7210 */ /* 0x084fe40007fde0ff */
[----:B------:R-:W-:Y:S01]  /*4840*/  IADD3 R18, P2, R11, R26, RZ ;  /* 0x0000001a0b127210 */ /* 0x000fe20007f5e0ff */
[C---:B------:R-:W-:Y:S01]  /*4850*/  IMAD R11, R0.reuse, 0x364, RZ ;  /* 0x00000364000b7824 */ /* 0x040fe200078e02ff */
[----:B------:R-:W-:Y:S01]  /*4860*/  LEA.HI.X.SX32 R15, R25, R27, 0x1, P6 ;  /* 0x0000001b190f7211 */ /* 0x000fe200030f0eff */
[----:B------:R1:W-:Y:S01]  /*4870*/  STL.64 [R1+0x1a8], R20 ;  /* 0x0001a81401007387 */ /* 0x0003e20000100a00 */
[----:B------:R-:W-:-:S03]  /*4880*/  IMAD R25, R0, 0xd5, RZ ;  /* 0x000000d500197824 */ /* 0x000fc600078e02ff */
[----:B------:R-:W-:Y:S01]  /*4890*/  STL.64 [R1+0x190], R22 ;  /* 0x0001901601007387 */ /* 0x000fe20000100a00 */
[----:B------:R-:W-:-:S03]  /*48a0*/  LEA.HI.X.SX32 R9, R2, R27, 0x1, P1 ;  /* 0x0000001b02097211 */ /* 0x000fc600008f0eff */
[----:B------:R2:W-:Y:S01]  /*48b0*/  STL.64 [R1+0x528], R14 ;  /* 0x0005280e01007387 */ /* 0x0005e20000100a00 */
[-C--:B------:R-:W-:Y:S02]  /*48c0*/  LEA.HI.X.SX32 R7, R16, R27.reuse, 0x1, P5 ;  /* 0x0000001b10077211 */ /* 0x080fe400028f0eff */
[-C--:B-1----:R-:W-:Y:S01]  /*48d0*/  IADD3 R20, P3, R11, R26.reuse, RZ ;  /* 0x0000001a0b147210 */ /* 0x082fe20007f7e0ff */
[C---:B------:R-:W-:Y:S02]  /*48e0*/  IMAD R11, R0.reuse, 0x374, RZ ;  /* 0x00000374000b7824 */ /* 0x040fe400078e02ff */
[----:B------:R-:W-:Y:S01]  /*48f0*/  IMAD R2, R0, 0x1ba, RZ ;  /* 0x000001ba00027824 */ /* 0x000fe200078e02ff */
[-C--:B--2---:R-:W-:Y:S01]  /*4900*/  IADD3 R14, P6, R10, R26.reuse, RZ ;  /* 0x0000001a0a0e7210 */ /* 0x084fe20007fde0ff */
[----:B------:R1:W-:Y:S01]  /*4910*/  STL.64 [R1+0x178], R8 ;  /* 0x0001780801007387 */ /* 0x0003e20000100a00 */
[----:B------:R-:W-:Y:S02]  /*4920*/  IADD3 R22, P4, R11, R26, RZ ;  /* 0x0000001a0b167210 */ /* 0x000fe40007f9e0ff */
[-C--:B------:R-:W-:Y:S01]  /*4930*/  LEA.HI.X.SX32 R15, R25, R27.reuse, 0x1, P6 ;  /* 0x0000001b190f7211 */ /* 0x080fe200030f0eff */
[----:B------:R-:W-:Y:S01]  /*4940*/  IMAD R11, R0, 0x384, RZ ;  /* 0x00000384000b7824 */ /* 0x000fe200078e02ff */
[----:B------:R-:W-:Y:S01]  /*4950*/  STL.64 [R1+0x160], R6 ;  /* 0x0001600601007387 */ /* 0x000fe20000100a00 */
[----:B------:R-:W-:Y:S01]  /*4960*/  LEA.HI.X.SX32 R19, R10, R27, 0x1, P2 ;  /* 0x0000001b0a137211 */ /* 0x000fe200010f0eff */
[----:B------:R-:W-:-:S02]  /*4970*/  IMAD R10, R0, 0xdd, RZ ;  /* 0x000000dd000a7824 */ /* 0x000fc400078e02ff */
[----:B------:R2:W-:Y:S01]  /*4980*/  STL.64 [R1+0x4f0], R14 ;  /* 0x0004f00e01007387 */ /* 0x0005e20000100a00 */
[-C--:B------:R-:W-:Y:S02]  /*4990*/  LEA.HI.X.SX32 R21, R29, R27.reuse, 0x1, P3 ;  /* 0x0000001b1d157211 */ /* 0x080fe400018f0eff */
[-C--:B-1----:R-:W-:Y:S01]  /*49a0*/  IADD3 R8, P1, R11, R26.reuse, RZ ;  /* 0x0000001a0b087210 */ /* 0x082fe20007f3e0ff */
[----:B------:R-:W-:Y:S01]  /*49b0*/  IMAD R11, R0, 0x394, RZ ;  /* 0x00000394000b7824 */ /* 0x000fe200078e02ff */
[CC--:B------:R-:W-:Y:S02]  /*49c0*/  LEA.HI.X.SX32 R23, R2.reuse, R27.reuse, 0x1, P4 ;  /* 0x0000001b02177211 */ /* 0x0c0fe400020f0eff */
[-C--:B--2---:R-:W-:Y:S01]  /*49d0*/  IADD3 R14, P6, R2, R26.reuse, RZ ;  /* 0x0000001a020e7210 */ /* 0x084fe20007fde0ff */
[----:B------:R1:W-:Y:S03]  /*49e0*/  STL.64 [R1+0x148], R18 ;  /* 0x0001481201007387 */ /* 0x0003e60000100a00 */
[----:B------:R-:W-:Y:S01]  /*49f0*/  LEA.HI.X.SX32 R15, R10, R27, 0x1, P6 ;  /* 0x0000001b0a0f7211 */ /* 0x000fe200030f0eff */
[C---:B------:R-:W-:Y:S01]  /*4a00*/  IMAD R25, R0.reuse, 0x1ca, RZ ;  /* 0x000001ca00197824 */ /* 0x040fe200078e02ff */
[----:B------:R-:W-:Y:S01]  /*4a10*/  IADD3 R6, P5, R11, R26, RZ ;  /* 0x0000001a0b067210 */ /* 0x000fe20007fbe0ff */
[----:B------:R-:W-:Y:S01]  /*4a20*/  STL.64 [R1+0x130], R20 ;  /* 0x0001301401007387 */ /* 0x000fe20000100a00 */
[----:B------:R-:W-:-:S03]  /*4a30*/  IMAD R11, R0, 0x3a4, RZ ;  /* 0x000003a4000b7824 */ /* 0x000fc600078e02ff */
[----:B------:R2:W-:Y:S04]  /*4a40*/  STL.64 [R1+0x4b8], R14 ;  /* 0x0004b80e01007387 */ /* 0x0005e80000100a00 */
[----:B------:R3:W-:Y:S01]  /*4a50*/  STL.64 [R1+0x118], R22 ;  /* 0x0001181601007387 */ /* 0x0007e20000100a00 */
[-C--:B-1----:R-:W-:Y:S02]  /*4a60*/  IADD3 R18, P2, R11, R26.reuse, RZ ;  /* 0x0000001a0b127210 */ /* 0x082fe40007f5e0ff */
[-C--:B------:R-:W-:Y:S02]  /*4a70*/  LEA.HI.X.SX32 R9, R17, R27.reuse, 0x1, P1 ;  /* 0x0000001b11097211 */ /* 0x080fe400008f0eff */
[C---:B--2---:R-:W-:Y:S01]  /*4a80*/  IADD3 R14, P6, R25.reuse, R26, RZ ;  /* 0x0000001a190e7210 */ /* 0x044fe20007fde0ff */
[----:B---3--:R-:W-:Y:S01]  /*4a90*/  IMAD R23, R0, 0xe5, RZ ;  /* 0x000000e500177824 */ /* 0x008fe200078e02ff */
[-C--:B------:R-:W-:Y:S01]  /*4aa0*/  LEA.HI.X.SX32 R7, R25, R27.reuse, 0x1, P5 ;  /* 0x0000001b19077211 */ /* 0x080fe200028f0eff */
[----:B------:R-:W2:Y:S01]  /*4ab0*/  LDL.LU R22, [R1+0x2030] ;  /* 0x0020300001167983 */ /* 0x000ea20000300800 */
[----:B------:R-:W-:-:S02]  /*4ac0*/  LEA.HI.X.SX32 R19, R3, R27, 0x1, P2 ;  /* 0x0000001b03137211 */ /* 0x000fc400010f0eff */
[----:B------:R-:W-:Y:S01]  /*4ad0*/  LEA.HI.X.SX32 R15, R23, R27, 0x1, P6 ;  /* 0x0000001b170f7211 */ /* 0x000fe200030f0eff */
[----:B------:R-:W-:Y:S04]  /*4ae0*/  STL.64 [R1+0x100], R8 ;  /* 0x0001000801007387 */ /* 0x000fe80000100a00 */
[----:B------:R-:W-:Y:S04]  /*4af0*/  STL.64 [R1+0x480], R14 ;  /* 0x0004800e01007387 */ /* 0x000fe80000100a00 */
[----:B------:R-:W-:Y:S04]  /*4b00*/  STL.64 [R1+0xe8], R6 ;  /* 0x0000e80601007387 */ /* 0x000fe80000100a00 */
[----:B------:R1:W-:Y:S04]  /*4b10*/  STL.64 [R1+0xd0], R18 ;  /* 0x0000d01201007387 */ /* 0x0003e80000100a00 */
[----:B-1----:R-:W3:Y:S01]  /*4b20*/  LDL.LU.64 R18, [R1+0x2028] ;  /* 0x0020280001127983 */ /* 0x002ee20000300a00 */
[----:B------:R-:W-:-:S02]  /*4b30*/  IMAD R11, R0, 0x3b4, RZ ;  /* 0x000003b4000b7824 */ /* 0x000fc400078e02ff */
[----:B------:R-:W-:-:S03]  /*4b40*/  IMAD R29, R0, 0x1da, RZ ;  /* 0x000001da001d7824 */ /* 0x000fc600078e02ff */
[-C--:B------:R-:W-:Y:S01]  /*4b50*/  IADD3 R20, P3, R11, R26.reuse, RZ ;  /* 0x0000001a0b147210 */ /* 0x080fe20007f7e0ff */
[C---:B------:R-:W-:Y:S02]  /*4b60*/  IMAD R11, R0.reuse, 0x3c4, RZ ;  /* 0x000003c4000b7824 */ /* 0x040fe400078e02ff */
[C---:B------:R-:W-:Y:S01]  /*4b70*/  IMAD R2, R0.reuse, 0x3d4, RZ ;  /* 0x000003d400027824 */ /* 0x040fe200078e02ff */
[-C--:B------:R-:W-:Y:S01]  /*4b80*/  IADD3 R14, P6, R29, R26.reuse, RZ ;  /* 0x0000001a1d0e7210 */ /* 0x080fe20007fde0ff */
[----:B------:R-:W-:Y:S01]  /*4b90*/  IMAD R25, R0, 0xed, RZ ;  /* 0x000000ed00197824 */ /* 0x000fe200078e02ff */
[-C--:B------:R-:W-:Y:S02]  /*4ba0*/  IADD3 R10, P4, R11, R26.reuse, RZ ;  /* 0x0000001a0b0a7210 */ /* 0x080fe40007f9e0ff */
[----:B------:R-:W-:Y:S01]  /*4bb0*/  IADD3 R8, P1, R2, R26, RZ ;  /* 0x0000001a02087210 */ /* 0x000fe20007f3e0ff */
[----:B------:R-:W-:Y:S01]  /*4bc0*/  IMAD R2, R0, 0x3e4, RZ ;  /* 0x000003e400027824 */ /* 0x000fe200078e02ff */
[----:B------:R-:W-:-:S02]  /*4bd0*/  LEA.HI.X.SX32 R21, R29, R27, 0x1, P3 ;  /* 0x0000001b1d157211 */ /* 0x000fc400018f0eff */
[-C--:B------:R-:W-:Y:S02]  /*4be0*/  LEA.HI.X.SX32 R11, R28, R27.reuse, 0x1, P4 ;  /* 0x0000001b1c0b7211 */ /* 0x080fe400020f0eff */
[----:B------:R-:W-:Y:S01]  /*4bf0*/  MOV R29, c[0x0][0x198] ;  /* 0x00006600001d7a02 */ /* 0x000fe20000000f00 */
[----:B------:R-:W-:Y:S01]  /*4c00*/  IMAD R17, R0, 0x1ea, RZ ;  /* 0x000001ea00117824 */ /* 0x000fe200078e02ff */
[----:B------:R-:W-:Y:S02]  /*4c10*/  LEA.HI.X.SX32 R15, R25, R27, 0x1, P6 ;  /* 0x0000001b190f7211 */ /* 0x000fe400030f0eff */
[----:B------:R-:W-:Y:S01]  /*4c20*/  MOV R28, c[0x0][0x198] ;  /* 0x00006600001c7a02 */ /* 0x000fe20000000f00 */
[----:B------:R-:W-:Y:S01]  /*4c30*/  IMAD R29, R29, 0x206, RZ ;  /* 0x000002061d1d7824 */ /* 0x000fe200078e02ff */
[----:B------:R-:W-:Y:S01]  /*4c40*/  IADD3 R6, P5, R2, R26, RZ ;  /* 0x0000001a02067210 */ /* 0x000fe20007fbe0ff */
[----:B------:R1:W-:Y:S01]  /*4c50*/  STL.64 [R1+0x448], R14 ;  /* 0x0004480e01007387 */ /* 0x0003e20000100a00 */
[----:B------:R-:W-:-:S02]  /*4c60*/  IMAD.MOV.U32 R23, RZ, RZ, c[0x0][0x198] ;  /* 0x00006600ff177624 */ /* 0x000fc400078e00ff */
[----:B------:R-:W-:Y:S01]  /*4c70*/  IMAD R28, R28, 0xf5, RZ ;  /* 0x000000f51c1c7824 */ /* 0x000fe200078e02ff */
[----:B------:R-:W-:Y:S01]  /*4c80*/  STL.64 [R1+0xb8], R20 ;  /* 0x0000b81401007387 */ /* 0x000fe20000100a00 */
[----:B------:R-:W-:Y:S01]  /*4c90*/  MOV R25, c[0x0][0x198] ;  /* 0x0000660000197a02 */ /* 0x000fe20000000f00 */
[----:B------:R-:W-:Y:S01]  /*4ca0*/  IMAD R23, R23, 0x1fa, RZ ;  /* 0x000001fa17177824 */ /* 0x000fe200078e02ff */
[-C--:B------:R-:W-:Y:S01]  /*4cb0*/  LEA.HI.X.SX32 R7, R5, R27.reuse, 0x1, P5 ;  /* 0x0000001b05077211 */ /* 0x080fe200028f0eff */
[----:B------:R4:W-:Y:S01]  /*4cc0*/  STL.64 [R1+0x1c68], R10 ;  /* 0x001c680a01007387 */ /* 0x0009e20000100a00 */
[----:B------:R-:W-:Y:S01]  /*4cd0*/  IMAD.MOV.U32 R5, RZ, RZ, c[0x0][0x198] ;  /* 0x00006600ff057624 */ /* 0x000fe200078e00ff */
[----:B-1----:R-:W-:Y:S01]  /*4ce0*/  IADD3 R14, P6, R17, R26, RZ ;  /* 0x0000001a110e7210 */ /* 0x002fe20007fde0ff */
[----:B------:R-:W-:Y:S01]  /*4cf0*/  IMAD R25, R25, 0x208, RZ ;  /* 0x0000020819197824 */ /* 0x000fe200078e02ff */
[-C--:B------:R-:W-:Y:S02]  /*4d00*/  LEA.HI.X.SX32 R9, R17, R27.reuse, 0x1, P1 ;  /* 0x0000001b11097211 */ /* 0x080fe400008f0eff */
[----:B------:R-:W-:-:S02]  /*4d10*/  LEA.HI.X.SX32 R15, R28, R27, 0x1, P6 ;  /* 0x0000001b1c0f7211 */ /* 0x000fc400030f0eff */
[-C--:B----4-:R-:W-:Y:S01]  /*4d20*/  IADD3 R10, P4, R29, R26.reuse, RZ ;  /* 0x0000001a1d0a7210 */ /* 0x090fe20007f9e0ff */
[----:B------:R-:W-:Y:S01]  /*4d30*/  IMAD R5, R5, 0xfd, RZ ;  /* 0x000000fd05057824 */ /* 0x000fe200078e02ff */
[----:B------:R-:W-:Y:S02]  /*4d40*/  MOV R17, c[0x0][0x198] ;  /* 0x0000660000117a02 */ /* 0x000fe40000000f00 */
[----:B------:R-:W-:Y:S01]  /*4d50*/  IADD3 R28, P6, R23, R26, RZ ;  /* 0x0000001a171c7210 */ /* 0x000fe20007fde0ff */
[----:B------:R-:W-:Y:S04]  /*4d60*/  STL [R1+0x3b0], R10 ;  /* 0x0003b00a01007387 */ /* 0x000fe80000100800 */
[----:B------:R-:W-:Y:S01]  /*4d70*/  STL.64 [R1+0x410], R14 ;  /* 0x0004100e01007387 */ /* 0x000fe20000100a00 */
[----:B------:R-:W-:Y:S01]  /*4d80*/  IMAD R17, R17, 0x104, RZ ;  /* 0x0000010411117824 */ /* 0x000fe200078e02ff */
[----:B------:R-:W-:-:S02]  /*4d90*/  LEA.HI.X.SX32 R29, R5, R27, 0x1, P6 ;  /* 0x0000001b051d7211 */ /* 0x000fc400030f0eff */
[----:B------:R1:W-:Y:S01]  /*4da0*/  STL.64 [R1+0x1c70], R8 ;  /* 0x001c700801007387 */ /* 0x0003e20000100a00 */
[----:B------:R-:W-:Y:S01]  /*4db0*/  IMAD R2, R0, 0x3f4, RZ ;  /* 0x000003f400027824 */ /* 0x000fe200078e02ff */
[----:B------:R-:W-:Y:S02]  /*4dc0*/  MOV R5, c[0x0][0x198] ;  /* 0x0000660000057a02 */ /* 0x000fe40000000f00 */
[----:B------:R4:W-:Y:S01]  /*4dd0*/  STL.64 [R1+0x1c78], R6 ;  /* 0x001c780601007387 */ /* 0x0009e20000100a00 */
[-C--:B-1----:R-:W-:Y:S02]  /*4de0*/  IADD3 R8, P1, R25, R26.reuse, RZ ;  /* 0x0000001a19087210 */ /* 0x082fe40007f3e0ff */
[----:B------:R-:W-:Y:S01]  /*4df0*/  IMAD R5, R5, 0x114, RZ ;  /* 0x0000011405057824 */ /* 0x000fe200078e02ff */
[----:B------:R-:W-:Y:S02]  /*4e00*/  IADD3 R2, P2, R2, R26, RZ ;  /* 0x0000001a02027210 */ /* 0x000fe40007f5e0ff */
[----:B------:R1:W-:Y:S02]  /*4e10*/  STL [R1+0x3a8], R8 ;  /* 0x0003a80801007387 */ /* 0x0003e40000100800 */
[----:B------:R-:W-:-:S02]  /*4e20*/  LEA.HI.X.SX32 R3, R23, R27, 0x1, P2 ;  /* 0x0000001b17037211 */ /* 0x000fc400010f0eff */
[-C--:B----4-:R-:W-:Y:S02]  /*4e30*/  IADD3 R6, P2, R5, R26.reuse, RZ ;  /* 0x0000001a05067210 */ /* 0x090fe40007f5e0ff */
[----:B-1----:R-:W-:Y:S02]  /*4e40*/  IADD3 R8, P5, R17, R26, RZ ;  /* 0x0000001a11087210 */ /* 0x002fe40007fbe0ff */
[----:B------:R-:W-:Y:S02]  /*4e50*/  MOV R17, c[0x0][0x198] ;  /* 0x0000660000117a02 */ /* 0x000fe40000000f00 */
[----:B------:R-:W-:-:S03]  /*4e60*/  MOV R5, c[0x0][0x198] ;  /* 0x0000660000057a02 */ /* 0x000fc60000000f00 */
[----:B------:R-:W-:Y:S01]  /*4e70*/  IMAD R17, R17, 0x82, RZ ;  /* 0x0000008211117824 */ /* 0x000fe200078e02ff */
[----:B------:R-:W-:Y:S01]  /*4e80*/  MOV R25, c[0x0][0x198] ;  /* 0x0000660000197a02 */ /* 0x000fe20000000f00 */
[----:B------:R-:W-:Y:S01]  /*4e90*/  IMAD R5, R5, 0x124, RZ ;  /* 0x0000012405057824 */ /* 0x000fe200078e02ff */
[----:B------:R-:W-:Y:S02]  /*4ea0*/  STL.64 [R1+0x1c08], R28 ;  /* 0x001c081c01007387 */ /* 0x000fe40000100a00 */
[----:B------:R-:W-:Y:S02]  /*4eb0*/  LEA.HI.X.SX32 R9, R17, R27, 0x1, P5 ;  /* 0x0000001b11097211 */ /* 0x000fe400028f0eff */
[----:B------:R-:W-:Y:S01]  /*4ec0*/  STL.64 [R1+0x1c80], R2 ;  /* 0x001c800201007387 */ /* 0x000fe20000100a00 */
[----:B------:R-:W-:-:S03]  /*4ed0*/  IMAD R25, R25, 0x8a, RZ ;  /* 0x0000008a19197824 */ /* 0x000fc600078e02ff */
[----:B------:R-:W-:Y:S04]  /*4ee0*/  STL [R1+0x2018], R3 ;  /* 0x0020180301007387 */ /* 0x000fe80000100800 */
[----:B------:R1:W-:Y:S01]  /*4ef0*/  STL.64 [R1+0x78], R8 ;  /* 0x0000780801007387 */ /* 0x0003e20000100a00 */
[----:B------:R-:W-:Y:S02]  /*4f00*/  MOV R17, c[0x0][0x198] ;  /* 0x0000660000117a02 */ /* 0x000fe40000000f00 */
[----:B------:R-:W-:Y:S02]  /*4f10*/  LEA.HI.X.SX32 R7, R25, R27, 0x1, P2 ;  /* 0x0000001b19077211 */ /* 0x000fe400010f0eff */
[----:B-1----:R-:W-:Y:S01]  /*4f20*/  IADD3 R8, P5, R5, R26, RZ ;  /* 0x0000001a05087210 */ /* 0x002fe20007fbe0ff */
[----:B------:R-:W-:-:S04]  /*4f30*/  IMAD.MOV.U32 R5, RZ, RZ, c[0x0][0x198] ;  /* 0x00006600ff057624 */ /* 0x000fc800078e00ff */
[----:B------:R-:W-:Y:S01]  /*4f40*/  IMAD R5, R5, 0x134, RZ ;  /* 0x0000013405057824 */ /* 0x000fe200078e02ff */
[----:B------:R1:W-:Y:S01]  /*4f50*/  STL.64 [R1+0x70], R6 ;  /* 0x0000700601007387 */ /* 0x0003e20000100a00 */
[----:B------:R-:W-:Y:S01]  /*4f60*/  IMAD R17, R17, 0x45, RZ ;  /* 0x0000004511117824 */ /* 0x000fe200078e02ff */
[----:B------:R-:W-:Y:S01]  /*4f70*/  IADD3 R10, P6, R25, R26, RZ ;  /* 0x0000001a190a7210 */ /* 0x000fe20007fde0ff */
[----:B------:R-:W-:-:S03]  /*4f80*/  IMAD.MOV.U32 R23, RZ, RZ, c[0x0][0x198] ;  /* 0x00006600ff177624 */ /* 0x000fc600078e00ff */
[----:B------:R-:W-:Y:S01]  /*4f90*/  LEA.HI.X.SX32 R11, R17, R27, 0x1, P6 ;  /* 0x0000001b110b7211 */ /* 0x000fe200030f0eff */
[----:B------:R-:W-:Y:S01]  /*4fa0*/  IMAD R23, R23, 0x9a, RZ ;  /* 0x0000009a17177824 */ /* 0x000fe200078e02ff */
[-C--:B-1----:R-:W-:Y:S02]  /*4fb0*/  IADD3 R6, P2, R5, R26.reuse, RZ ;  /* 0x0000001a05067210 */ /* 0x082fe40007f5e0ff */
[----:B------:R-:W-:Y:S01]  /*4fc0*/  MOV R5, c[0x0][0x198] ;  /* 0x0000660000057a02 */ /* 0x000fe20000000f00 */
[----:B------:R-:W-:Y:S04]  /*4fd0*/  STL.64 [R1+0xa8], R10 ;  /* 0x0000a80a01007387 */ /* 0x000fe80000100a00 */
[----:B------:R-:W-:Y:S01]  /*4fe0*/  IMAD R5, R5, 0x144, RZ ;  /* 0x0000014405057824 */ /* 0x000fe200078e02ff */
[----:B------:R-:W-:-:S02]  /*4ff0*/  IADD3 R2, P6, R23, R26, RZ ;  /* 0x0000001a17027210 */ /* 0x000fc40007fde0ff */
[----:B------:R-:W-:Y:S02]  /*5000*/  LEA.HI.X.SX32 R7, R23, R27, 0x1, P2 ;  /* 0x0000001b17077211 */ /* 0x000fe400010f0eff */
[----:B------:R-:W-:-:S05]  /*5010*/  MOV R25, c[0x0][0x198] ;  /* 0x0000660000197a02 */ /* 0x000fca0000000f00 */
[----:B------:R-:W-:Y:S01]  /*5020*/  IMAD R25, R25, 0xaa, RZ ;  /* 0x000000aa19197824 */ /* 0x000fe200078e02ff */
[----:B------:R-:W-:-:S05]  /*5030*/  MOV R23, c[0x0][0x198] ;  /* 0x0000660000177a02 */ /* 0x000fca0000000f00 */
[----:B------:R-:W-:Y:S01]  /*5040*/  IMAD R23, R23, 0xba, RZ ;  /* 0x000000ba17177824 */ /* 0x000fe200078e02ff */
[----:B------:R-:W-:Y:S01]  /*5050*/  LEA R20, P3, R0, R26, 0x3 ;  /* 0x0000001a00147211 */ /* 0x000fe200078618ff */
[----:B------:R-:W-:-:S04]  /*5060*/  IMAD.MOV.U32 R14, RZ, RZ, c[0x0][0x198] ;  /* 0x00006600ff0e7624 */ /* 0x000fc800078e00ff */
[----:B------:R-:W-:Y:S01]  /*5070*/  IMAD R14, R14, 0x8e, RZ ;  /* 0x0000008e0e0e7824 */ /* 0x000fe200078e02ff */
[----:B---3--:R-:W-:Y:S02]  /*5080*/  LEA.HI.X.SX32 R9, R18, R27, 0x1, P5 ;  /* 0x0000001b12097211 */ /* 0x008fe400028f0eff */
[----:B------:R-:W-:-:S03]  /*5090*/  MOV R18, c[0x0][0x198] ;  /* 0x0000660000127a02 */ /* 0x000fc60000000f00 */
[----:B------:R1:W-:Y:S02]  /*50a0*/  STL.64 [R1+0x68], R8 ;  /* 0x0000680801007387 */ /* 0x0003e40000100a00 */
[----:B------:R-:W-:-:S05]  /*50b0*/  IMAD R18, R18, 0x4d, RZ ;  /* 0x0000004d12127824 */ /* 0x000fca00078e02ff */
[-C--:B------:R-:W-:Y:S02]  /*50c0*/  LEA.HI.X.SX32 R3, R18, R27.reuse, 0x1, P6 ;  /* 0x0000001b12037211 */ /* 0x080fe400030f0eff */
[----:B-1----:R-:W-:Y:S01]  /*50d0*/  IADD3 R8, P5, R5, R26, RZ ;  /* 0x0000001a05087210 */ /* 0x002fe20007fbe0ff */
[----:B------:R-:W-:Y:S02]  /*50e0*/  IMAD.MOV.U32 R5, RZ, RZ, c[0x0][0x198] ;  /* 0x00006600ff057624 */ /* 0x000fe400078e00ff */
[----:B------:R-:W-:Y:S02]  /*50f0*/  STL.64 [R1+0xa0], R2 ;  /* 0x0000a00201007387 */ /* 0x000fe40000100a00 */
[----:B------:R-:W-:Y:S02]  /*5100*/  IMAD R5, R5, 0x154, RZ ;  /* 0x0000015405057824 */ /* 0x000fe400078e02ff */
[----:B------:R1:W-:Y:S01]  /*5110*/  STL.64 [R1+0x60], R6 ;  /* 0x0000600601007387 */ /* 0x0003e20000100a00 */
[----:B------:R-:W-:-:S02]  /*5120*/  LEA.HI.X.SX32 R9, R19, R27, 0x1, P5 ;  /* 0x0000001b13097211 */ /* 0x000fc400028f0eff */
[----:B------:R-:W-:Y:S02]  /*5130*/  MOV R19, c[0x0][0x198] ;  /* 0x0000660000137a02 */ /* 0x000fe40000000f00 */
[----:B-1----:R-:W-:Y:S02]  /*5140*/  IADD3 R6, P2, R5, R26, RZ ;  /* 0x0000001a05067210 */ /* 0x002fe40007f5e0ff */
[----:B------:R-:W-:Y:S01]  /*5150*/  MOV R5, c[0x0][0x198] ;  /* 0x0000660000057a02 */ /* 0x000fe20000000f00 */
[----:B------:R-:W-:-:S04]  /*5160*/  IMAD R19, R19, 0x55, RZ ;  /* 0x0000005513137824 */ /* 0x000fc800078e02ff */
[----:B------:R-:W-:Y:S01]  /*5170*/  IMAD R5, R5, 0x164, RZ ;  /* 0x0000016405057824 */ /* 0x000fe200078e02ff */
[CC--:B------:R-:W-:Y:S01]  /*5180*/  IADD3 R2, P6, R25.reuse, R26.reuse, RZ ;  /* 0x0000001a19027210 */ /* 0x0c0fe20007fde0ff */
[----:B------:R1:W-:Y:S01]  /*5190*/  STL.64 [R1+0x58], R8 ;  /* 0x0000580801007387 */ /* 0x0003e20000100a00 */
[-C--:B------:R-:W-:Y:S02]  /*51a0*/  LEA.HI.X.SX32 R7, R25, R27.reuse, 0x1, P2 ;  /* 0x0000001b19077211 */ /* 0x080fe400010f0eff */
[----:B------:R-:W-:Y:S02]  /*51b0*/  LEA.HI.X.SX32 R3, R19, R27, 0x1, P6 ;  /* 0x0000001b13037211 */ /* 0x000fe400030f0eff */
[----:B-1----:R-:W-:Y:S01]  /*51c0*/  IADD3 R8, P5, R5, R26, RZ ;  /* 0x0000001a05087210 */ /* 0x002fe20007fbe0ff */
[----:B------:R-:W-:Y:S02]  /*51d0*/  IMAD.MOV.U32 R5, RZ, RZ, c[0x0][0x198] ;  /* 0x00006600ff057624 */ /* 0x000fe400078e00ff */
[----:B------:R-:W-:Y:S02]  /*51e0*/  STL.64 [R1+0x98], R2 ;  /* 0x0000980201007387 */ /* 0x000fe40000100a00 */
[----:B------:R-:W-:-:S02]  /*51f0*/  IMAD R5, R5, 0x174, RZ ;  /* 0x0000017405057824 */ /* 0x000fc400078e02ff */
[----:B------:R1:W-:Y:S01]  /*5200*/  STL.64 [R1+0x50], R6 ;  /* 0x0000500601007387 */ /* 0x0003e20000100a00 */
[----:B--2---:R-:W-:Y:S02]  /*5210*/  LEA.HI.X.SX32 R9, R22, R27, 0x1, P5 ;  /* 0x0000001b16097211 */ /* 0x004fe400028f0eff */
        /* <DEDUP_REMOVED lines=14> */
[----:B------:R-:W-:Y:S02]  /*5300*/  MOV R25, c[0x0][0x198] ;  /* 0x0000660000197a02 */ /* 0x000fe40000000f00 */
[----:B------:R-:W-:Y:S02]  /*5310*/  LEA.HI.X.SX32 R9, R24, R27, 0x1, P5 ;  /* 0x0000001b18097211 */ /* 0x000fe400028f0eff */
[----:B------:R-:W-:Y:S01]  /*5320*/  MOV R24, c[0x0][0x198] ;  /* 0x0000660000187a02 */ /* 0x000fe20000000f00 */
[----:B------:R-:W-:Y:S01]  /*5330*/  IMAD R25, R25, 0xca, RZ ;  /* 0x000000ca19197824 */ /* 0x000fe200078e02ff */
[----:B-1----:R-:W-:Y:S02]  /*5340*/  IADD3 R6, P2, R5, R26, RZ ;  /* 0x0000001a05067210 */ /* 0x002fe40007f5e0ff */
[----:B------:R-:W-:Y:S01]  /*5350*/  MOV R5, c[0x0][0x198] ;  /* 0x0000660000057a02 */ /* 0x000fe20000000f00 */
[----:B------:R-:W-:-:S04]  /*5360*/  IMAD R24, R24, 0x65, RZ ;  /* 0x0000006518187824 */ /* 0x000fc800078e02ff */
[----:B------:R-:W-:Y:S01]  /*5370*/  IMAD R5, R5, 0x1a4, RZ ;  /* 0x000001a405057824 */ /* 0x000fe200078e02ff */
[CC--:B------:R-:W-:Y:S01]  /*5380*/  IADD3 R2, P6, R25.reuse, R26.reuse, RZ ;  /* 0x0000001a19027210 */ /* 0x0c0fe20007fde0ff */
[----:B------:R1:W-:Y:S01]  /*5390*/  STL.64 [R1+0x38], R8 ;  /* 0x0000380801007387 */ /* 0x0003e20000100a00 */
[----:B------:R-:W-:Y:S02]  /*53a0*/  MOV R23, c[0x0][0x198] ;  /* 0x0000660000177a02 */ /* 0x000fe40000000f00 */
[-C--:B------:R-:W-:Y:S02]  /*53b0*/  LEA.HI.X.SX32 R3, R24, R27.reuse, 0x1, P6 ;  /* 0x0000001b18037211 */ /* 0x080fe400030f0eff */
[----:B------:R-:W-:Y:S01]  /*53c0*/  LEA.HI.X.SX32 R7, R25, R27, 0x1, P2 ;  /* 0x0000001b19077211 */ /* 0x000fe200010f0eff */
[----:B------:R-:W-:Y:S01]  /*53d0*/  IMAD R23, R23, 0xda, RZ ;  /* 0x000000da17177824 */ /* 0x000fe200078e02ff */
[----:B------:R-:W-:Y:S02]  /*53e0*/  MOV R24, c[0x0][0x198] ;  /* 0x0000660000187a02 */ /* 0x000fe40000000f00 */
[-C--:B-1----:R-:W-:Y:S01]  /*53f0*/  IADD3 R8, P5, R5, R26.reuse, RZ ;  /* 0x0000001a05087210 */ /* 0x082fe20007fbe0ff */
[----:B------:R-:W-:Y:S01]  /*5400*/  IMAD.MOV.U32 R5, RZ, RZ, c[0x0][0x198] ;  /* 0x00006600ff057624 */ /* 0x000fe200078e00ff */
[----:B------:R1:W-:Y:S03]  /*5410*/  STL.64 [R1+0x88], R2 ;  /* 0x0000880201007387 */ /* 0x0003e60000100a00 */
[----:B------:R-:W-:Y:S01]  /*5420*/  IMAD R5, R5, 0x1b4, RZ ;  /* 0x000001b405057824 */ /* 0x000fe200078e02ff */
[----:B------:R2:W-:Y:S01]  /*5430*/  STL.64 [R1+0x30], R6 ;  /* 0x0000300601007387 */ /* 0x0005e20000100a00 */
[----:B------:R-:W-:Y:S01]  /*5440*/  IMAD R24, R24, 0x6d, RZ ;  /* 0x0000006d18187824 */ /* 0x000fe200078e02ff */
[----:B-1----:R-:W-:-:S02]  /*5450*/  IADD3 R2, P6, R23, R26, RZ ;  /* 0x0000001a17027210 */ /* 0x002fc40007fde0ff */
[-C--:B--2---:R-:W-:Y:S02]  /*5460*/  IADD3 R6, P2, R5, R26.reuse, RZ ;  /* 0x0000001a05067210 */ /* 0x084fe40007f5e0ff */
[----:B------:R-:W-:Y:S02]  /*5470*/  MOV R5, c[0x0][0x198] ;  /* 0x0000660000057a02 */ /* 0x000fe40000000f00 */
[-C--:B------:R-:W-:Y:S01]  /*5480*/  LEA.HI.X.SX32 R3, R24, R27.reuse, 0x1, P6 ;  /* 0x0000001b18037211 */ /* 0x080fe200030f0eff */
[----:B------:R-:W-:Y:S02]  /*5490*/  IMAD.MOV.U32 R24, RZ, RZ, c[0x0][0x198] ;  /* 0x00006600ff187624 */ /* 0x000fe400078e00ff */
[----:B------:R-:W-:Y:S01]  /*54a0*/  IMAD R5, R5, 0x1c4, RZ ;  /* 0x000001c405057824 */ /* 0x000fe200078e02ff */
[-C--:B------:R-:W-:Y:S01]  /*54b0*/  LEA.HI.X.SX32 R9, R4, R27.reuse, 0x1, P5 ;  /* 0x0000001b04097211 */ /* 0x080fe200028f0eff */
[----:B------:R-:W-:Y:S01]  /*54c0*/  IMAD R24, R24, 0x1d4, RZ ;  /* 0x000001d418187824 */ /* 0x000fe200078e02ff */
[----:B------:R-:W-:Y:S01]  /*54d0*/  LEA.HI.X.SX32 R7, R23, R27, 0x1, P2 ;  /* 0x0000001b17077211 */ /* 0x000fe200010f0eff */
[----:B------:R-:W-:Y:S01]  /*54e0*/  STL.64 [R1+0x80], R2 ;  /* 0x0000800201007387 */ /* 0x000fe20000100a00 */
[----:B------:R-:W-:-:S02]  /*54f0*/  IADD3 R4, P5, R5, R26, RZ ;  /* 0x0000001a05047210 */ /* 0x000fc40007fbe0ff */
[----:B------:R-:W-:Y:S01]  /*5500*/  MOV R18, c[0x0][0x198] ;  /* 0x0000660000127a02 */ /* 0x000fe20000000f00 */
[----:B------:R-:W-:Y:S01]  /*5510*/  STL.64 [R1+0x28], R8 ;  /* 0x0000280801007387 */ /* 0x000fe20000100a00 */
[----:B------:R-:W-:Y:S02]  /*5520*/  MOV R25, c[0x0][0x198] ;  /* 0x0000660000197a02 */ /* 0x000fe40000000f00 */
[----:B------:R-:W-:Y:S01]  /*5530*/  LEA.HI.X.SX32 R5, R13, R27, 0x1, P5 ;  /* 0x0000001b0d057211 */ /* 0x000fe200028f0eff */
[----:B------:R1:W-:Y:S01]  /*5540*/  STL.64 [R1+0x20], R6 ;  /* 0x0000200601007387 */ /* 0x0003e20000100a00 */
[----:B------:R-:W-:Y:S02]  /*5550*/  IMAD R18, R18, 0x1e4, RZ ;  /* 0x000001e412127824 */ /* 0x000fe400078e02ff */
[----:B------:R-:W-:Y:S01]  /*5560*/  IMAD R25, R25, 0xea, RZ ;  /* 0x000000ea19197824 */ /* 0x000fe200078e02ff */
[----:B------:R2:W-:Y:S01]  /*5570*/  STL.64 [R1+0x18], R4 ;  /* 0x0000180401007387 */ /* 0x0005e20000100a00 */
[----:B------:R-:W-:-:S02]  /*5580*/  MOV R13, c[0x0][0x198] ;  /* 0x00006600000d7a02 */ /* 0x000fc40000000f00 */
[-C--:B-1----:R-:W-:Y:S02]  /*5590*/  IADD3 R6, P2, R24, R26.reuse, RZ ;  /* 0x0000001a18067210 */ /* 0x082fe40007f5e0ff */
[----:B------:R-:W-:Y:S02]  /*55a0*/  MOV R24, c[0x0][0x198] ;  /* 0x0000660000187a02 */ /* 0x000fe40000000f00 */
[-C--:B--2---:R-:W-:Y:S02]  /*55b0*/  IADD3 R4, P5, R18, R26.reuse, RZ ;  /* 0x0000001a12047210 */ /* 0x084fe40007fbe0ff */
[----:B------:R-:W-:Y:S01]  /*55c0*/  IADD3 R2, P6, R25, R26, RZ ;  /* 0x0000001a19027210 */ /* 0x000fe20007fde0ff */
[----:B------:R-:W-:Y:S01]  /*55d0*/  IMAD R24, R24, 0x75, RZ ;  /* 0x0000007518187824 */ /* 0x000fe200078e02ff */
[-C--:B------:R-:W-:Y:S01]  /*55e0*/  LEA.HI.X.SX32 R5, R12, R27.reuse, 0x1, P5 ;  /* 0x0000001b0c057211 */ /* 0x080fe200028f0eff */
[----:B------:R-:W-:Y:S01]  /*55f0*/  IMAD R13, R13, 0xfa, RZ ;  /* 0x000000fa0d0d7824 */ /* 0x000fe200078e02ff */
[----:B------:R-:W-:Y:S01]  /*5600*/  MOV R12, c[0x0][0x198] ;  /* 0x00006600000c7a02 */ /* 0x000fe20000000f00 */
[----:B------:R-:W-:Y:S01]  /*5610*/  IMAD.MOV.U32 R22, RZ, RZ, c[0x0][0x198] ;  /* 0x00006600ff167624 */ /* 0x000fe200078e00ff */
[----:B------:R-:W-:-:S02]  /*5620*/  LEA.HI.X.SX32 R3, R24, R27, 0x1, P6 ;  /* 0x0000001b18037211 */ /* 0x000fc400030f0eff */
[----:B------:R-:W-:Y:S01]  /*5630*/  LEA.HI.X.SX32 R7, R25, R27, 0x1, P2 ;  /* 0x0000001b19077211 */ /* 0x000fe200010f0eff */
[----:B------:R-:W-:Y:S02]  /*5640*/  IMAD R22, R22, 0x1f4, RZ ;  /* 0x000001f416167824 */ /* 0x000fe400078e02ff */
[----:B------:R1:W-:Y:S01]  /*5650*/  STL.64 [R1+0x7a0], R2 ;  /* 0x0007a00201007387 */ /* 0x0003e20000100a00 */
[----:B------:R-:W-:Y:S02]  /*5660*/  IMAD R12, R12, 0x7d, RZ ;  /* 0x0000007d0c0c7824 */ /* 0x000fe400078e02ff */
[-C--:B------:R-:W-:Y:S01]  /*5670*/  IADD3 R28, P2, R22, R26.reuse, RZ ;  /* 0x0000001a161c7210 */ /* 0x080fe20007f5e0ff */
[----:B------:R2:W-:Y:S01]  /*5680*/  STL.64 [R1+0x10], R6 ;  /* 0x0000100601007387 */ /* 0x0005e20000100a00 */
[----:B-1----:R-:W-:-:S04]  /*5690*/  IADD3 R2, P6, R13, R26, RZ ;  /* 0x0000001a0d027210 */ /* 0x002fc80007fde0ff */
[-C--:B------:R-:W-:Y:S02]  /*56a0*/  LEA.HI.X.SX32 R3, R12, R27.reuse, 0x1, P6 ;  /* 0x0000001b0c037211 */ /* 0x080fe400030f0eff */
[----:B--2---:R-:W-:Y:S02]  /*56b0*/  MOV R7, c[0x0][0x198] ;  /* 0x0000660000077a02 */ /* 0x004fe40000000f00 */
[----:B------:R-:W-:Y:S02]  /*56c0*/  MOV R12, c[0x0][0x198] ;  /* 0x00006600000c7a02 */ /* 0x000fe40000000f00 */
[----:B------:R-:W-:Y:S01]  /*56d0*/  LEA.HI.X.SX32 R29, R13, R27, 0x1, P2 ;  /* 0x0000001b0d1d7211 */ /* 0x000fe200010f0eff */
[----:B------:R-:W-:Y:S01]  /*56e0*/  IMAD R7, R7, 0x86, RZ ;  /* 0x0000008607077824 */ /* 0x000fe200078e02ff */
[----:B------:R-:W-:Y:S01]  /*56f0*/  MOV R13, c[0x0][0x198] ;  /* 0x00006600000d7a02 */ /* 0x000fe20000000f00 */
[----:B------:R-:W-:Y:S01]  /*5700*/  IMAD.SHL.U32 R12, R12, 0x4, RZ ;  /* 0x000000040c0c7824 */ /* 0x000fe200078e00ff */
[----:B------:R-:W-:Y:S01]  /*5710*/  STL.64 [R1+0x1c88], R4 ;  /* 0x001c880401007387 */ /* 0x000fe20000100a00 */
[----:B------:R-:W-:-:S02]  /*5720*/  MOV R6, c[0x0][0x198] ;  /* 0x0000660000067a02 */ /* 0x000fc40000000f00 */
[----:B------:R-:W-:Y:S01]  /*5730*/  IMAD R13, R13, 0x43, RZ ;  /* 0x000000430d0d7824 */ /* 0x000fe200078e02ff */
[----:B------:R1:W-:Y:S01]  /*5740*/  STL.64 [R1+0x760], R2 ;  /* 0x0007600201007387 */ /* 0x0003e20000100a00 */
[----:B------:R-:W-:Y:S02]  /*5750*/  LEA.HI.X.SX32 R21, R12, R27, 0x1, P3 ;  /* 0x0000001b0c157211 */ /* 0x000fe400018f0eff */
[----:B------:R-:W-:Y:S01]  /*5760*/  MOV R12, c[0x0][0x198] ;  /* 0x00006600000c7a02 */ /* 0x000fe20000000f00 */
[----:B------:R-:W-:Y:S01]  /*5770*/  IMAD R6, R6, 0x96, RZ ;  /* 0x0000009606067824 */ /* 0x000fe200078e02ff */
[-C--:B------:R-:W-:Y:S02]  /*5780*/  IADD3 R10, P2, R14, R26.reuse, RZ ;  /* 0x0000001a0e0a7210 */ /* 0x080fe40007f5e0ff */
[----:B-1----:R-:W-:Y:S01]  /*5790*/  IADD3 R2, P6, R7, R26, RZ ;  /* 0x0000001a07027210 */ /* 0x002fe20007fde0ff */
[----:B------:R-:W-:-:S03]  /*57a0*/  IMAD R12, R12, 0x47, RZ ;  /* 0x000000470c0c7824 */ /* 0x000fc600078e02ff */
[-C--:B------:R-:W-:Y:S01]  /*57b0*/  LEA.HI.X.SX32 R3, R13, R27.reuse, 0x1, P6 ;  /* 0x0000001b0d037211 */ /* 0x080fe200030f0eff */
[----:B------:R-:W-:Y:S01]  /*57c0*/  IMAD.MOV.U32 R13, RZ, RZ, c[0x0][0x198] ;  /* 0x00006600ff0d7624 */ /* 0x000fe200078e00ff */
[----:B------:R-:W-:Y:S02]  /*57d0*/  MOV R16, c[0x0][0x198] ;  /* 0x0000660000107a02 */ /* 0x000fe40000000f00 */
[----:B------:R-:W-:Y:S01]  /*57e0*/  IADD3 R4, P3, R6, R26, RZ ;  /* 0x0000001a06047210 */ /* 0x000fe20007f7e0ff */
[----:B------:R-:W-:Y:S01]  /*57f0*/  IMAD R13, R13, 0x4b, RZ ;  /* 0x0000004b0d0d7824 */ /* 0x000fe200078e02ff */
[-C--:B------:R-:W-:Y:S01]  /*5800*/  LEA.HI.X.SX32 R11, R12, R27.reuse, 0x1, P2 ;  /* 0x0000001b0c0b7211 */ /* 0x080fe200010f0eff */
[----:B------:R-:W-:Y:S01]  /*5810*/  IMAD R16, R16, 0x9e, RZ ;  /* 0x0000009e10107824 */ /* 0x000fe200078e02ff */
[----:B------:R-:W-:Y:S01]  /*5820*/  MOV R12, c[0x0][0x198] ;  /* 0x00006600000c7a02 */ /* 0x000fe20000000f00 */
[----:B------:R-:W-:Y:S01]  /*5830*/  STL.64 [R1+0x1c90], R28 ;  /* 0x001c901c01007387 */ /* 0x000fe20000100a00 */
[----:B------:R-:W-:Y:S01]  /*5840*/  MOV R25, c[0x0][0x198] ;  /* 0x0000660000197a02 */ /* 0x000fe20000000f00 */
[----:B------:R-:W-:Y:S01]  /*5850*/  IMAD R0, R0, 0xa6, RZ ;  /* 0x000000a600007824 */ /* 0x000fe200078e02ff */
[----:B------:R-:W-:Y:S01]  /*5860*/  LEA.HI.X.SX32 R5, R13, R27, 0x1, P3 ;  /* 0x0000001b0d057211 */ /* 0x000fe200018f0eff */
[----:B------:R1:W-:Y:S01]  /*5870*/  STL.64 [R1+0x2020], R6 ;  /* 0x0020200601007387 */ /* 0x0003e20000100a00 */
[----:B------:R-:W-:-:S02]  /*5880*/  IMAD.MOV.U32 R13, RZ, RZ, c[0x0][0x198] ;  /* 0x00006600ff0d7624 */ /* 0x000fc400078e00ff */
[----:B------:R-:W-:Y:S01]  /*5890*/  IMAD R12, R12, 0x4f, RZ ;  /* 0x0000004f0c0c7824 */ /* 0x000fe200078e02ff */
[----:B------:R-:W-:Y:S01]  /*58a0*/  STL.64 [R1+0xaf8], R20 ;  /* 0x000af81401007387 */ /* 0x000fe20000100a00 */
[----:B------:R-:W-:Y:S01]  /*58b0*/  IMAD R25, R25, 0x20a, RZ ;  /* 0x0000020a19197824 */ /* 0x000fe200078e02ff */
[----:B------:R-:W-:Y:S02]  /*58c0*/  MOV R17, c[0x0][0x198] ;  /* 0x0000660000117a02 */ /* 0x000fe40000000f00 */
[----:B------:R2:W-:Y:S01]  /*58d0*/  STL.64 [R1+0x900], R2 ;  /* 0x0009000201007387 */ /* 0x0005e20000100a00 */
[----:B------:R-:W-:Y:S01]  /*58e0*/  IMAD R13, R13, 0x53, RZ ;  /* 0x000000530d0d7824 */ /* 0x000fe200078e02ff */
[----:B------:R-:W-:Y:S02]  /*58f0*/  MOV R15, c[0x0][0x198] ;  /* 0x00006600000f7a02 */ /* 0x000fe40000000f00 */
[----:B-1----:R-:W-:Y:S02]  /*5900*/  IADD3 R6, P2, R0, R26, RZ ;  /* 0x0000001a00067210 */ /* 0x002fe40007f5e0ff */
[----:B------:R-:W-:-:S02]  /*5910*/  MOV R19, c[0x0][0x198] ;  /* 0x0000660000137a02 */ /* 0x000fc40000000f00 */
[-C--:B--2---:R-:W-:Y:S01]  /*5920*/  IADD3 R2, P6, R16, R26.reuse, RZ ;  /* 0x0000001a10027210 */ /* 0x084fe20007fde0ff */
[----:B------:R-:W-:Y:S01]  /*5930*/  IMAD R17, R17, 0xae, RZ ;  /* 0x000000ae11117824 */ /* 0x000fe200078e02ff */
[----:B------:R-:W-:Y:S02]  /*5940*/  IADD3 R8, P5, R25, R26, RZ ;  /* 0x0000001a19087210 */ /* 0x000fe40007fbe0ff */
[-C--:B------:R-:W-:Y:S02]  /*5950*/  LEA.HI.X.SX32 R3, R12, R27.reuse, 0x1, P6 ;  /* 0x0000001b0c037211 */ /* 0x080fe400030f0eff */
[----:B------:R-:W-:Y:S01]  /*5960*/  MOV R12, c[0x0][0x198] ;  /* 0x00006600000c7a02 */ /* 0x000fe20000000f00 */
[----:B------:R-:W-:Y:S01]  /*5970*/  IMAD R15, R15, 0xb6, RZ ;  /* 0x000000b60f0f7824 */ /* 0x000fe200078e02ff */
[----:B------:R-:W-:Y:S01]  /*5980*/  LEA.HI.X.SX32 R7, R13, R27, 0x1, P2 ;  /* 0x0000001b0d077211 */ /* 0x000fe200010f0eff */
[----:B------:R-:W-:Y:S01]  /*5990*/  IMAD.MOV.U32 R13, RZ, RZ, c[0x0][0x198] ;  /* 0x00006600ff0d7624 */ /* 0x000fe200078e00ff */
[----:B------:R-:W-:Y:S01]  /*59a0*/  MOV R25, c[0x0][0x198] ;  /* 0x0000660000197a02 */ /* 0x000fe20000000f00 */
[----:B------:R-:W-:Y:S01]  /*59b0*/  IMAD R19, R19, 0xbe, RZ ;  /* 0x000000be13137824 */ /* 0x000fe200078e02ff */
[----:B------:R1:W-:Y:S01]  /*59c0*/  STL.64 [R1+0x8c8], R4 ;  /* 0x0008c80401007387 */ /* 0x0003e20000100a00 */
[----:B------:R-:W-:-:S02]  /*59d0*/  IMAD R12, R12, 0x57, RZ ;  /* 0x000000570c0c7824 */ /* 0x000fc400078e02ff */
[----:B------:R-:W-:Y:S01]  /*59e0*/  IMAD R13, R13, 0x5b, RZ ;  /* 0x0000005b0d0d7824 */ /* 0x000fe200078e02ff */
[----:B------:R-:W-:Y:S01]  /*59f0*/  STL.64 [R1+0x8e8], R10 ;  /* 0x0008e80a01007387 */ /* 0x000fe20000100a00 */
[----:B------:R-:W-:Y:S01]  /*5a00*/  IMAD R25, R25, 0x5f, RZ ;  /* 0x0000005f19197824 */ /* 0x000fe200078e02ff */
[----:B------:R-:W-:Y:S02]  /*5a10*/  MOV R20, c[0x0][0x198] ;  /* 0x0000660000147a02 */ /* 0x000fe40000000f00 */
[----:B------:R2:W-:Y:S01]  /*5a20*/  STL.64 [R1+0x8b0], R2 ;  /* 0x0008b00201007387 */ /* 0x0005e20000100a00 */
[----:B------:R-:W-:Y:S02]  /*5a30*/  MOV R23, c[0x0][0x198] ;  /* 0x0000660000177a02 */ /* 0x000fe40000000f00 */
[----:B-1----:R-:W-:Y:S01]  /*5a40*/  IADD3 R4, P3, R17, R26, RZ ;  /* 0x0000001a11047210 */ /* 0x002fe20007f7e0ff */
[----:B------:R1:W-:Y:S01]  /*5a50*/  STL.64 [R1+0x890], R6 ;  /* 0x0008900601007387 */ /* 0x0003e20000100a00 */
[----:B------:R-:W-:-:S02]  /*5a60*/  MOV R21, c[0x0][0x198] ;  /* 0x0000660000157a02 */ /* 0x000fc40000000f00 */
[-C--:B------:R-:W-:Y:S02]  /*5a70*/  LEA.HI.X.SX32 R5, R12, R27.reuse, 0x1, P3 ;  /* 0x0000001b0c057211 */ /* 0x080fe400018f0eff */
[-C--:B--2---:R-:W-:Y:S02]  /*5a80*/  IADD3 R2, P6, R15, R26.reuse, RZ ;  /* 0x0000001a0f027210 */ /* 0x084fe40007fde0ff */
[----:B-1----:R-:W-:Y:S02]  /*5a90*/  IADD3 R6, P2, R19, R26, RZ ;  /* 0x0000001a13067210 */ /* 0x002fe40007f5e0ff */
[-C--:B------:R-:W-:Y:S01]  /*5aa0*/  LEA.HI.X.SX32 R3, R13, R27.reuse, 0x1, P6 ;  /* 0x0000001b0d037211 */ /* 0x080fe200030f0eff */
[----:B------:R-:W-:Y:S01]  /*5ab0*/  IMAD R20, R20, 0xc6, RZ ;  /* 0x000000c614147824 */ /* 0x000fe200078e02ff */
[----:B------:R-:W-:Y:S01]  /*5ac0*/  LEA.HI.X.SX32 R7, R25, R27, 0x1, P2 ;  /* 0x0000001b19077211 */ /* 0x000fe200010f0eff */
[----:B------:R-:W-:Y:S01]  /*5ad0*/  IMAD R23, R23, 0xd6, RZ ;  /* 0x000000d617177824 */ /* 0x000fe200078e02ff */
[----:B------:R-:W-:Y:S01]  /*5ae0*/  MOV R11, c[0x0][0x198] ;  /* 0x00006600000b7a02 */ /* 0x000fe20000000f00 */
[----:B------:R-:W-:-:S02]  /*5af0*/  IMAD.MOV.U32 R13, RZ, RZ, c[0x0][0x198] ;  /* 0x00006600ff0d7624 */ /* 0x000fc400078e00ff */
[----:B------:R-:W-:Y:S01]  /*5b00*/  IMAD.MOV.U32 R24, RZ, RZ, c[0x0][0x198] ;  /* 0x00006600ff187624 */ /* 0x000fe200078e00ff */
[----:B------:R1:W-:Y:S01]  /*5b10*/  STL.64 [R1+0x878], R4 ;  /* 0x0008780401007387 */ /* 0x0003e20000100a00 */
[----:B------:R-:W-:Y:S01]  /*5b20*/  IMAD R21, R21, 0xce, RZ ;  /* 0x000000ce15157824 */ /* 0x000fe200078e02ff */
[----:B------:R-:W-:Y:S01]  /*5b30*/  MOV R12, c[0x0][0x198] ;  /* 0x00006600000c7a02 */ /* 0x000fe20000000f00 */
[----:B------:R-:W-:Y:S01]  /*5b40*/  IMAD R13, R13, 0x63, RZ ;  /* 0x000000630d0d7824 */ /* 0x000fe200078e02ff */
[----:B------:R2:W-:Y:S01]  /*5b50*/  STL.64 [R1+0x858], R2 ;  /* 0x0008580201007387 */ /* 0x0005e20000100a00 */
[----:B------:R-:W-:Y:S01]  /*5b60*/  IMAD R24, R24, 0x6b, RZ ;  /* 0x0000006b18187824 */ /* 0x000fe200078e02ff */
[----:B------:R-:W-:Y:S01]  /*5b70*/  MOV R25, c[0x0][0x198] ;  /* 0x0000660000197a02 */ /* 0x000fe20000000f00 */
[----:B------:R-:W-:Y:S01]  /*5b80*/  IMAD R11, R11, 0x67, RZ ;  /* 0x000000670b0b7824 */ /* 0x000fe200078e02ff */
[----:B------:R3:W-:Y:S01]  /*5b90*/  STL.64 [R1+0x840], R6 ;  /* 0x0008400601007387 */ /* 0x0007e20000100a00 */
[----:B-1----:R-:W-:-:S02]  /*5ba0*/  IADD3 R4, P3, R20, R26, RZ ;  /* 0x0000001a14047210 */ /* 0x002fc40007f7e0ff */
[-C--:B--2---:R-:W-:Y:S02]  /*5bb0*/  IADD3 R2, P6, R21, R26.reuse, RZ ;  /* 0x0000001a15027210 */ /* 0x084fe40007fde0ff */
[----:B---3--:R-:W-:Y:S01]  /*5bc0*/  IADD3 R6, P2, R23, R26, RZ ;  /* 0x0000001a17067210 */ /* 0x008fe20007f5e0ff */
[----:B------:R-:W-:Y:S01]  /*5bd0*/  IMAD R12, R12, 0xde, RZ ;  /* 0x000000de0c0c7824 */ /* 0x000fe200078e02ff */
[-C--:B------:R-:W-:Y:S01]  /*5be0*/  LEA.HI.X.SX32 R5, R13, R27.reuse, 0x1, P3 ;  /* 0x0000001b0d057211 */ /* 0x080fe200018f0eff */
[----:B------:R-:W-:Y:S01]  /*5bf0*/  IMAD.MOV.U32 R10, RZ, RZ, c[0x0][0x198] ;  /* 0x00006600ff0a7624 */ /* 0x000fe200078e00ff */
[-C--:B------:R-:W-:Y:S01]  /*5c00*/  LEA.HI.X.SX32 R7, R24, R27.reuse, 0x1, P2 ;  /* 0x0000001b18077211 */ /* 0x080fe200010f0eff */
[----:B------:R-:W-:Y:S01]  /*5c10*/  IMAD R25, R25, 0xe6, RZ ;  /* 0x000000e619197824 */ /* 0x000fe200078e02ff */
[----:B------:R-:W-:Y:S02]  /*5c20*/  LEA.HI.X.SX32 R3, R11, R27, 0x1, P6 ;  /* 0x0000001b0b037211 */ /* 0x000fe400030f0eff */
[----:B------:R-:W-:Y:S01]  /*5c30*/  MOV R24, c[0x0][0x198] ;  /* 0x0000660000187a02 */ /* 0x000fe20000000f00 */
[----:B------:R1:W-:Y:S01]  /*5c40*/  STL.64 [R1+0x820], R4 ;  /* 0x0008200401007387 */ /* 0x0003e20000100a00 */
[----:B------:R-:W-:-:S03]  /*5c50*/  IMAD R10, R10, 0x6f, RZ ;  /* 0x0000006f0a0a7824 */ /* 0x000fc600078e02ff */
[----:B------:R2:W-:Y:S01]  /*5c60*/  STL.64 [R1+0x808], R2 ;  /* 0x0008080201007387 */ /* 0x0005e20000100a00 */
[----:B------:R-:W-:Y:S01]  /*5c70*/  IMAD R24, R24, 0x73, RZ ;  /* 0x0000007318187824 */ /* 0x000fe200078e02ff */
[----:B------:R-:W-:Y:S02]  /*5c80*/  MOV R13, c[0x0][0x198] ;  /* 0x00006600000d7a02 */ /* 0x000fe40000000f00 */
[-C--:B-1----:R-:W-:Y:S02]  /*5c90*/  IADD3 R4, P3, R12, R26.reuse, RZ ;  /* 0x0000001a0c047210 */ /* 0x082fe40007f7e0ff */
[----:B--2---:R-:W-:Y:S02]  /*5ca0*/  IADD3 R2, P6, R25, R26, RZ ;  /* 0x0000001a19027210 */ /* 0x004fe40007fde0ff */
[-C--:B------:R-:W-:Y:S02]  /*5cb0*/  LEA.HI.X.SX32 R5, R10, R27.reuse, 0x1, P3 ;  /* 0x0000001b0a057211 */ /* 0x080fe400018f0eff */
[----:B------:R-:W-:Y:S01]  /*5cc0*/  LEA.HI.X.SX32 R3, R24, R27, 0x1, P6 ;  /* 0x0000001b18037211 */ /* 0x000fe200030f0eff */
[----:B------:R1:W-:Y:S01]  /*5cd0*/  STL.64 [R1+0x7e8], R6 ;  /* 0x0007e80601007387 */ /* 0x0003e20000100a00 */
[----:B------:R-:W-:-:S03]  /*5ce0*/  IMAD R13, R13, 0xee, RZ ;  /* 0x000000ee0d0d7824 */ /* 0x000fc600078e02ff */
[----:B------:R-:W-:Y:S04]  /*5cf0*/  STL.64 [R1+0x7d0], R4 ;  /* 0x0007d00401007387 */ /* 0x000fe80000100a00 */
[----:B------:R2:W-:Y:S01]  /*5d00*/  STL.64 [R1+0x7b0], R2 ;  /* 0x0007b00201007387 */ /* 0x0005e20000100a00 */
[----:B-1----:R-:W-:Y:S01]  /*5d10*/  IADD3 R6, P2, R13, R26, RZ ;  /* 0x0000001a0d067210 */ /* 0x002fe20007f5e0ff */
[----:B--2---:R-:W-:-:S04]  /*5d20*/  IMAD.MOV.U32 R3, RZ, RZ, c[0x0][0x198] ;  /* 0x00006600ff037624 */ /* 0x004fc800078e00ff */
[----:B------:R-:W-:-:S05]  /*5d30*/  IMAD R3, R3, 0x77, RZ ;  /* 0x0000007703037824 */ /* 0x000fca00078e02ff */
[----:B------:R-:W-:-:S05]  /*5d40*/  LEA.HI.X.SX32 R7, R3, R27, 0x1, P2 ;  /* 0x0000001b03077211 */ /* 0x000fca00010f0eff */
[----:B------:R1:W-:Y:S04]  /*5d50*/  STL.64 [R1+0x790], R6 ;  /* 0x0007900601007387 */ /* 0x0003e80000100a00 */
[----:B-1----:R-:W2:Y:S01]  /*5d60*/  LDL.LU.64 R6, [R1+0x2020] ;  /* 0x0020200001067983 */ /* 0x002ea20000300a00 */
[----:B------:R-:W-:Y:S02]  /*5d70*/  MOV R11, c[0x0][0x198] ;  /* 0x00006600000b7a02 */ /* 0x000fe40000000f00 */
[----:B------:R-:W-:-:S03]  /*5d80*/  MOV R29, c[0x0][0x198] ;  /* 0x00006600001d7a02 */ /* 0x000fc60000000f00 */
[----:B------:R-:W-:Y:S01]  /*5d90*/  IMAD R11, R11, 0xf6, RZ ;  /* 0x000000f60b0b7824 */ /* 0x000fe200078e02ff */
[----:B------:R-:W-:Y:S01]  /*5da0*/  MOV R9, c[0x0][0x198] ;  /* 0x0000660000097a02 */ /* 0x000fe20000000f00 */
[----:B------:R-:W-:-:S03]  /*5db0*/  IMAD R29, R29, 0x7b, RZ ;  /* 0x0000007b1d1d7824 */ /* 0x000fc600078e02ff */
[-C--:B------:R-:W-:Y:S01]  /*5dc0*/  IADD3 R10, P3, R11, R26.reuse, RZ ;  /* 0x0000001a0b0a7210 */ /* 0x080fe20007f7e0ff */
[----:B------:R-:W-:Y:S02]  /*5dd0*/  IMAD R9, R9, 0xfe, RZ ;  /* 0x000000fe09097824 */ /* 0x000fe400078e02ff */
[----:B------:R-:W-:Y:S01]  /*5de0*/  IMAD.MOV.U32 R5, RZ, RZ, c[0x0][0x198] ;  /* 0x00006600ff057624 */ /* 0x000fe200078e00ff */
[----:B------:R-:W-:Y:S02]  /*5df0*/  LEA.HI.X.SX32 R11, R29, R27, 0x1, P3 ;  /* 0x0000001b1d0b7211 */ /* 0x000fe400018f0eff */
[----:B------:R-:W-:Y:S01]  /*5e00*/  IADD3 R4, P6, R9, R26, RZ ;  /* 0x0000001a09047210 */ /* 0x000fe20007fde0ff */
[----:B------:R-:W-:Y:S01]  /*5e10*/  IMAD R5, R5, 0x7f, RZ ;  /* 0x0000007f05057824 */ /* 0x000fe200078e02ff */
[----:B------:R-:W-:Y:S01]  /*5e20*/  MOV R2, c[0x0][0x198] ;  /* 0x0000660000027a02 */ /* 0x000fe20000000f00 */
[----:B------:R1:W-:Y:S01]  /*5e30*/  STL.64 [R1+0x770], R10 ;  /* 0x0007700a01007387 */ /* 0x0003e20000100a00 */
[----:B------:R-:W-:-:S02]  /*5e40*/  MOV R24, c[0x0][0x198] ;  /* 0x0000660000187a02 */ /* 0x000fc40000000f00 */
[----:B------:R-:W-:Y:S01]  /*5e50*/  LEA.HI.X.SX32 R5, R5, R27, 0x1, P6 ;  /* 0x0000001b05057211 */ /* 0x000fe200030f0eff */
[----:B------:R-:W-:Y:S02]  /*5e60*/  IMAD R2, R2, 0x106, RZ ;  /* 0x0000010602027824 */ /* 0x000fe400078e02ff */
[----:B------:R-:W-:Y:S01]  /*5e70*/  IMAD R24, R24, 0x10c, RZ ;  /* 0x0000010c18187824 */ /* 0x000fe200078e02ff */
[----:B-1----:R-:W-:Y:S02]  /*5e80*/  MOV R10, c[0x0][0x198] ;  /* 0x00006600000a7a02 */ /* 0x002fe40000000f00 */
[----:B------:R-:W-:-:S03]  /*5e90*/  MOV R11, c[0x0][0x198] ;  /* 0x00006600000b7a02 */ /* 0x000fc60000000f00 */
[----:B------:R-:W-:Y:S01]  /*5ea0*/  IMAD R10, R10, 0x10e, RZ ;  /* 0x0000010e0a0a7824 */ /* 0x000fe200078e02ff */
[----:B------:R1:W-:Y:S01]  /*5eb0*/  STL.64 [R1+0x750], R4 ;  /* 0x0007500401007387 */ /* 0x0003e20000100a00 */
[----:B------:R-:W-:Y:S01]  /*5ec0*/  IMAD R11, R11, 0x83, RZ ;  /* 0x000000830b0b7824 */ /* 0x000fe200078e02ff */
[-C--:B------:R-:W-:Y:S02]  /*5ed0*/  IADD3 R2, P2, R2, R26.reuse, RZ ;  /* 0x0000001a02027210 */ /* 0x080fe40007f5e0ff */
[-C--:B------:R-:W-:Y:S02]  /*5ee0*/  IADD3 R28, P3, R24, R26.reuse, RZ ;  /* 0x0000001a181c7210 */ /* 0x080fe40007f7e0ff */
[----:B------:R-:W-:Y:S02]  /*5ef0*/  LEA.HI.X.SX32 R3, R11, R27, 0x1, P2 ;  /* 0x0000001b0b037211 */ /* 0x000fe400010f0eff */
[----:B-1----:R-:W-:Y:S02]  /*5f00*/  IADD3 R4, P6, R10, R26, RZ ;  /* 0x0000001a0a047210 */ /* 0x002fe40007fde0ff */
[----:B------:R-:W-:Y:S01]  /*5f10*/  MOV R10, c[0x0][0x198] ;  /* 0x00006600000a7a02 */ /* 0x000fe20000000f00 */
[----:B------:R1:W-:Y:S01]  /*5f20*/  STL.64 [R1+0x738], R2 ;  /* 0x0007380201007387 */ /* 0x0003e20000100a00 */
[----:B------:R-:W-:-:S03]  /*5f30*/  MOV R24, c[0x0][0x198] ;  /* 0x0000660000187a02 */ /* 0x000fc60000000f00 */
[----:B------:R-:W-:Y:S01]  /*5f40*/  IMAD R10, R10, 0x11c, RZ ;  /* 0x0000011c0a0a7824 */ /* 0x000fe200078e02ff */
[----:B------:R-:W-:Y:S01]  /*5f50*/  MOV R11, c[0x0][0x198] ;  /* 0x00006600000b7a02 */ /* 0x000fe20000000f00 */
[----:B------:R-:W-:-:S04]  /*5f60*/  IMAD R24, R24, 0x116, RZ ;  /* 0x0000011618187824 */ /* 0x000fc800078e02ff */
[----:B------:R-:W-:Y:S01]  /*5f70*/  IMAD R11, R11, 0x87, RZ ;  /* 0x000000870b0b7824 */ /* 0x000fe200078e02ff */
[----:B-1----:R-:W-:-:S04]  /*5f80*/  IADD3 R2, P2, R24, R26, RZ ;  /* 0x0000001a18027210 */ /* 0x002fc80007f5e0ff */
[----:B------:R-:W-:Y:S02]  /*5f90*/  LEA.HI.X.SX32 R5, R11, R27, 0x1, P6 ;  /* 0x0000001b0b057211 */ /* 0x000fe400030f0eff */
[----:B------:R-:W-:Y:S01]  /*5fa0*/  MOV R24, c[0x0][0x198] ;  /* 0x0000660000187a02 */ /* 0x000fe20000000f00 */
[----:B------:R-:W-:-:S04]  /*5fb0*/  IMAD.MOV.U32 R11, RZ, RZ, c[0x0][0x198] ;  /* 0x00006600ff0b7624 */ /* 0x000fc800078e00ff */
[----:B------:R-:W-:Y:S02]  /*5fc0*/  IMAD R24, R24, 0x11e, RZ ;  /* 0x0000011e18187824 */ /* 0x000fe400078e02ff */
[----:B------:R-:W-:Y:S01]  /*5fd0*/  IMAD R11, R11, 0x126, RZ ;  /* 0x000001260b0b7824 */ /* 0x000fe200078e02ff */
[----:B--2---:R-:W-:-:S05]  /*5fe0*/  LEA.HI.X.SX32 R29, R7, R27, 0x1, P3 ;  /* 0x0000001b071d7211 */ /* 0x004fca00018f0eff */
[----:B------:R1:W-:Y:S02]  /*5ff0*/  STL.64 [R1+0x720], R28 ;  /* 0x0007201c01007387 */ /* 0x0003e40000100a00 */
[----:B-1----:R-:W-:Y:S02]  /*6000*/  IADD3 R28, P3, R10, R26, RZ ;  /* 0x0000001a0a1c7210 */ /* 0x002fe40007f7e0ff */
[----:B------:R-:W-:-:S05]  /*6010*/  MOV R10, c[0x0][0x198] ;  /* 0x00006600000a7a02 */ /* 0x000fca0000000f00 */
[----:B------:R-:W-:Y:S01]  /*6020*/  IMAD R10, R10, 0x8b, RZ ;  /* 0x0000008b0a0a7824 */ /* 0x000fe200078e02ff */
[----:B------:R-:W-:Y:S04]  /*6030*/  STL.64 [R1+0x718], R4 ;  /* 0x0007180401007387 */ /* 0x000fe80000100a00 */
[----:B------:R-:W-:-:S05]  /*6040*/  LEA.HI.X.SX32 R3, R10, R27, 0x1, P2 ;  /* 0x0000001b0a037211 */ /* 0x000fca00010f0eff */
[----:B------:R1:W-:Y:S04]  /*6050*/  STL.64 [R1+0x700], R2 ;  /* 0x0007000201007387 */ /* 0x0003e80000100a00 */
[----:B-1----:R-:W2:Y:S01]  /*6060*/  LDL.LU R3, [R1+0x2018] ;  /* 0x0020180001037983 */ /* 0x002ea20000300800 */
[-C--:B------:R-:W-:Y:S02]  /*6070*/  IADD3 R4, P6, R24, R26.reuse, RZ ;  /* 0x0000001a18047210 */ /* 0x080fe40007fde0ff */
[----:B------:R-:W-:Y:S02]  /*6080*/  MOV R24, c[0x0][0x198] ;  /* 0x0000660000187a02 */ /* 0x000fe40000000f00 */
[-C--:B------:R-:W-:Y:S01]  /*6090*/  LEA.HI.X.SX32 R29, R14, R27.reuse, 0x1, P3 ;  /* 0x0000001b0e1d7211 */ /* 0x080fe200018f0eff */
[----:B------:R-:W-:Y:S01]  /*60a0*/  IMAD.MOV.U32 R14, RZ, RZ, c[0x0][0x198] ;  /* 0x00006600ff0e7624 */ /* 0x000fe200078e00ff */
[----:B------:R-:W-:Y:S01]  /*60b0*/  MOV R2, c[0x0][0x198] ;  /* 0x0000660000027a02 */ /* 0x000fe20000000f00 */
[----:B------:R-:W-:Y:S01]  /*60c0*/  IMAD R24, R24, 0x12c, RZ ;  /* 0x0000012c18187824 */ /* 0x000fe200078e02ff */
[----:B------:R-:W-:Y:S01]  /*60d0*/  IADD3 R10, P2, R11, R26, RZ ;  /* 0x0000001a0b0a7210 */ /* 0x000fe20007f5e0ff */
[----:B------:R-:W-:Y:S01]  /*60e0*/  IMAD R14, R14, 0x93, RZ ;  /* 0x000000930e0e7824 */ /* 0x000fe200078e02ff */
[----:B------:R-:W-:Y:S01]  /*60f0*/  MOV R7, c[0x0][0x198] ;  /* 0x0000660000077a02 */ /* 0x000fe20000000f00 */
[----:B------:R-:W-:Y:S01]  /*6100*/  IMAD R2, R2, 0x8f, RZ ;  /* 0x0000008f02027824 */ /* 0x000fe200078e02ff */
[----:B------:R1:W-:Y:S02]  /*6110*/  STL.64 [R1+0x6e8], R28 ;  /* 0x0006e81c01007387 */ /* 0x0003e40000100a00 */
[-C--:B------:R-:W-:Y:S01]  /*6120*/  LEA.HI.X.SX32 R11, R14, R27.reuse, 0x1, P2 ;  /* 0x0000001b0e0b7211 */ /* 0x080fe200010f0eff */
[----:B------:R-:W-:Y:S01]  /*6130*/  IMAD R7, R7, 0x12e, RZ ;  /* 0x0000012e07077824 */ /* 0x000fe200078e02ff */
[----:B------:R-:W-:Y:S01]  /*6140*/  LEA.HI.X.SX32 R5, R2, R27, 0x1, P6 ;  /* 0x0000001b02057211 */ /* 0x000fe200030f0eff */
[----:B------:R-:W-:Y:S01]  /*6150*/  IMAD.MOV.U32 R14, RZ, RZ, c[0x0][0x198] ;  /* 0x00006600ff0e7624 */ /* 0x000fe200078e00ff */
[----:B------:R-:W-:-:S02]  /*6160*/  MOV R2, c[0x0][0x198] ;  /* 0x0000660000027a02 */ /* 0x000fc40000000f00 */
[----:B-1----:R-:W-:Y:S02]  /*6170*/  IADD3 R28, P3, R24, R26, RZ ;  /* 0x0000001a181c7210 */ /* 0x002fe40007f7e0ff */
[----:B------:R-:W-:Y:S01]  /*6180*/  MOV R24, c[0x0][0x198] ;  /* 0x0000660000187a02 */ /* 0x000fe20000000f00 */
[----:B------:R1:W-:Y:S01]  /*6190*/  STL.64 [R1+0x6e0], R4 ;  /* 0x0006e00401007387 */ /* 0x0003e20000100a00 */
[----:B------:R-:W-:-:S03]  /*61a0*/  IMAD R14, R14, 0x97, RZ ;  /* 0x000000970e0e7824 */ /* 0x000fc600078e02ff */
[----:B------:R-:W-:Y:S01]  /*61b0*/  IMAD R24, R24, 0x136, RZ ;  /* 0x0000013618187824 */ /* 0x000fe200078e02ff */
[----:B------:R3:W-:Y:S01]  /*61c0*/  STL.64 [R1+0x6c8], R10 ;  /* 0x0006c80a01007387 */ /* 0x0007e20000100a00 */
[----:B------:R-:W-:Y:S01]  /*61d0*/  IMAD R2, R2, 0x9b, RZ ;  /* 0x0000009b02027824 */ /* 0x000fe200078e02ff */
[-C--:B-1----:R-:W-:Y:S02]  /*61e0*/  IADD3 R4, P6, R7, R26.reuse, RZ ;  /* 0x0000001a07047210 */ /* 0x082fe40007fde0ff */
[----:B------:R-:W-:Y:S02]  /*61f0*/  MOV R7, c[0x0][0x198] ;  /* 0x0000660000077a02 */ /* 0x000fe40000000f00 */
[----:B------:R-:W-:Y:S02]  /*6200*/  LEA.HI.X.SX32 R5, R14, R27, 0x1, P6 ;  /* 0x0000001b0e057211 */ /* 0x000fe400030f0eff */
[----:B---3--:R-:W-:Y:S02]  /*6210*/  IADD3 R10, P2, R24, R26, RZ ;  /* 0x0000001a180a7210 */ /* 0x008fe40007f5e0ff */
[----:B------:R-:W-:-:S02]  /*6220*/  MOV R14, c[0x0][0x198] ;  /* 0x00006600000e7a02 */ /* 0x000fc40000000f00 */
[----:B------:R-:W-:Y:S02]  /*6230*/  MOV R24, c[0x0][0x198] ;  /* 0x0000660000187a02 */ /* 0x000fe40000000f00 */
[-C--:B------:R-:W-:Y:S01]  /*6240*/  LEA.HI.X.SX32 R29, R6, R27.reuse, 0x1, P3 ;  /* 0x0000001b061d7211 */ /* 0x080fe200018f0eff */
[----:B------:R-:W-:Y:S01]  /*6250*/  IMAD R7, R7, 0x13c, RZ ;  /* 0x0000013c07077824 */ /* 0x000fe200078e02ff */
[----:B------:R-:W-:Y:S01]  /*6260*/  LEA.HI.X.SX32 R11, R2, R27, 0x1, P2 ;  /* 0x0000001b020b7211 */ /* 0x000fe200010f0eff */
[----:B------:R-:W-:Y:S01]  /*6270*/  IMAD R14, R14, 0x146, RZ ;  /* 0x000001460e0e7824 */ /* 0x000fe200078e02ff */
[----:B------:R1:W-:Y:S01]  /*6280*/  STL.64 [R1+0x6a8], R4 ;  /* 0x0006a80401007387 */ /* 0x0003e20000100a00 */
[----:B------:R-:W-:Y:S02]  /*6290*/  IMAD R24, R24, 0x13e, RZ ;  /* 0x0000013e18187824 */ /* 0x000fe400078e02ff */
[----:B------:R-:W-:Y:S01]  /*62a0*/  IMAD.MOV.U32 R2, RZ, RZ, c[0x0][0x198] ;  /* 0x00006600ff027624 */ /* 0x000fe200078e00ff */
[----:B------:R-:W-:Y:S01]  /*62b0*/  STL.64 [R1+0x6b0], R28 ;  /* 0x0006b01c01007387 */ /* 0x000fe20000100a00 */
[----:B------:R-:W-:-:S02]  /*62c0*/  IADD3 R6, P3, R7, R26, RZ ;  /* 0x0000001a07067210 */ /* 0x000fc40007f7e0ff */
[----:B------:R-:W-:Y:S01]  /*62d0*/  IMAD R2, R2, 0x9f, RZ ;  /* 0x0000009f02027824 */ /* 0x000fe200078e02ff */
[----:B------:R3:W-:Y:S01]  /*62e0*/  STL.64 [R1+0x690], R10 ;  /* 0x0006900a01007387 */ /* 0x0007e20000100a00 */
[----:B------:R-:W-:Y:S02]  /*62f0*/  LEA.HI.X.SX32 R7, R16, R27, 0x1, P3 ;  /* 0x0000001b10077211 */ /* 0x000fe400018f0eff */
[-C--:B-1----:R-:W-:Y:S01]  /*6300*/  IADD3 R4, P6, R24, R26.reuse, RZ ;  /* 0x0000001a18047210 */ /* 0x082fe20007fde0ff */
[----:B------:R-:W-:Y:S01]  /*6310*/  IMAD.MOV.U32 R24, RZ, RZ, c[0x0][0x198] ;  /* 0x00006600ff187624 */ /* 0x000fe200078e00ff */
[----:B------:R-:W-:Y:S02]  /*6320*/  MOV R16, c[0x0][0x198] ;  /* 0x0000660000107a02 */ /* 0x000fe40000000f00 */
[----:B---3--:R-:W-:Y:S02]  /*6330*/  IADD3 R10, P2, R14, R26, RZ ;  /* 0x0000001a0e0a7210 */ /* 0x008fe40007f5e0ff */
[----:B------:R-:W-:-:S02]  /*6340*/  MOV R14, c[0x0][0x198] ;  /* 0x00006600000e7a02 */ /* 0x000fc40000000f00 */
[----:B------:R-:W-:Y:S01]  /*6350*/  LEA.HI.X.SX32 R5, R2, R27, 0x1, P6 ;  /* 0x0000001b02057211 */ /* 0x000fe200030f0eff */
[----:B------:R-:W-:Y:S02]  /*6360*/  IMAD R24, R24, 0x14c, RZ ;  /* 0x0000014c18187824 */ /* 0x000fe400078e02ff */
[----:B------:R-:W-:Y:S01]  /*6370*/  IMAD R14, R14, 0x14e, RZ ;  /* 0x0000014e0e0e7824 */ /* 0x000fe200078e02ff */
[----:B------:R1:W-:Y:S01]  /*6380*/  STL.64 [R1+0x678], R6 ;  /* 0x0006780601007387 */ /* 0x0003e20000100a00 */
[----:B------:R-:W-:-:S03]  /*6390*/  IMAD R16, R16, 0xa3, RZ ;  /* 0x000000a310107824 */ /* 0x000fc600078e02ff */
[----:B------:R3:W-:Y:S02]  /*63a0*/  STL.64 [R1+0x670], R4 ;  /* 0x0006700401007387 */ /* 0x0007e40000100a00 */
[----:B------:R-:W-:Y:S02]  /*63b0*/  LEA.HI.X.SX32 R11, R16, R27, 0x1, P2 ;  /* 0x0000001b100b7211 */ /* 0x000fe400010f0eff */
[-C--:B-1----:R-:W-:Y:S02]  /*63c0*/  IADD3 R6, P3, R24, R26.reuse, RZ ;  /* 0x0000001a18067210 */ /* 0x082fe40007f7e0ff */
[----:B---3--:R-:W-:Y:S02]  /*63d0*/  IADD3 R4, P6, R14, R26, RZ ;  /* 0x0000001a0e047210 */ /* 0x008fe40007fde0ff */
[----:B------:R-:W-:Y:S02]  /*63e0*/  MOV R14, c[0x0][0x198] ;  /* 0x00006600000e7a02 */ /* 0x000fe40000000f00 */
[----:B------:R-:W-:-:S02]  /*63f0*/  MOV R24, c[0x0][0x198] ;  /* 0x0000660000187a02 */ /* 0x000fc40000000f00 */
[----:B------:R-:W-:Y:S01]  /*6400*/  LEA.HI.X.SX32 R7, R0, R27, 0x1, P3 ;  /* 0x0000001b00077211 */ /* 0x000fe200018f0eff */
[----:B------:R-:W-:Y:S01]  /*6410*/  IMAD R14, R14, 0x15c, RZ ;  /* 0x0000015c0e0e7824 */ /* 0x000fe200078e02ff */
[----:B------:R-:W-:Y:S01]  /*6420*/  MOV R16, c[0x0][0x198] ;  /* 0x0000660000107a02 */ /* 0x000fe20000000f00 */
[----:B------:R-:W-:Y:S01]  /*6430*/  IMAD R24, R24, 0x156, RZ ;  /* 0x0000015618187824 */ /* 0x000fe200078e02ff */
[----:B------:R1:W-:Y:S04]  /*6440*/  STL.64 [R1+0x658], R10 ;  /* 0x0006580a01007387 */ /* 0x0003e80000100a00 */
[----:B------:R3:W-:Y:S01]  /*6450*/  STL.64 [R1+0x640], R6 ;  /* 0x0006400601007387 */ /* 0x0007e20000100a00 */
[----:B------:R-:W-:Y:S01]  /*6460*/  IMAD R16, R16, 0xa7, RZ ;  /* 0x000000a710107824 */ /* 0x000fe200078e02ff */
[----:B-1----:R-:W-:-:S02]  /*6470*/  IADD3 R10, P2, R24, R26, RZ ;  /* 0x0000001a180a7210 */ /* 0x002fc40007f5e0ff */
[----:B---3--:R-:W-:Y:S02]  /*6480*/  IADD3 R6, P3, R14, R26, RZ ;  /* 0x0000001a0e067210 */ /* 0x008fe40007f7e0ff */
[----:B------:R-:W-:Y:S02]  /*6490*/  MOV R14, c[0x0][0x198] ;  /* 0x00006600000e7a02 */ /* 0x000fe40000000f00 */
[----:B------:R-:W-:Y:S02]  /*64a0*/  MOV R24, c[0x0][0x198] ;  /* 0x0000660000187a02 */ /* 0x000fe40000000f00 */
[-C--:B------:R-:W-:Y:S01]  /*64b0*/  LEA.HI.X.SX32 R5, R16, R27.reuse, 0x1, P6 ;  /* 0x0000001b10057211 */ /* 0x080fe200030f0eff */
[----:B------:R-:W-:Y:S02]  /*64c0*/  IMAD R14, R14, 0xab, RZ ;  /* 0x000000ab0e0e7824 */ /* 0x000fe400078e02ff */
[----:B------:R-:W-:Y:S02]  /*64d0*/  IMAD.MOV.U32 R16, RZ, RZ, c[0x0][0x198] ;  /* 0x00006600ff107624 */ /* 0x000fe400078e00ff */
[----:B------:R-:W-:Y:S01]  /*64e0*/  IMAD R24, R24, 0x15e, RZ ;  /* 0x0000015e18187824 */ /* 0x000fe200078e02ff */
[-C--:B------:R-:W-:Y:S01]  /*64f0*/  LEA.HI.X.SX32 R11, R14, R27.reuse, 0x1, P2 ;  /* 0x0000001b0e0b7211 */ /* 0x080fe200010f0eff */
[----:B------:R-:W-:Y:S01]  /*6500*/  IMAD R16, R16, 0x166, RZ ;  /* 0x0000016610107824 */ /* 0x000fe200078e02ff */
[----:B------:R-:W-:Y:S01]  /*6510*/  MOV R14, c[0x0][0x198] ;  /* 0x00006600000e7a02 */ /* 0x000fe20000000f00 */
[----:B------:R1:W-:Y:S01]  /*6520*/  STL.64 [R1+0x638], R4 ;  /* 0x0006380401007387 */ /* 0x0003e20000100a00 */
[----:B------:R-:W-:-:S03]  /*6530*/  LEA.HI.X.SX32 R7, R17, R27, 0x1, P3 ;  /* 0x0000001b11077211 */ /* 0x000fc600018f0eff */
[----:B------:R3:W-:Y:S01]  /*6540*/  STL.64 [R1+0x620], R10 ;  /* 0x0006200a01007387 */ /* 0x0007e20000100a00 */
[----:B------:R-:W-:Y:S01]  /*6550*/  IMAD R14, R14, 0xaf, RZ ;  /* 0x000000af0e0e7824 */ /* 0x000fe200078e02ff */
[-C--:B-1----:R-:W-:Y:S02]  /*6560*/  IADD3 R4, P6, R24, R26.reuse, RZ ;  /* 0x0000001a18047210 */ /* 0x082fe40007fde0ff */
[----:B------:R-:W-:Y:S02]  /*6570*/  MOV R24, c[0x0][0x198] ;  /* 0x0000660000187a02 */ /* 0x000fe40000000f00 */
[----:B---3--:R-:W-:Y:S02]  /*6580*/  IADD3 R10, P2, R16, R26, RZ ;  /* 0x0000001a100a7210 */ /* 0x008fe40007f5e0ff */
[----:B------:R-:W-:Y:S01]  /*6590*/  MOV R16, c[0x0][0x198] ;  /* 0x0000660000107a02 */ /* 0x000fe20000000f00 */
[----:B------:R-:W-:Y:S01]  /*65a0*/  IMAD R24, R24, 0x16c, RZ ;  /* 0x0000016c18187824 */ /* 0x000fe200078e02ff */
[----:B------:R-:W-:Y:S01]  /*65b0*/  LEA.HI.X.SX32 R5, R14, R27, 0x1, P6 ;  /* 0x0000001b0e057211 */ /* 0x000fe200030f0eff */
[----:B------:R-:W-:Y:S01]  /*65c0*/  IMAD.MOV.U32 R17, RZ, RZ, c[0x0][0x198] ;  /* 0x00006600ff117624 */ /* 0x000fe200078e00ff */
[----:B------:R1:W-:Y:S01]  /*65d0*/  STL.64 [R1+0x608], R6 ;  /* 0x0006080601007387 */ /* 0x0003e20000100a00 */
[----:B------:R-:W-:-:S02]  /*65e0*/  IMAD R16, R16, 0x16e, RZ ;  /* 0x0000016e10107824 */ /* 0x000fc400078e02ff */
[----:B------:R-:W-:Y:S01]  /*65f0*/  IMAD R17, R17, 0xb3, RZ ;  /* 0x000000b311117824 */ /* 0x000fe200078e02ff */
[----:B------:R3:W-:Y:S01]  /*6600*/  STL.64 [R1+0x600], R4 ;  /* 0x0006000401007387 */ /* 0x0007e20000100a00 */
[-C--:B-1----:R-:W-:Y:S02]  /*6610*/  IADD3 R6, P3, R24, R26.reuse, RZ ;  /* 0x0000001a18067210 */ /* 0x082fe40007f7e0ff */
[----:B------:R-:W-:Y:S02]  /*6620*/  MOV R24, c[0x0][0x198] ;  /* 0x0000660000187a02 */ /* 0x000fe40000000f00 */
[----:B---3--:R-:W-:Y:S02]  /*6630*/  IADD3 R4, P6, R16, R26, RZ ;  /* 0x0000001a10047210 */ /* 0x008fe40007fde0ff */
[----:B------:R-:W-:Y:S01]  /*6640*/  MOV R16, c[0x0][0x198] ;  /* 0x0000660000107a02 */ /* 0x000fe20000000f00 */
[----:B------:R-:W-:Y:S01]  /*6650*/  IMAD R24, R24, 0x176, RZ ;  /* 0x0000017618187824 */ /* 0x000fe200078e02ff */
[-C--:B------:R-:W-:Y:S01]  /*6660*/  LEA.HI.X.SX32 R11, R17, R27.reuse, 0x1, P2 ;  /* 0x0000001b110b7211 */ /* 0x080fe200010f0eff */
[----:B------:R-:W-:Y:S01]  /*6670*/  IMAD.MOV.U32 R17, RZ, RZ, c[0x0][0x198] ;  /* 0x00006600ff117624 */ /* 0x000fe200078e00ff */
[----:B------:R-:W-:Y:S01]  /*6680*/  LEA.HI.X.SX32 R7, R15, R27, 0x1, P3 ;  /* 0x0000001b0f077211 */ /* 0x000fe200018f0eff */
[----:B------:R-:W-:-:S02]  /*6690*/  IMAD R16, R16, 0x17c, RZ ;  /* 0x0000017c10107824 */ /* 0x000fc400078e02ff */
[----:B------:R1:W-:Y:S01]  /*66a0*/  STL.64 [R1+0x5e8], R10 ;  /* 0x0005e80a01007387 */ /* 0x0003e20000100a00 */
[----:B------:R-:W-:-:S03]  /*66b0*/  IMAD R17, R17, 0xb7, RZ ;  /* 0x000000b711117824 */ /* 0x000fc600078e02ff */
[----:B------:R3:W-:Y:S02]  /*66c0*/  STL.64 [R1+0x5d0], R6 ;  /* 0x0005d00601007387 */ /* 0x0007e40000100a00 */
[----:B------:R-:W-:Y:S02]  /*66d0*/  LEA.HI.X.SX32 R5, R17, R27, 0x1, P6 ;  /* 0x0000001b11057211 */ /* 0x000fe400030f0eff */
[-C--:B-1----:R-:W-:Y:S02]  /*66e0*/  IADD3 R10, P2, R24, R26.reuse, RZ ;  /* 0x0000001a180a7210 */ /* 0x082fe40007f5e0ff */
[----:B------:R-:W-:Y:S02]  /*66f0*/  MOV R24, c[0x0][0x198] ;  /* 0x0000660000187a02 */ /* 0x000fe40000000f00 */
[----:B---3--:R-:W-:Y:S02]  /*6700*/  IADD3 R6, P3, R16, R26, RZ ;  /* 0x0000001a10067210 */ /* 0x008fe40007f7e0ff */
[----:B------:R-:W-:Y:S01]  /*6710*/  MOV R16, c[0x0][0x198] ;  /* 0x0000660000107a02 */ /* 0x000fe20000000f00 */
[----:B------:R-:W-:Y:S01]  /*6720*/  IMAD R24, R24, 0x17e, RZ ;  /* 0x0000017e18187824 */ /* 0x000fe200078e02ff */
[----:B------:R1:W-:Y:S03]  /*6730*/  STL.64 [R1+0x5c8], R4 ;  /* 0x0005c80401007387 */ /* 0x0003e60000100a00 */
[----:B------:R-:W-:Y:S01]  /*6740*/  IMAD R16, R16, 0xbb, RZ ;  /* 0x000000bb10107824 */ /* 0x000fe200078e02ff */
[----:B------:R-:W-:-:S02]  /*6750*/  MOV R17, c[0x0][0x198] ;  /* 0x0000660000117a02 */ /* 0x000fc40000000f00 */
[-C--:B------:R-:W-:Y:S02]  /*6760*/  LEA.HI.X.SX32 R7, R19, R27.reuse, 0x1, P3 ;  /* 0x0000001b13077211 */ /* 0x080fe400018f0eff */
[----:B------:R-:W-:Y:S02]  /*6770*/  LEA.HI.X.SX32 R11, R16, R27, 0x1, P2 ;  /* 0x0000001b100b7211 */ /* 0x000fe400010f0eff */
[----:B-1----:R-:W-:Y:S01]  /*6780*/  IADD3 R4, P6, R24, R26, RZ ;  /* 0x0000001a18047210 */ /* 0x002fe20007fde0ff */
[----:B------:R-:W-:Y:S01]  /*6790*/  IMAD.MOV.U32 R24, RZ, RZ, c[0x0][0x198] ;  /* 0x00006600ff187624 */ /* 0x000fe200078e00ff */
[----:B------:R-:W-:Y:S01]  /*67a0*/  MOV R19, c[0x0][0x198] ;  /* 0x0000660000137a02 */ /* 0x000fe20000000f00 */
[----:B------:R-:W-:Y:S02]  /*67b0*/  IMAD.MOV.U32 R16, RZ, RZ, c[0x0][0x198] ;  /* 0x00006600ff107624 */ /* 0x000fe400078e00ff */
[----:B------:R-:W-:Y:S02]  /*67c0*/  IMAD R24, R24, 0x18c, RZ ;  /* 0x0000018c18187824 */ /* 0x000fe400078e02ff */
[----:B------:R-:W-:Y:S01]  /*67d0*/  IMAD R17, R17, 0x186, RZ ;  /* 0x0000018611117824 */ /* 0x000fe200078e02ff */
[----:B------:R1:W-:Y:S01]  /*67e0*/  STL.64 [R1+0x5b0], R10 ;  /* 0x0005b00a01007387 */ /* 0x0003e20000100a00 */
[----:B------:R-:W-:-:S02]  /*67f0*/  IMAD R16, R16, 0xbf, RZ ;  /* 0x000000bf10107824 */ /* 0x000fc400078e02ff */
[----:B------:R-:W-:Y:S01]  /*6800*/  IMAD R19, R19, 0xc3, RZ ;  /* 0x000000c313137824 */ /* 0x000fe200078e02ff */
[----:B------:R3:W-:Y:S02]  /*6810*/  STL.64 [R1+0x598], R6 ;  /* 0x0005980601007387 */ /* 0x0007e40000100a00 */
[-C--:B------:R-:W-:Y:S02]  /*6820*/  LEA.HI.X.SX32 R5, R16, R27.reuse, 0x1, P6 ;  /* 0x0000001b10057211 */ /* 0x080fe400030f0eff */
[-C--:B-1----:R-:W-:Y:S02]  /*6830*/  IADD3 R10, P2, R17, R26.reuse, RZ ;  /* 0x0000001a110a7210 */ /* 0x082fe40007f5e0ff */
[----:B---3--:R-:W-:Y:S02]  /*6840*/  IADD3 R6, P3, R24, R26, RZ ;  /* 0x0000001a18067210 */ /* 0x008fe40007f7e0ff */
[----:B------:R-:W-:Y:S02]  /*6850*/  MOV R24, c[0x0][0x198] ;  /* 0x0000660000187a02 */ /* 0x000fe40000000f00 */
[----:B------:R-:W-:-:S03]  /*6860*/  LEA.HI.X.SX32 R11, R19, R27, 0x1, P2 ;  /* 0x0000001b130b7211 */ /* 0x000fc600010f0eff */
[----:B------:R-:W-:Y:S01]  /*6870*/  IMAD R24, R24, 0x196, RZ ;  /* 0x0000019618187824 */ /* 0x000fe200078e02ff */
[----:B------:R-:W-:Y:S01]  /*6880*/  MOV R17, c[0x0][0x198] ;  /* 0x0000660000117a02 */ /* 0x000fe20000000f00 */
[----:B------:R-:W-:Y:S04]  /*6890*/  STL.64 [R1+0x590], R4 ;  /* 0x0005900401007387 */ /* 0x000fe80000100a00 */
[----:B------:R1:W-:Y:S01]  /*68a0*/  STL.64 [R1+0x578], R10 ;  /* 0x0005780a01007387 */ /* 0x0003e20000100a00 */
[----:B------:R-:W-:Y:S01]  /*68b0*/  IMAD R17, R17, 0x18e, RZ ;  /* 0x0000018e11117824 */ /* 0x000fe200078e02ff */
[----:B------:R-:W-:Y:S02]  /*68c0*/  LEA.HI.X.SX32 R7, R20, R27, 0x1, P3 ;  /* 0x0000001b14077211 */ /* 0x000fe400018f0eff */
[----:B-1----:R-:W-:-:S02]  /*68d0*/  IADD3 R10, P2, R24, R26, RZ ;  /* 0x0000001a180a7210 */ /* 0x002fc40007f5e0ff */
[----:B------:R-:W-:Y:S02]  /*68e0*/  MOV R24, c[0x0][0x198] ;  /* 0x0000660000187a02 */ /* 0x000fe40000000f00 */
[----:B------:R-:W-:-:S03]  /*68f0*/  IADD3 R4, P6, R17, R26, RZ ;  /* 0x0000001a11047210 */ /* 0x000fc60007fde0ff */
[----:B------:R-:W-:Y:S01]  /*6900*/  IMAD R24, R24, 0xc7, RZ ;  /* 0x000000c718187824 */ /* 0x000fe200078e02ff */
[----:B------:R-:W-:-:S04]  /*6910*/  MOV R20, c[0x0][0x198] ;  /* 0x0000660000147a02 */ /* 0x000fc80000000f00 */
[-C--:B------:R-:W-:Y:S01]  /*6920*/  LEA.HI.X.SX32 R5, R24, R27.reuse, 0x1, P6 ;  /* 0x0000001b18057211 */ /* 0x080fe200030f0eff */
[----:B------:R-:W-:Y:S01]  /*6930*/  IMAD.MOV.U32 R24, RZ, RZ, c[0x0][0x198] ;  /* 0x00006600ff187624 */ /* 0x000fe200078e00ff */
[----:B------:R-:W-:Y:S01]  /*6940*/  MOV R28, c[0x0][0x198] ;  /* 0x00006600001c7a02 */ /* 0x000fe20000000f00 */
[----:B------:R-:W-:Y:S02]  /*6950*/  IMAD R20, R20, 0xcb, RZ ;  /* 0x000000cb14147824 */ /* 0x000fe400078e02ff */
[----:B------:R-:W-:Y:S01]  /*6960*/  IMAD R24, R24, 0x1a6, RZ ;  /* 0x000001a618187824 */ /* 0x000fe200078e02ff */
[----:B------:R-:W-:Y:S01]  /*6970*/  MOV R29, c[0x0][0x198] ;  /* 0x00006600001d7a02 */ /* 0x000fe20000000f00 */
[----:B------:R-:W-:Y:S01]  /*6980*/  IMAD R28, R28, 0x19c, RZ ;  /* 0x0000019c1c1c7824 */ /* 0x000fe200078e02ff */
[----:B------:R-:W-:Y:S02]  /*6990*/  LEA.HI.X.SX32 R11, R20, R27, 0x1, P2 ;  /* 0x0000001b140b7211 */ /* 0x000fe400010f0eff */
[----:B------:R-:W-:Y:S01]  /*69a0*/  IADD3 R14, P2, R24, R26, RZ ;  /* 0x0000001a180e7210 */ /* 0x000fe20007f5e0ff */
[----:B------:R-:W-:Y:S01]  /*69b0*/  IMAD R29, R29, 0x19e, RZ ;  /* 0x0000019e1d1d7824 */ /* 0x000fe200078e02ff */
[----:B------:R-:W-:Y:S01]  /*69c0*/  MOV R24, c[0x0][0x198] ;  /* 0x0000660000187a02 */ /* 0x000fe20000000f00 */
[----:B------:R1:W-:Y:S04]  /*69d0*/  STL.64 [R1+0x560], R6 ;  /* 0x0005600601007387 */ /* 0x0003e80000100a00 */
[----:B------:R3:W-:Y:S01]  /*69e0*/  STL.64 [R1+0x558], R4 ;  /* 0x0005580401007387 */ /* 0x0007e20000100a00 */
[----:B------:R-:W-:-:S03]  /*69f0*/  IMAD R24, R24, 0xcf, RZ ;  /* 0x000000cf18187824 */ /* 0x000fc600078e02ff */
[----:B------:R-:W-:Y:S01]  /*6a00*/  STL.64 [R1+0x2008], R28 ;  /* 0x0020081c01007387 */ /* 0x000fe20000100a00 */
[----:B-1----:R-:W-:-:S03]  /*6a10*/  IADD3 R6, P3, R28, R26, RZ ;  /* 0x0000001a1c067210 */ /* 0x002fc60007f7e0ff */
[----:B------:R1:W-:Y:S01]  /*6a20*/  STL.64 [R1+0x538], R10 ;  /* 0x0005380a01007387 */ /* 0x0003e20000100a00 */
[----:B---3--:R-:W-:Y:S02]  /*6a30*/  IADD3 R4, P6, R29, R26, RZ ;  /* 0x0000001a1d047210 */ /* 0x008fe40007fde0ff */
[-C--:B------:R-:W-:Y:S02]  /*6a40*/  LEA.HI.X.SX32 R7, R21, R27.reuse, 0x1, P3 ;  /* 0x0000001b15077211 */ /* 0x080fe400018f0eff */
[----:B------:R-:W-:Y:S02]  /*6a50*/  MOV R21, c[0x0][0x198] ;  /* 0x0000660000157a02 */ /* 0x000fe40000000f00 */
[----:B------:R-:W-:Y:S01]  /*6a60*/  LEA.HI.X.SX32 R5, R24, R27, 0x1, P6 ;  /* 0x0000001b18057211 */ /* 0x000fe200030f0eff */
[----:B------:R-:W-:Y:S01]  /*6a70*/  IMAD.MOV.U32 R24, RZ, RZ, c[0x0][0x198] ;  /* 0x00006600ff187624 */ /* 0x000fe200078e00ff */
[----:B-1----:R-:W-:Y:S02]  /*6a80*/  MOV R10, c[0x0][0x198] ;  /* 0x00006600000a7a02 */ /* 0x002fe40000000f00 */
[----:B------:R-:W-:Y:S01]  /*6a90*/  MOV R11, c[0x0][0x198] ;  /* 0x00006600000b7a02 */ /* 0x000fe20000000f00 */
[----:B------:R-:W-:-:S02]  /*6aa0*/  IMAD R21, R21, 0xd3, RZ ;  /* 0x000000d315157824 */ /* 0x000fc400078e02ff */
[----:B------:R-:W-:Y:S02]  /*6ab0*/  IMAD R10, R10, 0x1ac, RZ ;  /* 0x000001ac0a0a7824 */ /* 0x000fe400078e02ff */
[----:B------:R-:W-:Y:S02]  /*6ac0*/  IMAD R11, R11, 0x1ae, RZ ;  /* 0x000001ae0b0b7824 */ /* 0x000fe400078e02ff */
[----:B------:R-:W-:Y:S01]  /*6ad0*/  IMAD R24, R24, 0x1b6, RZ ;  /* 0x000001b618187824 */ /* 0x000fe200078e02ff */
[----:B------:R1:W-:Y:S01]  /*6ae0*/  STL.64 [R1+0x520], R6 ;  /* 0x0005200601007387 */ /* 0x0003e20000100a00 */
[----:B------:R-:W-:-:S03]  /*6af0*/  LEA.HI.X.SX32 R15, R21, R27, 0x1, P2 ;  /* 0x0000001b150f7211 */ /* 0x000fc600010f0eff */
[----:B------:R-:W-:Y:S04]  /*6b00*/  STL.64 [R1+0x518], R4 ;  /* 0x0005180401007387 */ /* 0x000fe80000100a00 */
[----:B------:R3:W-:Y:S01]  /*6b10*/  STL.64 [R1+0x2000], R10 ;  /* 0x0020000a01007387 */ /* 0x0007e20000100a00 */
[----:B-1----:R-:W-:-:S03]  /*6b20*/  IADD3 R6, P3, R10, R26, RZ ;  /* 0x0000001a0a067210 */ /* 0x002fc60007f7e0ff */
[----:B------:R1:W-:Y:S01]  /*6b30*/  STL.64 [R1+0x500], R14 ;  /* 0x0005000e01007387 */ /* 0x0003e20000100a00 */
[-C--:B------:R-:W-:Y:S02]  /*6b40*/  LEA.HI.X.SX32 R7, R23, R27.reuse, 0x1, P3 ;  /* 0x0000001b17077211 */ /* 0x080fe400018f0eff */
[-C--:B---3--:R-:W-:Y:S02]  /*6b50*/  IADD3 R10, P2, R24, R26.reuse, RZ ;  /* 0x0000001a180a7210 */ /* 0x088fe40007f5e0ff */
[----:B------:R-:W-:Y:S02]  /*6b60*/  MOV R24, c[0x0][0x198] ;  /* 0x0000660000187a02 */ /* 0x000fe40000000f00 */
[----:B------:R-:W-:Y:S02]  /*6b70*/  MOV R23, c[0x0][0x198] ;  /* 0x0000660000177a02 */ /* 0x000fe40000000f00 */
[----:B-1----:R-:W-:Y:S01]  /*6b80*/  MOV R14, c[0x0][0x198] ;  /* 0x00006600000e7a02 */ /* 0x002fe20000000f00 */
[----:B------:R-:W-:Y:S01]  /*6b90*/  IMAD R24, R24, 0xd7, RZ ;  /* 0x000000d718187824 */ /* 0x000fe200078e02ff */
[-C--:B------:R-:W-:Y:S01]  /*6ba0*/  IADD3 R4, P6, R11, R26.reuse, RZ ;  /* 0x0000001a0b047210 */ /* 0x080fe20007fde0ff */
[----:B------:R-:W-:Y:S01]  /*6bb0*/  IMAD R23, R23, 0xdb, RZ ;  /* 0x000000db17177824 */ /* 0x000fe200078e02ff */
[----:B------:R-:W-:Y:S01]  /*6bc0*/  MOV R15, c[0x0][0x198] ;  /* 0x00006600000f7a02 */ /* 0x000fe20000000f00 */
[----:B------:R-:W-:Y:S01]  /*6bd0*/  IMAD R14, R14, 0x1bc, RZ ;  /* 0x000001bc0e0e7824 */ /* 0x000fe200078e02ff */
[-C--:B------:R-:W-:Y:S01]  /*6be0*/  LEA.HI.X.SX32 R5, R24, R27.reuse, 0x1, P6 ;  /* 0x0000001b18057211 */ /* 0x080fe200030f0eff */
[----:B------:R-:W-:Y:S01]  /*6bf0*/  IMAD.MOV.U32 R24, RZ, RZ, c[0x0][0x198] ;  /* 0x00006600ff187624 */ /* 0x000fe200078e00ff */
[----:B------:R1:W-:Y:S01]  /*6c00*/  STL.64 [R1+0x4e8], R6 ;  /* 0x0004e80601007387 */ /* 0x0003e20000100a00 */
[----:B------:R-:W-:Y:S01]  /*6c10*/  IMAD R15, R15, 0x1be, RZ ;  /* 0x000001be0f0f7824 */ /* 0x000fe200078e02ff */
[----:B------:R-:W-:Y:S01]  /*6c20*/  LEA.HI.X.SX32 R11, R23, R27, 0x1, P2 ;  /* 0x0000001b170b7211 */ /* 0x000fe200010f0eff */
[----:B------:R-:W-:Y:S01]  /*6c30*/  IMAD R24, R24, 0x1c6, RZ ;  /* 0x000001c618187824 */ /* 0x000fe200078e02ff */
[----:B------:R-:W-:Y:S04]  /*6c40*/  STL.64 [R1+0x4e0], R4 ;  /* 0x0004e00401007387 */ /* 0x000fe80000100a00 */
[----:B------:R-:W-:Y:S01]  /*6c50*/  STL.64 [R1+0x1ff8], R14 ;  /* 0x001ff80e01007387 */ /* 0x000fe20000100a00 */
[----:B-1----:R-:W-:-:S03]  /*6c60*/  IADD3 R6, P3, R14, R26, RZ ;  /* 0x0000001a0e067210 */ /* 0x002fc60007f7e0ff */
[----:B------:R1:W-:Y:S01]  /*6c70*/  STL.64 [R1+0x4c8], R10 ;  /* 0x0004c80a01007387 */ /* 0x0003e20000100a00 */
[----:B------:R-:W-:Y:S02]  /*6c80*/  LEA.HI.X.SX32 R7, R12, R27, 0x1, P3 ;  /* 0x0000001b0c077211 */ /* 0x000fe400018f0eff */
[----:B------:R-:W-:Y:S02]  /*6c90*/  MOV R12, c[0x0][0x198] ;  /* 0x00006600000c7a02 */ /* 0x000fe40000000f00 */
[-C--:B-1----:R-:W-:Y:S01]  /*6ca0*/  IADD3 R10, P2, R24, R26.reuse, RZ ;  /* 0x0000001a180a7210 */ /* 0x082fe20007f5e0ff */
[----:B------:R-:W-:Y:S02]  /*6cb0*/  IMAD.MOV.U32 R24, RZ, RZ, c[0x0][0x198] ;  /* 0x00006600ff187624 */ /* 0x000fe400078e00ff */
[----:B------:R-:W-:Y:S01]  /*6cc0*/  IMAD R12, R12, 0xe3, RZ ;  /* 0x000000e30c0c7824 */ /* 0x000fe200078e02ff */
[----:B------:R-:W-:Y:S01]  /*6cd0*/  IADD3 R4, P6, R15, R26, RZ ;  /* 0x0000001a0f047210 */ /* 0x000fe20007fde0ff */
[----:B------:R-:W-:Y:S01]  /*6ce0*/  IMAD R24, R24, 0xdf, RZ ;  /* 0x000000df18187824 */ /* 0x000fe200078e02ff */
[----:B------:R-:W-:-:S02]  /*6cf0*/  MOV R17, c[0x0][0x198] ;  /* 0x0000660000117a02 */ /* 0x000fc40000000f00 */
[-C--:B------:R-:W-:Y:S02]  /*6d00*/  LEA.HI.X.SX32 R11, R12, R27.reuse, 0x1, P2 ;  /* 0x0000001b0c0b7211 */ /* 0x080fe400010f0eff */
[----:B------:R-:W-:Y:S01]  /*6d10*/  LEA.HI.X.SX32 R5, R24, R27, 0x1, P6 ;  /* 0x0000001b18057211 */ /* 0x000fe200030f0eff */
[----:B------:R-:W-:Y:S01]  /*6d20*/  IMAD R17, R17, 0x1ce, RZ ;  /* 0x000001ce11117824 */ /* 0x000fe200078e02ff */
[----:B------:R-:W-:Y:S01]  /*6d30*/  MOV R12, c[0x0][0x198] ;  /* 0x00006600000c7a02 */ /* 0x000fe20000000f00 */
[----:B------:R-:W-:Y:S01]  /*6d40*/  STL.64 [R1+0x4b0], R6 ;  /* 0x0004b00601007387 */ /* 0x000fe20000100a00 */
[----:B------:R-:W-:-:S03]  /*6d50*/  MOV R16, c[0x0][0x198] ;  /* 0x0000660000107a02 */ /* 0x000fc60000000f00 */
[----:B------:R1:W-:Y:S01]  /*6d60*/  STL.64 [R1+0x4a8], R4 ;  /* 0x0004a80401007387 */ /* 0x0003e20000100a00 */
[----:B------:R-:W-:Y:S01]  /*6d70*/  IMAD R12, R12, 0xe7, RZ ;  /* 0x000000e70c0c7824 */ /* 0x000fe200078e02ff */
[----:B------:R-:W-:Y:S01]  /*6d80*/  MOV R2, c[0x0][0x198] ;  /* 0x0000660000027a02 */ /* 0x000fe20000000f00 */
[----:B------:R-:W-:Y:S01]  /*6d90*/  IMAD R16, R16, 0x1cc, RZ ;  /* 0x000001cc10107824 */ /* 0x000fe200078e02ff */
[----:B-1----:R-:W-:-:S03]  /*6da0*/  IADD3 R4, P6, R17, R26, RZ ;  /* 0x0000001a11047210 */ /* 0x002fc60007fde0ff */
[----:B------:R-:W-:Y:S01]  /*6db0*/  IMAD R2, R2, 0x1d6, RZ ;  /* 0x000001d602027824 */ /* 0x000fe200078e02ff */
[----:B------:R-:W-:Y:S02]  /*6dc0*/  LEA.HI.X.SX32 R5, R12, R27, 0x1, P6 ;  /* 0x0000001b0c057211 */ /* 0x000fe400030f0eff */
[----:B------:R-:W-:Y:S01]  /*6dd0*/  MOV R12, c[0x0][0x198] ;  /* 0x00006600000c7a02 */ /* 0x000fe20000000f00 */
[----:B------:R-:W-:Y:S01]  /*6de0*/  STL.64 [R1+0x1ff0], R16 ;  /* 0x001ff01001007387 */ /* 0x000fe20000100a00 */
[----:B------:R-:W-:-:S03]  /*6df0*/  IADD3 R6, P3, R16, R26, RZ ;  /* 0x0000001a10067210 */ /* 0x000fc60007f7e0ff */
[----:B------:R1:W-:Y:S01]  /*6e00*/  STL.64 [R1+0x490], R10 ;  /* 0x0004900a01007387 */ /* 0x0003e20000100a00 */
[----:B------:R-:W-:Y:S01]  /*6e10*/  IMAD R12, R12, 0xeb, RZ ;  /* 0x000000eb0c0c7824 */ /* 0x000fe200078e02ff */
[----:B------:R-:W-:Y:S02]  /*6e20*/  LEA.HI.X.SX32 R7, R25, R27, 0x1, P3 ;  /* 0x0000001b19077211 */ /* 0x000fe400018f0eff */
[----:B--2---:R-:W-:Y:S01]  /*6e30*/  STL.64 [R1+0x2010], R2 ;  /* 0x0020100201007387 */ /* 0x004fe20000100a00 */
[----:B-1----:R-:W-:-:S03]  /*6e40*/  IADD3 R10, P2, R2, R26, RZ ;  /* 0x0000001a020a7210 */ /* 0x002fc60007f5e0ff */
[----:B------:R-:W-:Y:S01]  /*6e50*/  STL.64 [R1+0x478], R6 ;  /* 0x0004780601007387 */ /* 0x000fe20000100a00 */
[----:B------:R-:W-:-:S03]  /*6e60*/  LEA.HI.X.SX32 R11, R12, R27, 0x1, P2 ;  /* 0x0000001b0c0b7211 */ /* 0x000fc600010f0eff */
[----:B------:R1:W-:Y:S04]  /*6e70*/  STL.64 [R1+0x470], R4 ;  /* 0x0004700401007387 */ /* 0x0003e80000100a00 */
[----:B-1----:R0:W2:Y:S04]  /*6e80*/  LDL.64 R4, [R1+0x3b0] ;  /* 0x0003b00001047983 */ /* 0x0020a80000100a00 */
[----:B------:R1:W-:Y:S04]  /*6e90*/  STL.64 [R1+0x458], R10 ;  /* 0x0004580a01007387 */ /* 0x0003e80000100a00 */
[----:B-1----:R0:W3:Y:S01]  /*6ea0*/  LDL.64 R10, [R1+0x3a8] ;  /* 0x0003a800010a7983 */ /* 0x0020e20000100a00 */
[----:B------:R-:W-:-:S05]  /*6eb0*/  MOV R20, c[0x0][0x198] ;  /* 0x0000660000147a02 */ /* 0x000fca0000000f00 */
[----:B------:R-:W-:Y:S01]  /*6ec0*/  IMAD R20, R20, 0x1dc, RZ ;  /* 0x000001dc14147824 */ /* 0x000fe200078e02ff */
[----:B------:R-:W-:Y:S01]  /*6ed0*/  MOV R21, c[0x0][0x198] ;  /* 0x0000660000157a02 */ /* 0x000fe20000000f00 */
[----:B------:R-:W-:-:S03]  /*6ee0*/  IMAD.MOV.U32 R19, RZ, RZ, c[0x0][0x198] ;  /* 0x00006600ff137624 */ /* 0x000fc600078e00ff */
[----:B------:R-:W-:Y:S01]  /*6ef0*/  IADD3 R6, P3, R20, R26, RZ ;  /* 0x0000001a14067210 */ /* 0x000fe20007f7e0ff */
[----:B------:R-:W-:-:S03]  /*6f00*/  IMAD R21, R21, 0x1de, RZ ;  /* 0x000001de15157824 */ /* 0x000fc600078e02ff */
[----:B------:R-:W-:Y:S01]  /*6f10*/  LEA.HI.X.SX32 R7, R13, R27, 0x1, P3 ;  /* 0x0000001b0d077211 */ /* 0x000fe200018f0eff */
[----:B------:R-:W-:Y:S01]  /*6f20*/  IMAD R19, R19, 0x1e6, RZ ;  /* 0x000001e613137824 */ /* 0x000fe200078e02ff */
[----:B------:R-:W-:Y:S01]  /*6f30*/  MOV R13, c[0x0][0x198] ;  /* 0x00006600000d7a02 */ /* 0x000fe20000000f00 */
[----:B------:R-:W-:Y:S01]  /*6f40*/  IMAD.MOV.U32 R12, RZ, RZ, c[0x0][0x198] ;  /* 0x00006600ff0c7624 */ /* 0x000fe200078e00ff */
[----:B------:R-:W-:Y:S02]  /*6f50*/  MOV R23, c[0x0][0x198] ;  /* 0x0000660000177a02 */ /* 0x000fe40000000f00 */
[-C--:B------:R-:W-:Y:S01]  /*6f60*/  IADD3 R14, P6, R21, R26.reuse, RZ ;  /* 0x0000001a150e7210 */ /* 0x080fe20007fde0ff */
[----:B------:R-:W-:Y:S01]  /*6f70*/  IMAD R12, R12, 0xef, RZ ;  /* 0x000000ef0c0c7824 */ /* 0x000fe200078e02ff */
[----:B------:R-:W-:Y:S01]  /*6f80*/  IADD3 R2, P2, R19, R26, RZ ;  /* 0x0000001a13027210 */ /* 0x000fe20007f5e0ff */
[----:B------:R-:W-:Y:S01]  /*6f90*/  IMAD R13, R13, 0xf3, RZ ;  /* 0x000000f30d0d7824 */ /* 0x000fe200078e02ff */
[----:B------:R-:W-:Y:S01]  /*6fa0*/  MOV R24, c[0x0][0x198] ;  /* 0x0000660000187a02 */ /* 0x000fe20000000f00 */
[----:B------:R-:W-:Y:S01]  /*6fb0*/  IMAD R23, R23, 0x1ec, RZ ;  /* 0x000001ec17177824 */ /* 0x000fe200078e02ff */
[----:B------:R-:W-:-:S02]  /*6fc0*/  MOV R29, c[0x0][0x198] ;  /* 0x00006600001d7a02 */ /* 0x000fc40000000f00 */
[----:B------:R-:W-:Y:S01]  /*6fd0*/  MOV R25, c[0x0][0x198] ;  /* 0x0000660000197a02 */ /* 0x000fe20000000f00 */
[----:B------:R1:W-:Y:S01]  /*6fe0*/  STL.64 [R1+0x440], R6 ;  /* 0x0004400601007387 */ /* 0x0003e20000100a00 */
[-C--:B------:R-:W-:Y:S01]  /*6ff0*/  LEA.HI.X.SX32 R15, R12, R27.reuse, 0x1, P6 ;  /* 0x0000001b0c0f7211 */ /* 0x080fe200030f0eff */
[----:B------:R-:W-:Y:S01]  /*7000*/  IMAD R24, R24, 0x1ee, RZ ;  /* 0x000001ee18187824 */ /* 0x000fe200078e02ff */
[----:B------:R-:W-:Y:S01]  /*7010*/  LEA.HI.X.SX32 R3, R13, R27, 0x1, P2 ;  /* 0x0000001b0d037211 */ /* 0x000fe200010f0eff */
[----:B------:R-:W-:Y:S01]  /*7020*/  IMAD R29, R29, 0xf6, RZ ;  /* 0x000000f61d1d7824 */ /* 0x000fe200078e02ff */
[----:B------:R-:W-:Y:S01]  /*7030*/  MOV R28, c[0x0][0x198] ;  /* 0x00006600001c7a02 */ /* 0x000fe20000000f00 */
[----:B------:R-:W-:Y:S02]  /*7040*/  IMAD.MOV.U32 R13, RZ, RZ, c[0x0][0x198] ;  /* 0x00006600ff0d7624 */ /* 0x000fe400078e00ff */
[----:B------:R-:W-:Y:S01]  /*7050*/  IMAD R25, R25, 0x1f6, RZ ;  /* 0x000001f619197824 */ /* 0x000fe200078e02ff */
[----:B------:R4:W-:Y:S01]  /*7060*/  STL.64 [R1+0x438], R14 ;  /* 0x0004380e01007387 */ /* 0x0009e20000100a00 */
[----:B-1----:R-:W-:Y:S01]  /*7070*/  IADD3 R6, P3, R23, R26, RZ ;  /* 0x0000001a17067210 */ /* 0x002fe20007f7e0ff */
[----:B------:R-:W-:-:S02]  /*7080*/  IMAD R13, R13, 0xf7, RZ ;  /* 0x000000f70d0d7824 */ /* 0x000fc400078e02ff */
[----:B------:R1:W-:Y:S01]  /*7090*/  STL.64 [R1+0x420], R2 ;  /* 0x0004200201007387 */ /* 0x0003e20000100a00 */
[----:B------:R-:W-:Y:S01]  /*70a0*/  IMAD R28, R28, 0xfb, RZ ;  /* 0x000000fb1c1c7824 */ /* 0x000fe200078e02ff */
[----:B------:R-:W-:Y:S02]  /*70b0*/  LEA.HI.X.SX32 R7, R29, R27, 0x1, P3 ;  /* 0x0000001b1d077211 */ /* 0x000fe400018f0eff */
[----:B------:R-:W-:Y:S02]  /*70c0*/  MOV R12, c[0x0][0x198] ;  /* 0x00006600000c7a02 */ /* 0x000fe40000000f00 */
[----:B------:R-:W-:Y:S02]  /*70d0*/  MOV R29, c[0x0][0x198] ;  /* 0x00006600001d7a02 */ /* 0x000fe40000000f00 */
[----:B----4-:R-:W-:Y:S02]  /*70e0*/  IADD3 R14, P6, R24, R26, RZ ;  /* 0x0000001a180e7210 */ /* 0x010fe40007fde0ff */
[----:B------:R-:W-:-:S02]  /*70f0*/  MOV R0, c[0x0][0x198] ;  /* 0x0000660000007a02 */ /* 0x000fc40000000f00 */
[----:B-1----:R-:W-:Y:S02]  /*7100*/  IADD3 R2, P2, R25, R26, RZ ;  /* 0x0000001a19027210 */ /* 0x002fe40007f5e0ff */
[-C--:B------:R-:W-:Y:S01]  /*7110*/  LEA.HI.X.SX32 R15, R13, R27.reuse, 0x1, P6 ;  /* 0x0000001b0d0f7211 */ /* 0x080fe200030f0eff */
[----:B------:R-:W-:Y:S01]  /*7120*/  IMAD R12, R12, 0x1fc, RZ ;  /* 0x000001fc0c0c7824 */ /* 0x000fe200078e02ff */
[----:B------:R-:W-:Y:S01]  /*7130*/  LEA.HI.X.SX32 R3, R28, R27, 0x1, P2 ;  /* 0x0000001b1c037211 */ /* 0x000fe200010f0eff */
[----:B------:R-:W-:Y:S01]  /*7140*/  IMAD R29, R29, 0x20c, RZ ;  /* 0x0000020c1d1d7824 */ /* 0x000fe200078e02ff */
[----:B------:R-:W-:Y:S01]  /*7150*/  MOV R28, c[0x0][0x198] ;  /* 0x00006600001c7a02 */ /* 0x000fe20000000f00 */
[----:B------:R-:W-:Y:S01]  /*7160*/  IMAD R0, R0, 0x1fe, RZ ;  /* 0x000001fe00007824 */ /* 0x000fe200078e02ff */
[----:B------:R1:W-:Y:S04]  /*7170*/  STL.64 [R1+0x408], R6 ;  /* 0x0004080601007387 */ /* 0x0003e80000100a00 */
[----:B------:R4:W-:Y:S01]  /*7180*/  STL.64 [R1+0x400], R14 ;  /* 0x0004000e01007387 */ /* 0x0009e20000100a00 */
[----:B------:R-:W-:-:S03]  /*7190*/  IMAD R28, R28, 0xff, RZ ;  /* 0x000000ff1c1c7824 */ /* 0x000fc600078e02ff */
[----:B------:R5:W-:Y:S01]  /*71a0*/  STL.64 [R1+0x3e8], R2 ;  /* 0x0003e80201007387 */ /* 0x000be20000100a00 */
[-C--:B-1----:R-:W-:Y:S02]  /*71b0*/  IADD3 R6, P3, R12, R26.reuse, RZ ;  /* 0x0000001a0c067210 */ /* 0x082fe40007f7e0ff */
[-C--:B----4-:R-:W-:Y:S02]  /*71c0*/  IADD3 R14, P6, R0, R26.reuse, RZ ;  /* 0x0000001a000e7210 */ /* 0x090fe40007fde0ff */
[----:B-----5:R-:W-:Y:S02]  /*71d0*/  IADD3 R2, P2, R29, R26, RZ ;  /* 0x0000001a1d027210 */ /* 0x020fe40007f5e0ff */
[----:B------:R-:W-:Y:S02]  /*71e0*/  MOV R29, c[0x0][0x198] ;  /* 0x00006600001d7a02 */ /* 0x000fe40000000f00 */
[-C--:B------:R-:W-:Y:S02]  /*71f0*/  LEA.HI.X.SX32 R7, R9, R27.reuse, 0x1, P3 ;  /* 0x0000001b09077211 */ /* 0x080fe400018f0eff */
[----:B------:R-:W-:Y:S01]  /*7200*/  LEA.HI.X.SX32 R15, R28, R27, 0x1, P6 ;  /* 0x0000001b1c0f7211 */ /* 0x000fe200030f0eff */
[----:B------:R-:W-:Y:S01]  /*7210*/  IMAD R29, R29, 0x216, RZ ;  /* 0x000002161d1d7824 */ /* 0x000fe200078e02ff */
[----:B------:R-:W-:Y:S01]  /*7220*/  MOV R28, c[0x0][0x198] ;  /* 0x00006600001c7a02 */ /* 0x000fe20000000f00 */
[----:B------:R-:W-:Y:S04]  /*7230*/  STL.64 [R1+0x3d8], R6 ;  /* 0x0003d80601007387 */ /* 0x000fe80000100a00 */
[----:B------:R1:W-:Y:S01]  /*7240*/  STL.64 [R1+0x3d0], R14 ;  /* 0x0003d00e01007387 */ /* 0x0003e20000100a00 */
[----:B------:R-:W-:Y:S01]  /*7250*/  IMAD R28, R28, 0x104, RZ ;  /* 0x000001041c1c7824 */ /* 0x000fe200078e02ff */
[----:B------:R-:W-:-:S02]  /*7260*/  MOV R13, c[0x0][0x198] ;  /* 0x00006600000d7a02 */ /* 0x000fc40000000f00 */
[----:B-1----:R-:W-:Y:S01]  /*7270*/  IADD3 R14, P6, R29, R26, RZ ;  /* 0x0000001a1d0e7210 */ /* 0x002fe20007fde0ff */
[----:B------:R-:W-:-:S04]  /*7280*/  IMAD.MOV.U32 R29, RZ, RZ, c[0x0][0x198] ;  /* 0x00006600ff1d7624 */ /* 0x000fc800078e00ff */
[----:B------:R-:W-:Y:S02]  /*7290*/  IMAD R29, R29, 0x21a, RZ ;  /* 0x0000021a1d1d7824 */ /* 0x000fe400078e02ff */
[----:B------:R-:W-:Y:S02]  /*72a0*/  IMAD R13, R13, 0x20e, RZ ;  /* 0x0000020e0d0d7824 */ /* 0x000fe400078e02ff */
[----:B------:R-:W-:Y:S02]  /*72b0*/  IMAD.MOV.U32 R9, RZ, RZ, c[0x0][0x198] ;  /* 0x00006600ff097624 */ /* 0x000fe400078e00ff */
[----:B------:R-:W-:Y:S01]  /*72c0*/  IMAD.MOV.U32 R17, RZ, RZ, c[0x0][0x198] ;  /* 0x00006600ff117624 */ /* 0x000fe200078e00ff */
[----:B------:R-:W-:Y:S01]  /*72d0*/  IADD3 R6, P3, R13, R26, RZ ;  /* 0x0000001a0d067210 */ /* 0x000fe20007f7e0ff */
[----:B------:R-:W-:Y:S01]  /*72e0*/  IMAD R9, R9, 0x103, RZ ;  /* 0x0000010309097824 */ /* 0x000fe200078e02ff */
[----:B------:R-:W-:Y:S01]  /*72f0*/  MOV R13, c[0x0][0x198] ;  /* 0x00006600000d7a02 */ /* 0x000fe20000000f00 */
[----:B------:R-:W-:-:S04]  /*7300*/  IMAD R17, R17, 0x106, RZ ;  /* 0x0000010611117824 */ /* 0x000fc800078e02ff */
[----:B------:R-:W-:Y:S01]  /*7310*/  IMAD R13, R13, 0x218, RZ ;  /* 0x000002180d0d7824 */ /* 0x000fe200078e02ff */
[----:B------:R-:W-:Y:S02]  /*7320*/  LEA.HI.X.SX32 R3, R17, R27, 0x1, P2 ;  /* 0x0000001b11037211 */ /* 0x000fe400010f0eff */
[----:B------:R-:W-:-:S05]  /*7330*/  MOV R17, c[0x0][0x198] ;  /* 0x0000660000117a02 */ /* 0x000fca0000000f00 */
[----:B------:R-:W-:-:S05]  /*7340*/  IMAD R17, R17, 0x10b, RZ ;  /* 0x0000010b11117824 */ /* 0x000fca00078e02ff */
[----:B------:R-:W-:Y:S02]  /*7350*/  LEA.HI.X.SX32 R15, R17, R27, 0x1, P6 ;  /* 0x0000001b110f7211 */ /* 0x000fe400030f0eff */
[----:B------:R-:W-:-:S05]  /*7360*/  MOV R17, c[0x0][0x198] ;  /* 0x0000660000117a02 */ /* 0x000fca0000000f00 */
[----:B------:R-:W-:Y:S01]  /*7370*/  IMAD R17, R17, 0x10d, RZ ;  /* 0x0000010d11117824 */ /* 0x000fe200078e02ff */
[-C--:B--2---:R-:W-:Y:S02]  /*7380*/  LEA.HI.X.SX32 R5, R9, R27.reuse, 0x1, P4 ;  /* 0x0000001b09057211 */ /* 0x084fe400020f0eff */
[----:B------:R-:W-:Y:S02]  /*7390*/  MOV R9, c[0x0][0x198] ;  /* 0x0000660000097a02 */ /* 0x000fe40000000f00 */
[----:B---3--:R-:W-:Y:S02]  /*73a0*/  LEA.HI.X.SX32 R11, R28, R27, 0x1, P1 ;  /* 0x0000001b1c0b7211 */ /* 0x008fe400008f0eff */
[----:B------:R-:W-:Y:S02]  /*73b0*/  IADD3 R10, P1, R29, R26, RZ ;  /* 0x0000001a1d0a7210 */ /* 0x000fe40007f3e0ff */
[----:B------:R-:W-:-:S05]  /*73c0*/  MOV R29, c[0x0][0x198] ;  /* 0x00006600001d7a02 */ /* 0x000fca0000000f00 */
[----:B------:R-:W-:-:S05]  /*73d0*/  IMAD R29, R29, 0x107, RZ ;  /* 0x000001071d1d7824 */ /* 0x000fca00078e02ff */
[-C--:B------:R-:W-:Y:S02]  /*73e0*/  LEA.HI.X.SX32 R7, R29, R27.reuse, 0x1, P3 ;  /* 0x0000001b1d077211 */ /* 0x080fe400018f0eff */
[----:B------:R-:W-:Y:S01]  /*73f0*/  MOV R29, c[0x0][0x198] ;  /* 0x00006600001d7a02 */ /* 0x000fe20000000f00 */
[----:B------:R-:W-:Y:S01]  /*7400*/  IMAD R9, R9, 0x105, RZ ;  /* 0x0000010509097824 */ /* 0x000fe200078e02ff */
[----:B------:R-:W-:Y:S02]  /*7410*/  IADD3 R4, P4, R13, R26, RZ ;  /* 0x0000001a0d047210 */ /* 0x000fe40007f9e0ff */
[----:B------:R-:W-:Y:S01]  /*7420*/  MOV R13, c[0x0][0x198] ;  /* 0x00006600000d7a02 */ /* 0x000fe20000000f00 */
[----:B------:R-:W-:Y:S01]  /*7430*/  IMAD R29, R29, 0x10c, RZ ;  /* 0x0000010c1d1d7824 */ /* 0x000fe200078e02ff */
[----:B------:R-:W-:Y:S01]  /*7440*/  MOV R28, c[0x0][0x198] ;  /* 0x00006600001c7a02 */ /* 0x000fe20000000f00 */
[----:B------:R1:W-:Y:S01]  /*7450*/  STL [R1+0x3b4], R5 ;  /* 0x0003b40501007387 */ /* 0x0003e20000100800 */
[----:B------:R-:W-:Y:S01]  /*7460*/  LEA.HI.X.SX32 R9, R9, R27, 0x1, P5 ;  /* 0x0000001b09097211 */ /* 0x000fe200028f0eff */
[----:B------:R-:W-:-:S02]  /*7470*/  IMAD R13, R13, 0x21c, RZ ;  /* 0x0000021c0d0d7824 */ /* 0x000fc400078e02ff */
[----:B------:R-:W-:Y:S01]  /*7480*/  IMAD R28, R28, 0x21e, RZ ;  /* 0x0000021e1c1c7824 */ /* 0x000fe200078e02ff */
[----:B------:R2:W-:Y:S01]  /*7490*/  STL [R1+0x3ac], R11 ;  /* 0x0003ac0b01007387 */ /* 0x0005e20000100800 */
[-C--:B-1----:R-:W-:Y:S02]  /*74a0*/  LEA.HI.X.SX32 R5, R29, R27.reuse, 0x1, P4 ;  /* 0x0000001b1d057211 */ /* 0x082fe400020f0eff */
[----:B------:R-:W-:Y:S01]  /*74b0*/  MOV R29, c[0x0][0x198] ;  /* 0x00006600001d7a02 */ /* 0x000fe20000000f00 */
[----:B------:R1:W-:Y:S04]  /*74c0*/  STL.64 [R1+0x3a0], R8 ;  /* 0x0003a00801007387 */ /* 0x0003e80000100a00 */
[----:B------:R3:W-:Y:S01]  /*74d0*/  STL.64 [R1+0x398], R2 ;  /* 0x0003980201007387 */ /* 0x0007e20000100a00 */
[----:B------:R-:W-:Y:S01]  /*74e0*/  IMAD R29, R29, 0x10e, RZ ;  /* 0x0000010e1d1d7824 */ /* 0x000fe200078e02ff */
[----:B--2---:R-:W-:-:S02]  /*74f0*/  LEA.HI.X.SX32 R11, R17, R27, 0x1, P1 ;  /* 0x0000001b110b7211 */ /* 0x004fc400008f0eff */
[-C--:B-1----:R-:W-:Y:S02]  /*7500*/  IADD3 R8, P5, R13, R26.reuse, RZ ;  /* 0x0000001a0d087210 */ /* 0x082fe40007fbe0ff */
[----:B------:R-:W-:Y:S02]  /*7510*/  MOV R13, c[0x0][0x198] ;  /* 0x00006600000d7a02 */ /* 0x000fe40000000f00 */
[----:B---3--:R-:W-:Y:S02]  /*7520*/  IADD3 R2, P2, R28, R26, RZ ;  /* 0x0000001a1c027210 */ /* 0x008fe40007f5e0ff */
[----:B------:R-:W-:Y:S01]  /*7530*/  MOV R28, c[0x0][0x198] ;  /* 0x00006600001c7a02 */ /* 0x000fe20000000f00 */
[----:B------:R-:W-:Y:S01]  /*7540*/  IMAD R13, R13, 0x226, RZ ;  /* 0x000002260d0d7824 */ /* 0x000fe200078e02ff */
[----:B------:R-:W-:Y:S01]  /*7550*/  LEA.HI.X.SX32 R9, R29, R27, 0x1, P5 ;  /* 0x0000001b1d097211 */ /* 0x000fe200028f0eff */
[----:B------:R-:W-:Y:S01]  /*7560*/  IMAD.MOV.U32 R29, RZ, RZ, c[0x0][0x198] ;  /* 0x00006600ff1d7624 */ /* 0x000fe200078e00ff */
[----:B------:R-:W-:Y:S01]  /*7570*/  MOV R17, c[0x0][0x198] ;  /* 0x0000660000117a02 */ /* 0x000fe20000000f00 */
[----:B------:R-:W-:Y:S01]  /*7580*/  IMAD R28, R28, 0x228, RZ ;  /* 0x000002281c1c7824 */ /* 0x000fe200078e02ff */
[----:B------:R1:W-:Y:S01]  /*7590*/  STL.64 [R1+0x390], R6 ;  /* 0x0003900601007387 */ /* 0x0003e20000100a00 */
[----:B------:R-:W-:-:S03]  /*75a0*/  IMAD R29, R29, 0x113, RZ ;  /* 0x000001131d1d7824 */ /* 0x000fc600078e02ff */
[----:B------:R2:W-:Y:S01]  /*75b0*/  STL.64 [R1+0x370], R14 ;  /* 0x0003700e01007387 */ /* 0x0005e20000100a00 */
[----:B------:R-:W-:Y:S01]  /*75c0*/  IMAD R17, R17, 0x10f, RZ ;  /* 0x0000010f11117824 */ /* 0x000fe200078e02ff */
[-C--:B-1----:R-:W-:Y:S02]  /*75d0*/  IADD3 R6, P3, R13, R26.reuse, RZ ;  /* 0x0000001a0d067210 */ /* 0x082fe40007f7e0ff */
[----:B------:R-:W-:Y:S02]  /*75e0*/  MOV R13, c[0x0][0x198] ;  /* 0x00006600000d7a02 */ /* 0x000fe40000000f00 */
[----:B--2---:R-:W-:Y:S02]  /*75f0*/  IADD3 R14, P6, R28, R26, RZ ;  /* 0x0000001a1c0e7210 */ /* 0x004fe40007fde0ff */
[----:B------:R-:W-:Y:S02]  /*7600*/  MOV R28, c[0x0][0x198] ;  /* 0x00006600001c7a02 */ /* 0x000fe40000000f00 */
[-C--:B------:R-:W-:Y:S01]  /*7610*/  LEA.HI.X.SX32 R7, R29, R27.reuse, 0x1, P3 ;  /* 0x0000001b1d077211 */ /* 0x080fe200018f0eff */
[----:B------:R-:W-:Y:S01]  /*7620*/  IMAD R13, R13, 0x22a, RZ ;  /* 0x0000022a0d0d7824 */ /* 0x000fe200078e02ff */
[----:B------:R-:W-:Y:S01]  /*7630*/  MOV R29, c[0x0][0x198] ;  /* 0x00006600001d7a02 */ /* 0x000fe20000000f00 */
[----:B------:R-:W-:Y:S01]  /*7640*/  IMAD R28, R28, 0x22c, RZ ;  /* 0x0000022c1c1c7824 */ /* 0x000fe200078e02ff */
[----:B------:R-:W-:-:S02]  /*7650*/  LEA.HI.X.SX32 R3, R17, R27, 0x1, P2 ;  /* 0x0000001b11037211 */ /* 0x000fc400010f0eff */
[----:B------:R-:W-:Y:S01]  /*7660*/  MOV R17, c[0x0][0x198] ;  /* 0x0000660000117a02 */ /* 0x000fe20000000f00 */
[----:B------:R1:W-:Y:S01]  /*7670*/  STL.64 [R1+0x368], R4 ;  /* 0x0003680401007387 */ /* 0x0003e20000100a00 */
[----:B------:R-:W-:-:S03]  /*7680*/  IMAD R29, R29, 0x115, RZ ;  /* 0x000001151d1d7824 */ /* 0x000fc600078e02ff */
[----:B------:R2:W-:Y:S01]  /*7690*/  STL.64 [R1+0xbc8], R10 ;  /* 0x000bc80a01007387 */ /* 0x0005e20000100a00 */
[----:B------:R-:W-:Y:S01]  /*76a0*/  IMAD R17, R17, 0x114, RZ ;  /* 0x0000011411117824 */ /* 0x000fe200078e02ff */
[-C--:B-1----:R-:W-:Y:S01]  /*76b0*/  IADD3 R4, P4, R13, R26.reuse, RZ ;  /* 0x0000001a0d047210 */ /* 0x082fe20007f9e0ff */
[----:B------:R-:W-:Y:S01]  /*76c0*/  IMAD.MOV.U32 R13, RZ, RZ, c[0x0][0x198] ;  /* 0x00006600ff0d7624 */ /* 0x000fe200078e00ff */
[----:B--2---:R-:W-:Y:S02]  /*76d0*/  IADD3 R10, P1, R28, R26, RZ ;  /* 0x0000001a1c0a7210 */ /* 0x004fe40007f3e0ff */
[----:B------:R-:W-:Y:S01]  /*76e0*/  MOV R28, c[0x0][0x198] ;  /* 0x00006600001c7a02 */ /* 0x000fe20000000f00 */
[----:B------:R-:W-:Y:S01]  /*76f0*/  IMAD R13, R13, 0x22e, RZ ;  /* 0x0000022e0d0d7824 */ /* 0x000fe200078e02ff */
[-C--:B------:R-:W-:Y:S02]  /*7700*/  LEA.HI.X.SX32 R5, R29, R27.reuse, 0x1, P4 ;  /* 0x0000001b1d057211 */ /* 0x080fe400020f0eff */
        /* <DEDUP_REMOVED lines=10> */
[----:B--2---:R-:W-:Y:S01]  /*77b0*/  IADD3 R2, P2, R28, R26, RZ ;  /* 0x0000001a1c027210 */ /* 0x004fe20007f5e0ff */
[----:B------:R-:W-:Y:S01]  /*77c0*/  IMAD.MOV.U32 R28, RZ, RZ, c[0x0][0x198] ;  /* 0x00006600ff1c7624 */ /* 0x000fe200078e00ff */
[-C--:B------:R-:W-:Y:S01]  /*77d0*/  LEA.HI.X.SX32 R9, R29, R27.reuse, 0x1, P5 ;  /* 0x0000001b1d097211 */ /* 0x080fe200028f0eff */
[----:B------:R-:W-:Y:S01]  /*77e0*/  IMAD R13, R13, 0x238, RZ ;  /* 0x000002380d0d7824 */ /* 0x000fe200078e02ff */
[----:B------:R-:W-:Y:S01]  /*77f0*/  LEA.HI.X.SX32 R11, R17, R27, 0x1, P1 ;  /* 0x0000001b110b7211 */ /* 0x000fe200008f0eff */
[----:B------:R-:W-:Y:S01]  /*7800*/  IMAD R28, R28, 0x23a, RZ ;  /* 0x0000023a1c1c7824 */ /* 0x000fe200078e02ff */
[----:B------:R-:W-:-:S02]  /*7810*/  MOV R29, c[0x0][0x198] ;  /* 0x00006600001d7a02 */ /* 0x000fc40000000f00 */
[----:B------:R-:W-:Y:S01]  /*7820*/  MOV R17, c[0x0][0x198] ;  /* 0x0000660000117a02 */ /* 0x000fe20000000f00 */
[----:B------:R1:W-:Y:S02]  /*7830*/  STL.64 [R1+0x348], R6 ;  /* 0x0003480601007387 */ /* 0x0003e40000100a00 */
[----:B------:R-:W-:Y:S02]  /*7840*/  IMAD R29, R29, 0x11c, RZ ;  /* 0x0000011c1d1d7824 */ /* 0x000fe400078e02ff */
[----:B------:R2:W-:Y:S01]  /*7850*/  STL.64 [R1+0xbe0], R14 ;  /* 0x000be00e01007387 */ /* 0x0005e20000100a00 */
[----:B------:R-:W-:Y:S01]  /*7860*/  IMAD R17, R17, 0x11b, RZ ;  /* 0x0000011b11117824 */ /* 0x000fe200078e02ff */
[-C--:B-1----:R-:W-:Y:S02]  /*7870*/  IADD3 R6, P3, R13, R26.reuse, RZ ;  /* 0x0000001a0d067210 */ /* 0x082fe40007f7e0ff */
[----:B------:R-:W-:Y:S02]  /*7880*/  MOV R13, c[0x0][0x198] ;  /* 0x00006600000d7a02 */ /* 0x000fe40000000f00 */
[----:B--2---:R-:W-:-:S02]  /*7890*/  IADD3 R14, P6, R28, R26, RZ ;  /* 0x0000001a1c0e7210 */ /* 0x004fc40007fde0ff */
[----:B------:R-:W-:Y:S01]  /*78a0*/  MOV R28, c[0x0][0x198] ;  /* 0x00006600001c7a02 */ /* 0x000fe20000000f00 */
[----:B------:R-:W-:Y:S01]  /*78b0*/  IMAD R13, R13, 0x23c, RZ ;  /* 0x0000023c0d0d7824 */ /* 0x000fe200078e02ff */
[-C--:B------:R-:W-:Y:S02]  /*78c0*/  LEA.HI.X.SX32 R7, R29, R27.reuse, 0x1, P3 ;  /* 0x0000001b1d077211 */ /* 0x080fe400018f0eff */
[----:B------:R-:W-:Y:S01]  /*78d0*/  LEA.HI.X.SX32 R3, R17, R27, 0x1, P2 ;  /* 0x0000001b11037211 */ /* 0x000fe200010f0eff */
[----:B------:R-:W-:Y:S01]  /*78e0*/  IMAD R28, R28, 0x23e, RZ ;  /* 0x0000023e1c1c7824 */ /* 0x000fe200078e02ff */
[----:B------:R-:W-:Y:S02]  /*78f0*/  MOV R29, c[0x0][0x198] ;  /* 0x00006600001d7a02 */ /* 0x000fe40000000f00 */
[----:B------:R-:W-:Y:S01]  /*7900*/  MOV R17, c[0x0][0x198] ;  /* 0x0000660000117a02 */ /* 0x000fe20000000f00 */
[----:B------:R1:W-:Y:S02]  /*7910*/  STL.64 [R1+0xcd0], R4 ;  /* 0x000cd00401007387 */ /* 0x0003e40000100a00 */
[----:B------:R-:W-:-:S02]  /*7920*/  IMAD R29, R29, 0x11e, RZ ;  /* 0x0000011e1d1d7824 */ /* 0x000fc400078e02ff */
[----:B------:R2:W-:Y:S01]  /*7930*/  STL.64 [R1+0xcd8], R10 ;  /* 0x000cd80a01007387 */ /* 0x0005e20000100a00 */
[----:B------:R-:W-:Y:S01]  /*7940*/  IMAD R17, R17, 0x11d, RZ ;  /* 0x0000011d11117824 */ /* 0x000fe200078e02ff */
[-C--:B-1----:R-:W-:Y:S02]  /*7950*/  IADD3 R4, P4, R13, R26.reuse, RZ ;  /* 0x0000001a0d047210 */ /* 0x082fe40007f9e0ff */
[----:B------:R-:W-:Y:S02]  /*7960*/  MOV R13, c[0x0][0x198] ;  /* 0x00006600000d7a02 */ /* 0x000fe40000000f00 */
[----:B--2---:R-:W-:Y:S02]  /*7970*/  IADD3 R10, P1, R28, R26, RZ ;  /* 0x0000001a1c0a7210 */ /* 0x004fe40007f3e0ff */
[----:B------:R-:W-:Y:S01]  /*7980*/  MOV R28, c[0x0][0x198] ;  /* 0x00006600001c7a02 */ /* 0x000fe20000000f00 */
[----:B------:R-:W-:Y:S01]  /*7990*/  IMAD R13, R13, 0x246, RZ ;  /* 0x000002460d0d7824 */ /* 0x000fe200078e02ff */
[-C--:B------:R-:W-:Y:S01]  /*79a0*/  LEA.HI.X.SX32 R5, R29, R27.reuse, 0x1, P4 ;  /* 0x0000001b1d057211 */ /* 0x080fe200020f0eff */
[----:B------:R-:W-:Y:S01]  /*79b0*/  IMAD.MOV.U32 R29, RZ, RZ, c[0x0][0x198] ;  /* 0x00006600ff1d7624 */ /* 0x000fe200078e00ff */
[----:B------:R-:W-:Y:S01]  /*79c0*/  LEA.HI.X.SX32 R15, R17, R27, 0x1, P6 ;  /* 0x0000001b110f7211 */ /* 0x000fe200030f0eff */
[----:B------:R-:W-:Y:S01]  /*79d0*/  IMAD R28, R28, 0x248, RZ ;  /* 0x000002481c1c7824 */ /* 0x000fe200078e02ff */
[----:B------:R-:W-:Y:S01]  /*79e0*/  MOV R17, c[0x0][0x198] ;  /* 0x0000660000117a02 */ /* 0x000fe20000000f00 */
        /* <DEDUP_REMOVED lines=441> */
[----:B------:R-:W-:Y:S02]  /*9580*/  MOV R28, c[0x0][0x198] ;  /* 0x00006600001c7a02 */ /* 0x000fe40000000f00 */
[-C--:B------:R-:W-:Y:S01]  /*9590*/  LEA.HI.X.SX32 R7, R29, R27.reuse, 0x1, P3 ;  /* 0x0000001b1d077211 */ /* 0x080fe200018f0eff */
[----:B------:R-:W-:Y:S01]  /*95a0*/  IMAD R13, R13, 0x30e, RZ ;  /* 0x0000030e0d0d7824 */ /* 0x000fe200078e02ff */
        /* <DEDUP_REMOVED lines=9> */
[----:B--2---:R-:W-:Y:S01]  /*9640*/  IADD3 R10, P1, R28, R26, RZ ;  /* 0x0000001a1c0a7210 */ /* 0x004fe20007f3e0ff */
[----:B------:R-:W-:Y:S01]  /*9650*/  IMAD.MOV.U32 R28, RZ, RZ, c[0x0][0x198] ;  /* 0x00006600ff1c7624 */ /* 0x000fe200078e00ff */
[-C--:B------:R-:W-:Y:S01]  /*9660*/  LEA.HI.X.SX32 R5, R29, R27.reuse, 0x1, P4 ;  /* 0x0000001b1d057211 */ /* 0x080fe200020f0eff */
[----:B------:R-:W-:Y:S01]  /*9670*/  STL.64 [R1+0xb48], R8 ;  /* 0x000b480801007387 */ /* 0x000fe20000100a00 */
[----:B------:R-:W-:Y:S01]  /*9680*/  LEA.HI.X.SX32 R15, R17, R27, 0x1, P6 ;  /* 0x0000001b110f7211 */ /* 0x000fe200030f0eff */
[----:B------:R-:W-:Y:S01]  /*9690*/  IMAD R28, R28, 0x31a, RZ ;  /* 0x0000031a1c1c7824 */ /* 0x000fe200078e02ff */
[----:B------:R-:W-:Y:S01]  /*96a0*/  MOV R13, c[0x0][0x198] ;  /* 0x00006600000d7a02 */ /* 0x000fe20000000f00 */
[----:B------:R1:W-:Y:S01]  /*96b0*/  STL.64 [R1+0xc50], R2 ;  /* 0x000c500201007387 */ /* 0x0003e20000100a00 */
[----:B------:R-:W-:-:S03]  /*96c0*/  MOV R29, c[0x0][0x198] ;  /* 0x00006600001d7a02 */ /* 0x000fc60000000f00 */
[----:B------:R-:W-:Y:S01]  /*96d0*/  STL.64 [R1+0xd50], R6 ;  /* 0x000d500601007387 */ /* 0x000fe20000100a00 */
[----:B------:R-:W-:-:S03]  /*96e0*/  IMAD R13, R13, 0x318, RZ ;  /* 0x000003180d0d7824 */ /* 0x000fc600078e02ff */
[----:B------:R-:W-:Y:S01]  /*96f0*/  STL.64 [R1+0xf20], R4 ;  /* 0x000f200401007387 */ /* 0x000fe20000100a00 */
[----:B-1----:R-:W-:-:S03]  /*9700*/  IADD3 R2, P2, R28, R26, RZ ;  /* 0x0000001a1c027210 */ /* 0x002fc60007f5e0ff */
[----:B------:R1:W-:Y:S01]  /*9710*/  STL.64 [R1+0xe58], R14 ;  /* 0x000e580e01007387 */ /* 0x0003e20000100a00 */
[----:B------:R-:W-:Y:S01]  /*9720*/  MOV R28, c[0x0][0x198] ;  /* 0x00006600001c7a02 */ /* 0x000fe20000000f00 */
[----:B------:R-:W-:Y:S01]  /*9730*/  IMAD R29, R29, 0x18c, RZ ;  /* 0x0000018c1d1d7824 */ /* 0x000fe200078e02ff */
[----:B------:R-:W-:-:S03]  /*9740*/  IADD3 R8, P5, R13, R26, RZ ;  /* 0x0000001a0d087210 */ /* 0x000fc60007fbe0ff */
[----:B------:R-:W-:Y:S01]  /*9750*/  IMAD R28, R28, 0x31e, RZ ;  /* 0x0000031e1c1c7824 */ /* 0x000fe200078e02ff */
[----:B-1----:R-:W-:-:S05]  /*9760*/  MOV R15, c[0x0][0x198] ;  /* 0x00006600000f7a02 */ /* 0x002fca0000000f00 */
[----:B------:R-:W-:Y:S01]  /*9770*/  IMAD R15, R15, 0x18b, RZ ;  /* 0x0000018b0f0f7824 */ /* 0x000fe200078e02ff */
[-C--:B------:R-:W-:Y:S02]  /*9780*/  LEA.HI.X.SX32 R9, R29, R27.reuse, 0x1, P5 ;  /* 0x0000001b1d097211 */ /* 0x080fe400028f0eff */
[----:B------:R-:W-:Y:S02]  /*9790*/  IADD3 R16, P6, R28, R26, RZ ;  /* 0x0000001a1c107210 */ /* 0x000fe40007fde0ff */
[----:B------:R-:W-:Y:S02]  /*97a0*/  LEA.HI.X.SX32 R11, R15, R27, 0x1, P1 ;  /* 0x0000001b0f0b7211 */ /* 0x000fe400008f0eff */
[----:B------:R-:W-:Y:S01]  /*97b0*/  MOV R28, c[0x0][0x198] ;  /* 0x00006600001c7a02 */ /* 0x000fe20000000f00 */
[----:B------:R-:W-:Y:S01]  /*97c0*/  STL.64 [R1+0xc58], R8 ;  /* 0x000c580801007387 */ /* 0x000fe20000100a00 */
[----:B------:R-:W-:-:S03]  /*97d0*/  MOV R13, c[0x0][0x198] ;  /* 0x00006600000d7a02 */ /* 0x000fc60000000f00 */
[----:B------:R1:W-:Y:S01]  /*97e0*/  STL.64 [R1+0xb50], R10 ;  /* 0x000b500a01007387 */ /* 0x0003e20000100a00 */
[----:B------:R-:W-:Y:S02]  /*97f0*/  IMAD R28, R28, 0x328, RZ ;  /* 0x000003281c1c7824 */ /* 0x000fe400078e02ff */
[----:B------:R-:W-:-:S03]  /*9800*/  IMAD R13, R13, 0x31c, RZ ;  /* 0x0000031c0d0d7824 */ /* 0x000fc600078e02ff */
[----:B------:R-:W-:Y:S02]  /*9810*/  IADD3 R14, P1, R28, R26, RZ ;  /* 0x0000001a1c0e7210 */ /* 0x000fe40007f3e0ff */
[----:B-1----:R-:W-:Y:S02]  /*9820*/  MOV R11, c[0x0][0x198] ;  /* 0x00006600000b7a02 */ /* 0x002fe40000000f00 */
[----:B------:R-:W-:-:S03]  /*9830*/  MOV R28, c[0x0][0x198] ;  /* 0x00006600001c7a02 */ /* 0x000fc60000000f00 */
[----:B------:R-:W-:Y:S01]  /*9840*/  IMAD R11, R11, 0x18d, RZ ;  /* 0x0000018d0b0b7824 */ /* 0x000fe200078e02ff */
[----:B------:R-:W-:Y:S01]  /*9850*/  IADD3 R6, P3, R13, R26, RZ ;  /* 0x0000001a0d067210 */ /* 0x000fe20007f7e0ff */
[----:B------:R-:W-:Y:S01]  /*9860*/  IMAD R28, R28, 0x32c, RZ ;  /* 0x0000032c1c1c7824 */ /* 0x000fe200078e02ff */
[----:B------:R-:W-:Y:S02]  /*9870*/  MOV R13, c[0x0][0x198] ;  /* 0x00006600000d7a02 */ /* 0x000fe40000000f00 */
[----:B------:R-:W-:Y:S02]  /*9880*/  LEA.HI.X.SX32 R3, R11, R27, 0x1, P2 ;  /* 0x0000001b0b037211 */ /* 0x000fe400010f0eff */
[----:B------:R-:W-:Y:S01]  /*9890*/  MOV R29, c[0x0][0x198] ;  /* 0x00006600001d7a02 */ /* 0x000fe20000000f00 */
[----:B------:R-:W-:Y:S02]  /*98a0*/  IMAD R13, R13, 0x326, RZ ;  /* 0x000003260d0d7824 */ /* 0x000fe400078e02ff */
[----:B------:R1:W-:Y:S01]  /*98b0*/  STL.64 [R1+0xd58], R2 ;  /* 0x000d580201007387 */ /* 0x0003e20000100a00 */
[----:B------:R-:W-:-:S02]  /*98c0*/  IMAD.MOV.U32 R11, RZ, RZ, c[0x0][0x198] ;  /* 0x00006600ff0b7624 */ /* 0x000fc400078e00ff */
[----:B------:R-:W-:Y:S01]  /*98d0*/  IMAD R29, R29, 0x18e, RZ ;  /* 0x0000018e1d1d7824 */ /* 0x000fe200078e02ff */
[-C--:B------:R-:W-:Y:S01]  /*98e0*/  IADD3 R4, P4, R13, R26.reuse, RZ ;  /* 0x0000001a0d047210 */ /* 0x080fe20007f9e0ff */
[----:B------:R-:W-:Y:S01]  /*98f0*/  IMAD R11, R11, 0x193, RZ ;  /* 0x000001930b0b7824 */ /* 0x000fe200078e02ff */
[----:B-1----:R-:W-:Y:S02]  /*9900*/  IADD3 R2, P2, R28, R26, RZ ;  /* 0x0000001a1c027210 */ /* 0x002fe40007f5e0ff */
[----:B------:R-:W-:Y:S02]  /*9910*/  MOV R28, c[0x0][0x198] ;  /* 0x00006600001c7a02 */ /* 0x000fe40000000f00 */
[----:B------:R-:W-:-:S03]  /*9920*/  LEA.HI.X.SX32 R7, R29, R27, 0x1, P3 ;  /* 0x0000001b1d077211 */ /* 0x000fc600018f0eff */
[----:B------:R-:W-:Y:S01]  /*9930*/  IMAD R28, R28, 0x18f, RZ ;  /* 0x0000018f1c1c7824 */ /* 0x000fe200078e02ff */
[-C--:B------:R-:W-:Y:S01]  /*9940*/  LEA.HI.X.SX32 R5, R11, R27.reuse, 0x1, P4 ;  /* 0x0000001b0b057211 */ /* 0x080fe200020f0eff */
[----:B------:R-:W-:Y:S03]  /*9950*/  STL.64 [R1+0xe60], R6 ;  /* 0x000e600601007387 */ /* 0x000fe60000100a00 */
[----:B------:R-:W-:Y:S01]  /*9960*/  LEA.HI.X.SX32 R17, R28, R27, 0x1, P6 ;  /* 0x0000001b1c117211 */ /* 0x000fe200030f0eff */
[----:B------:R-:W-:Y:S04]  /*9970*/  STL.64 [R1+0xb58], R4 ;  /* 0x000b580401007387 */ /* 0x000fe80000100a00 */
[----:B------:R1:W-:Y:S01]  /*9980*/  STL.64 [R1+0xf28], R16 ;  /* 0x000f281001007387 */ /* 0x0003e20000100a00 */
[----:B------:R-:W-:Y:S01]  /*9990*/  MOV R13, c[0x0][0x198] ;  /* 0x00006600000d7a02 */ /* 0x000fe20000000f00 */
[----:B------:R-:W-:Y:S01]  /*99a0*/  IMAD.MOV.U32 R10, RZ, RZ, c[0x0][0x198] ;  /* 0x00006600ff0a7624 */ /* 0x000fe200078e00ff */
[----:B-1----:R-:W-:-:S03]  /*99b0*/  MOV R17, c[0x0][0x198] ;  /* 0x0000660000117a02 */ /* 0x002fc60000000f00 */
[----:B------:R-:W-:Y:S02]  /*99c0*/  IMAD R13, R13, 0x32a, RZ ;  /* 0x0000032a0d0d7824 */ /* 0x000fe400078e02ff */
[----:B------:R-:W-:Y:S02]  /*99d0*/  IMAD R17, R17, 0x194, RZ ;  /* 0x0000019411117824 */ /* 0x000fe400078e02ff */
[----:B------:R-:W-:-:S03]  /*99e0*/  IMAD R10, R10, 0x33a, RZ ;  /* 0x0000033a0a0a7824 */ /* 0x000fc600078e02ff */
[----:B------:R-:W-:Y:S02]  /*99f0*/  LEA.HI.X.SX32 R15, R17, R27, 0x1, P1 ;  /* 0x0000001b110f7211 */ /* 0x000fe400008f0eff */
[-C--:B------:R-:W-:Y:S01]  /*9a00*/  IADD3 R8, P5, R13, R26.reuse, RZ ;  /* 0x0000001a0d087210 */ /* 0x080fe20007fbe0ff */
[----:B------:R-:W-:Y:S01]  /*9a10*/  IMAD.MOV.U32 R13, RZ, RZ, c[0x0][0x198] ;  /* 0x00006600ff0d7624 */ /* 0x000fe200078e00ff */
[----:B------:R-:W-:Y:S01]  /*9a20*/  MOV R29, c[0x0][0x198] ;  /* 0x00006600001d7a02 */ /* 0x000fe20000000f00 */
[----:B------:R1:W-:Y:S01]  /*9a30*/  STL.64 [R1+0xc60], R14 ;  /* 0x000c600e01007387 */ /* 0x0003e20000100a00 */
[----:B------:R-:W-:Y:S01]  /*9a40*/  MOV R11, c[0x0][0x198] ;  /* 0x00006600000b7a02 */ /* 0x000fe20000000f00 */
[----:B------:R-:W-:Y:S01]  /*9a50*/  IMAD R13, R13, 0x32e, RZ ;  /* 0x0000032e0d0d7824 */ /* 0x000fe200078e02ff */
[----:B------:R-:W-:Y:S01]  /*9a60*/  MOV R17, c[0x0][0x198] ;  /* 0x0000660000117a02 */ /* 0x000fe20000000f00 */
[----:B------:R-:W-:Y:S01]  /*9a70*/  IMAD R29, R29, 0x336, RZ ;  /* 0x000003361d1d7824 */ /* 0x000fe200078e02ff */
[----:B------:R-:W-:Y:S01]  /*9a80*/  MOV R16, c[0x0][0x198] ;  /* 0x0000660000107a02 */ /* 0x000fe20000000f00 */
[----:B------:R-:W-:Y:S01]  /*9a90*/  IMAD R11, R11, 0x195, RZ ;  /* 0x000001950b0b7824 */ /* 0x000fe200078e02ff */
[-C--:B-1----:R-:W-:Y:S01]  /*9aa0*/  IADD3 R14, P1, R10, R26.reuse, RZ ;  /* 0x0000001a0a0e7210 */ /* 0x082fe20007f3e0ff */
[----:B------:R-:W-:Y:S01]  /*9ab0*/  IMAD.MOV.U32 R10, RZ, RZ, c[0x0][0x198] ;  /* 0x00006600ff0a7624 */ /* 0x000fe200078e00ff */
[----:B------:R-:W-:Y:S01]  /*9ac0*/  IADD3 R6, P3, R13, R26, RZ ;  /* 0x0000001a0d067210 */ /* 0x000fe20007f7e0ff */
[----:B------:R-:W-:-:S02]  /*9ad0*/  IMAD R17, R17, 0x197, RZ ;  /* 0x0000019711117824 */ /* 0x000fc400078e02ff */
[----:B------:R-:W-:Y:S01]  /*9ae0*/  IMAD R10, R10, 0x196, RZ ;  /* 0x000001960a0a7824 */ /* 0x000fe200078e02ff */
[----:B------:R-:W-:Y:S01]  /*9af0*/  IADD3 R28, P6, R29, R26, RZ ;  /* 0x0000001a1d1c7210 */ /* 0x000fe20007fde0ff */
[----:B------:R-:W-:Y:S01]  /*9b00*/  IMAD R16, R16, 0x19b, RZ ;  /* 0x0000019b10107824 */ /* 0x000fe200078e02ff */
[-C--:B------:R-:W-:Y:S02]  /*9b10*/  LEA.HI.X.SX32 R9, R11, R27.reuse, 0x1, P5 ;  /* 0x0000001b0b097211 */ /* 0x080fe400028f0eff */
[-C--:B------:R-:W-:Y:S02]  /*9b20*/  LEA.HI.X.SX32 R3, R10, R27.reuse, 0x1, P2 ;  /* 0x0000001b0a037211 */ /* 0x080fe400010f0eff */
[-C--:B------:R-:W-:Y:S01]  /*9b30*/  LEA.HI.X.SX32 R7, R17, R27.reuse, 0x1, P3 ;  /* 0x0000001b11077211 */ /* 0x080fe200018f0eff */
[----:B------:R-:W-:Y:S01]  /*9b40*/  STL.64 [R1+0xd60], R8 ;  /* 0x000d600801007387 */ /* 0x000fe20000100a00 */
[----:B------:R-:W-:-:S03]  /*9b50*/  LEA.HI.X.SX32 R29, R16, R27, 0x1, P6 ;  /* 0x0000001b101d7211 */ /* 0x000fc600030f0eff */
[----:B------:R1:W-:Y:S04]  /*9b60*/  STL.64 [R1+0xe68], R2 ;  /* 0x000e680201007387 */ /* 0x0003e80000100a00 */
[----:B-1----:R-:W2:Y:S04]  /*9b70*/  LDL.LU.64 R2, [R1+0x2010] ;  /* 0x0020100001027983 */ /* 0x002ea80000300a00 */
[----:B------:R-:W-:Y:S04]  /*9b80*/  STL.64 [R1+0xf30], R6 ;  /* 0x000f300601007387 */ /* 0x000fe80000100a00 */
[----:B------:R1:W-:Y:S04]  /*9b90*/  STL.64 [R1+0xb60], R28 ;  /* 0x000b601c01007387 */ /* 0x0003e80000100a00 */
[----:B-1----:R-:W3:Y:S01]  /*9ba0*/  LDL.LU.64 R28, [R1+0x2008] ;  /* 0x00200800011c7983 */ /* 0x002ee20000300a00 */
[----:B------:R-:W-:-:S05]  /*9bb0*/  MOV R13, c[0x0][0x198] ;  /* 0x00006600000d7a02 */ /* 0x000fca0000000f00 */
[----:B------:R-:W-:Y:S01]  /*9bc0*/  IMAD R13, R13, 0x338, RZ ;  /* 0x000003380d0d7824 */ /* 0x000fe200078e02ff */
[----:B------:R-:W-:Y:S01]  /*9bd0*/  MOV R11, c[0x0][0x198] ;  /* 0x00006600000b7a02 */ /* 0x000fe20000000f00 */
[----:B------:R-:W-:-:S03]  /*9be0*/  IMAD.MOV.U32 R15, RZ, RZ, c[0x0][0x198] ;  /* 0x00006600ff0f7624 */ /* 0x000fc600078e00ff */
[-C--:B------:R-:W-:Y:S01]  /*9bf0*/  IADD3 R4, P4, R13, R26.reuse, RZ ;  /* 0x0000001a0d047210 */ /* 0x080fe20007f9e0ff */
[----:B------:R-:W-:Y:S01]  /*9c00*/  IMAD R15, R15, 0x19d, RZ ;  /* 0x0000019d0f0f7824 */ /* 0x000fe200078e02ff */
[----:B------:R-:W-:Y:S01]  /*9c10*/  MOV R13, c[0x0][0x198] ;  /* 0x00006600000d7a02 */ /* 0x000fe20000000f00 */
[----:B------:R-:W-:Y:S01]  /*9c20*/  IMAD R11, R11, 0x33e, RZ ;  /* 0x0000033e0b0b7824 */ /* 0x000fe200078e02ff */
[----:B------:R-:W-:Y:S02]  /*9c30*/  MOV R17, c[0x0][0x198] ;  /* 0x0000660000117a02 */ /* 0x000fe40000000f00 */
[----:B------:R-:W-:Y:S01]  /*9c40*/  LEA.HI.X.SX32 R15, R15, R27, 0x1, P1 ;  /* 0x0000001b0f0f7211 */ /* 0x000fe200008f0eff */
[----:B------:R-:W-:Y:S01]  /*9c50*/  IMAD R13, R13, 0x33c, RZ ;  /* 0x0000033c0d0d7824 */ /* 0x000fe200078e02ff */
[-C--:B------:R-:W-:Y:S01]  /*9c60*/  IADD3 R10, P2, R11, R26.reuse, RZ ;  /* 0x0000001a0b0a7210 */ /* 0x080fe20007f5e0ff */
[----:B------:R-:W-:Y:S02]  /*9c70*/  IMAD.MOV.U32 R11, RZ, RZ, c[0x0][0x198] ;  /* 0x00006600ff0b7624 */ /* 0x000fe400078e00ff */
[----:B------:R-:W-:Y:S01]  /*9c80*/  IMAD R17, R17, 0x348, RZ ;  /* 0x0000034811117824 */ /* 0x000fe200078e02ff */
[----:B------:R-:W-:Y:S01]  /*9c90*/  IADD3 R8, P5, R13, R26, RZ ;  /* 0x0000001a0d087210 */ /* 0x000fe20007fbe0ff */
[----:B------:R-:W-:Y:S01]  /*9ca0*/  IMAD R11, R11, 0x19f, RZ ;  /* 0x0000019f0b0b7824 */ /* 0x000fe200078e02ff */
[----:B------:R-:W-:-:S02]  /*9cb0*/  MOV R13, c[0x0][0x198] ;  /* 0x00006600000d7a02 */ /* 0x000fc40000000f00 */
[----:B------:R-:W-:Y:S02]  /*9cc0*/  IADD3 R16, P6, R17, R26, RZ ;  /* 0x0000001a11107210 */ /* 0x000fe40007fde0ff */
[----:B------:R-:W-:Y:S01]  /*9cd0*/  LEA.HI.X.SX32 R11, R11, R27, 0x1, P2 ;  /* 0x0000001b0b0b7211 */ /* 0x000fe200010f0eff */
[----:B------:R-:W-:Y:S01]  /*9ce0*/  IMAD R13, R13, 0x346, RZ ;  /* 0x000003460d0d7824 */ /* 0x000fe200078e02ff */
[----:B------:R-:W-:-:S04]  /*9cf0*/  MOV R17, c[0x0][0x198] ;  /* 0x0000660000117a02 */ /* 0x000fc80000000f00 */
[----:B------:R-:W-:Y:S01]  /*9d00*/  IADD3 R6, P3, R13, R26, RZ ;  /* 0x0000001a0d067210 */ /* 0x000fe20007f7e0ff */
[----:B------:R-:W-:Y:S01]  /*9d10*/  IMAD R17, R17, 0x1a4, RZ ;  /* 0x000001a411117824 */ /* 0x000fe200078e02ff */
[----:B------:R-:W-:-:S04]  /*9d20*/  MOV R13, c[0x0][0x198] ;  /* 0x00006600000d7a02 */ /* 0x000fc80000000f00 */
[-C--:B------:R-:W-:Y:S01]  /*9d30*/  LEA.HI.X.SX32 R17, R17, R27.reuse, 0x1, P6 ;  /* 0x0000001b11117211 */ /* 0x080fe200030f0eff */
[----:B------:R-:W-:Y:S01]  /*9d40*/  IMAD R13, R13, 0x34a, RZ ;  /* 0x0000034a0d0d7824 */ /* 0x000fe200078e02ff */
[----:B---3--:R-:W-:Y:S02]  /*9d50*/  LEA.HI.X.SX32 R5, R28, R27, 0x1, P4 ;  /* 0x0000001b1c057211 */ /* 0x008fe400020f0eff */
[----:B------:R-:W-:-:S05]  /*9d60*/  MOV R28, c[0x0][0x198] ;  /* 0x00006600001c7a02 */ /* 0x000fca0000000f00 */
[----:B------:R-:W-:Y:S01]  /*9d70*/  IMAD R28, R28, 0x34c, RZ ;  /* 0x0000034c1c1c7824 */ /* 0x000fe200078e02ff */
[----:B------:R-:W-:Y:S04]  /*9d80*/  STL.64 [R1+0xc68], R4 ;  /* 0x000c680401007387 */ /* 0x000fe80000100a00 */
[----:B------:R1:W-:Y:S01]  /*9d90*/  STL.64 [R1+0xd68], R14 ;  /* 0x000d680e01007387 */ /* 0x0003e20000100a00 */
[----:B------:R-:W-:Y:S02]  /*9da0*/  LEA.HI.X.SX32 R9, R29, R27, 0x1, P5 ;  /* 0x0000001b1d097211 */ /* 0x000fe400028f0eff */
[----:B------:R-:W-:Y:S02]  /*9db0*/  MOV R29, c[0x0][0x198] ;  /* 0x00006600001d7a02 */ /* 0x000fe40000000f00 */
[----:B-1----:R-:W-:-:S02]  /*9dc0*/  IADD3 R14, P1, R28, R26, RZ ;  /* 0x0000001a1c0e7210 */ /* 0x002fc40007f3e0ff */
[----:B------:R-:W-:Y:S01]  /*9dd0*/  MOV R28, c[0x0][0x198] ;  /* 0x00006600001c7a02 */ /* 0x000fe20000000f00 */
[----:B------:R-:W-:Y:S04]  /*9de0*/  STL.64 [R1+0xe70], R8 ;  /* 0x000e700801007387 */ /* 0x000fe80000100a00 */
[----:B------:R-:W-:Y:S01]  /*9df0*/  IMAD R28, R28, 0x356, RZ ;  /* 0x000003561c1c7824 */ /* 0x000fe200078e02ff */
[----:B------:R1:W-:Y:S01]  /*9e00*/  STL.64 [R1+0xf38], R10 ;  /* 0x000f380a01007387 */ /* 0x0003e20000100a00 */
[----:B------:R-:W-:Y:S01]  /*9e10*/  IMAD R29, R29, 0x1a3, RZ ;  /* 0x000001a31d1d7824 */ /* 0x000fe200078e02ff */
[----:B------:R-:W-:-:S04]  /*9e20*/  MOV R15, c[0x0][0x198] ;  /* 0x00006600000f7a02 */ /* 0x000fc80000000f00 */
[----:B------:R-:W-:Y:S02]  /*9e30*/  LEA.HI.X.SX32 R7, R29, R27, 0x1, P3 ;  /* 0x0000001b1d077211 */ /* 0x000fe400018f0eff */
[----:B-1----:R-:W-:Y:S02]  /*9e40*/  IADD3 R10, P2, R28, R26, RZ ;  /* 0x0000001a1c0a7210 */ /* 0x002fe40007f5e0ff */
[----:B------:R-:W-:Y:S02]  /*9e50*/  MOV R28, c[0x0][0x198] ;  /* 0x00006600001c7a02 */ /* 0x000fe40000000f00 */
[----:B------:R-:W-:-:S03]  /*9e60*/  MOV R29, c[0x0][0x198] ;  /* 0x00006600001d7a02 */ /* 0x000fc60000000f00 */
[----:B------:R-:W-:Y:S01]  /*9e70*/  IMAD R28, R28, 0x35a, RZ ;  /* 0x0000035a1c1c7824 */ /* 0x000fe200078e02ff */
[----:B------:R-:W-:Y:S01]  /*9e80*/  STL.64 [R1+0xb68], R6 ;  /* 0x000b680601007387 */ /* 0x000fe20000100a00 */
[----:B------:R-:W-:Y:S01]  /*9e90*/  IMAD R29, R29, 0x1a5, RZ ;  /* 0x000001a51d1d7824 */ /* 0x000fe200078e02ff */
[----:B------:R-:W-:Y:S01]  /*9ea0*/  IADD3 R4, P4, R13, R26, RZ ;  /* 0x0000001a0d047210 */ /* 0x000fe20007f9e0ff */
[----:B------:R-:W-:Y:S01]  /*9eb0*/  IMAD R15, R15, 0x1a6, RZ ;  /* 0x000001a60f0f7824 */ /* 0x000fe200078e02ff */
[----:B------:R1:W-:Y:S02]  /*9ec0*/  STL.64 [R1+0xc70], R16 ;  /* 0x000c701001007387 */ /* 0x0003e40000100a00 */
[-C--:B------:R-:W-:Y:S02]  /*9ed0*/  LEA.HI.X.SX32 R5, R29, R27.reuse, 0x1, P4 ;  /* 0x0000001b1d057211 */ /* 0x080fe400020f0eff */
[----:B------:R-:W-:Y:S02]  /*9ee0*/  LEA.HI.X.SX32 R15, R15, R27, 0x1, P1 ;  /* 0x0000001b0f0f7211 */ /* 0x000fe400008f0eff */
[----:B------:R-:W-:-:S02]  /*9ef0*/  MOV R13, c[0x0][0x198] ;  /* 0x00006600000d7a02 */ /* 0x000fc40000000f00 */
[----:B-1----:R-:W-:Y:S02]  /*9f00*/  IADD3 R16, P6, R28, R26, RZ ;  /* 0x0000001a1c107210 */ /* 0x002fe40007fde0ff */
[----:B------:R-:W-:Y:S01]  /*9f10*/  MOV R28, c[0x0][0x198] ;  /* 0x00006600001c7a02 */ /* 0x000fe20000000f00 */
[----:B------:R-:W-:Y:S04]  /*9f20*/  STL.64 [R1+0xd70], R4 ;  /* 0x000d700401007387 */ /* 0x000fe80000100a00 */
[----:B------:R-:W-:Y:S01]  /*9f30*/  IMAD R28, R28, 0x35e, RZ ;  /* 0x0000035e1c1c7824 */ /* 0x000fe200078e02ff */
[----:B------:R-:W-:Y:S01]  /*9f40*/  MOV R29, c[0x0][0x198] ;  /* 0x00006600001d7a02 */ /* 0x000fe20000000f00 */
[----:B------:R1:W-:Y:S01]  /*9f50*/  STL.64 [R1+0xe78], R14 ;  /* 0x000e780e01007387 */ /* 0x0003e20000100a00 */
[----:B------:R-:W-:-:S03]  /*9f60*/  IMAD R13, R13, 0x34e, RZ ;  /* 0x0000034e0d0d7824 */ /* 0x000fc600078e02ff */
[----:B------:R-:W-:Y:S02]  /*9f70*/  IMAD R29, R29, 0x1a7, RZ ;  /* 0x000001a71d1d7824 */ /* 0x000fe400078e02ff */
[-C--:B------:R-:W-:Y:S02]  /*9f80*/  IADD3 R8, P5, R13, R26.reuse, RZ ;  /* 0x0000001a0d087210 */ /* 0x080fe40007fbe0ff */
[----:B-1----:R-:W-:Y:S01]  /*9f90*/  IADD3 R14, P1, R28, R26, RZ ;  /* 0x0000001a1c0e7210 */ /* 0x002fe20007f3e0ff */
[----:B------:R-:W-:-:S04]  /*9fa0*/  IMAD.MOV.U32 R28, RZ, RZ, c[0x0][0x198] ;  /* 0x00006600ff1c7624 */ /* 0x000fc800078e00ff */
[----:B------:R-:W-:Y:S01]  /*9fb0*/  IMAD R28, R28, 0x1ab, RZ ;  /* 0x000001ab1c1c7824 */ /* 0x000fe200078e02ff */
[----:B------:R-:W-:-:S04]  /*9fc0*/  LEA.HI.X.SX32 R9, R29, R27, 0x1, P5 ;  /* 0x0000001b1d097211 */ /* 0x000fc800028f0eff */
[----:B------:R-:W-:Y:S01]  /*9fd0*/  LEA.HI.X.SX32 R11, R28, R27, 0x1, P2 ;  /* 0x0000001b1c0b7211 */ /* 0x000fe200010f0eff */
[----:B------:R-:W-:Y:S04]  /*9fe0*/  STL.64 [R1+0xf40], R8 ;  /* 0x000f400801007387 */ /* 0x000fe80000100a00 */
[----:B------:R1:W-:Y:S04]  /*9ff0*/  STL.64 [R1+0xb70], R10 ;  /* 0x000b700a01007387 */ /* 0x0003e80000100a00 */
[----:B-1----:R-:W3:Y:S01]  /*a000*/  LDL.LU.64 R10, [R1+0x2000] ;  /* 0x00200000010a7983 */ /* 0x002ee20000300a00 */
[----:B------:R-:W-:-:S05]  /*a010*/  MOV R13, c[0x0][0x198] ;  /* 0x00006600000d7a02 */ /* 0x000fca0000000f00 */
[----:B------:R-:W-:-:S05]  /*a020*/  IMAD R13, R13, 0x358, RZ ;  /* 0x000003580d0d7824 */ /* 0x000fca00078e02ff */
[----:B------:R-:W-:Y:S02]  /*a030*/  IADD3 R6, P3, R13, R26, RZ ;  /* 0x0000001a0d067210 */ /* 0x000fe40007f7e0ff */
[----:B------:R-:W-:-:S05]  /*a040*/  MOV R13, c[0x0][0x198] ;  /* 0x00006600000d7a02 */ /* 0x000fca0000000f00 */
[----:B------:R-:W-:Y:S01]  /*a050*/  IMAD R13, R13, 0x35c, RZ ;  /* 0x0000035c0d0d7824 */ /* 0x000fe200078e02ff */
[----:B------:R-:W-:-:S04]  /*a060*/  MOV R17, c[0x0][0x198] ;  /* 0x0000660000117a02 */ /* 0x000fc80000000f00 */
[-C--:B------:R-:W-:Y:S01]  /*a070*/  IADD3 R4, P4, R13, R26.reuse, RZ ;  /* 0x0000001a0d047210 */ /* 0x080fe20007f9e0ff */
[----:B------:R-:W-:Y:S01]  /*a080*/  IMAD.MOV.U32 R13, RZ, RZ, c[0x0][0x198] ;  /* 0x00006600ff0d7624 */ /* 0x000fe200078e00ff */
[----:B------:R-:W-:Y:S01]  /*a090*/  MOV R15, c[0x0][0x198] ;  /* 0x00006600000f7a02 */ /* 0x000fe20000000f00 */
[----:B------:R-:W-:Y:S02]  /*a0a0*/  IMAD R17, R17, 0x1ad, RZ ;  /* 0x000001ad11117824 */ /* 0x000fe400078e02ff */
[----:B------:R-:W-:Y:S01]  /*a0b0*/  IMAD R13, R13, 0x366, RZ ;  /* 0x000003660d0d7824 */ /* 0x000fe200078e02ff */
[----:B------:R-:W-:Y:S01]  /*a0c0*/  MOV R29, c[0x0][0x198] ;  /* 0x00006600001d7a02 */ /* 0x000fe20000000f00 */
[----:B------:R-:W-:Y:S01]  /*a0d0*/  IMAD R15, R15, 0x1af, RZ ;  /* 0x000001af0f0f7824 */ /* 0x000fe200078e02ff */
[-C--:B------:R-:W-:Y:S02]  /*a0e0*/  LEA.HI.X.SX32 R17, R17, R27.reuse, 0x1, P6 ;  /* 0x0000001b11117211 */ /* 0x080fe400030f0eff */
[----:B------:R-:W-:Y:S01]  /*a0f0*/  IADD3 R8, P5, R13, R26, RZ ;  /* 0x0000001a0d087210 */ /* 0x000fe20007fbe0ff */
[----:B------:R-:W-:Y:S01]  /*a100*/  IMAD R29, R29, 0x368, RZ ;  /* 0x000003681d1d7824 */ /* 0x000fe200078e02ff */
[----:B------:R-:W-:-:S02]  /*a110*/  LEA.HI.X.SX32 R15, R15, R27, 0x1, P1 ;  /* 0x0000001b0f0f7211 */ /* 0x000fc400008f0eff */
[----:B------:R-:W-:Y:S02]  /*a120*/  MOV R13, c[0x0][0x198] ;  /* 0x00006600000d7a02 */ /* 0x000fe40000000f00 */
[----:B------:R-:W-:Y:S02]  /*a130*/  IADD3 R28, P2, R29, R26, RZ ;  /* 0x0000001a1d1c7210 */ /* 0x000fe40007f5e0ff */
[----:B------:R-:W-:Y:S01]  /*a140*/  MOV R29, c[0x0][0x198] ;  /* 0x00006600001d7a02 */ /* 0x000fe20000000f00 */
[----:B------:R-:W-:-:S04]  /*a150*/  IMAD R13, R13, 0x36a, RZ ;  /* 0x0000036a0d0d7824 */ /* 0x000fc800078e02ff */
[----:B------:R-:W-:-:S05]  /*a160*/  IMAD R29, R29, 0x1b4, RZ ;  /* 0x000001b41d1d7824 */ /* 0x000fca00078e02ff */
[-C--:B------:R-:W-:Y:S02]  /*a170*/  LEA.HI.X.SX32 R29, R29, R27.reuse, 0x1, P2 ;  /* 0x0000001b1d1d7211 */ /* 0x080fe400010f0eff */
[-C--:B---3--:R-:W-:Y:S02]  /*a180*/  LEA.HI.X.SX32 R5, R11, R27.reuse, 0x1, P4 ;  /* 0x0000001b0b057211 */ /* 0x088fe400020f0eff */
[----:B------:R-:W-:Y:S02]  /*a190*/  MOV R11, c[0x0][0x198] ;  /* 0x00006600000b7a02 */ /* 0x000fe40000000f00 */
[----:B------:R-:W-:-:S03]  /*a1a0*/  LEA.HI.X.SX32 R7, R10, R27, 0x1, P3 ;  /* 0x0000001b0a077211 */ /* 0x000fc600018f0eff */
[----:B------:R-:W-:Y:S02]  /*a1b0*/  IMAD R11, R11, 0x1b3, RZ ;  /* 0x000001b30b0b7824 */ /* 0x000fe400078e02ff */
[----:B------:R1:W-:Y:S03]  /*a1c0*/  STL.64 [R1+0xc78], R6 ;  /* 0x000c780601007387 */ /* 0x0003e60000100a00 */
[----:B------:R-:W-:Y:S01]  /*a1d0*/  LEA.HI.X.SX32 R9, R11, R27, 0x1, P5 ;  /* 0x0000001b0b097211 */ /* 0x000fe200028f0eff */
[----:B------:R-:W-:Y:S04]  /*a1e0*/  STL.64 [R1+0xd78], R16 ;  /* 0x000d781001007387 */ /* 0x000fe80000100a00 */
[----:B------:R-:W-:Y:S04]  /*a1f0*/  STL.64 [R1+0xe80], R4 ;  /* 0x000e800401007387 */ /* 0x000fe80000100a00 */
[----:B------:R-:W-:Y:S04]  /*a200*/  STL.64 [R1+0xf48], R14 ;  /* 0x000f480e01007387 */ /* 0x000fe80000100a00 */
[----:B------:R3:W-:Y:S01]  /*a210*/  STL.64 [R1+0xb78], R8 ;  /* 0x000b780801007387 */ /* 0x0007e20000100a00 */
[----:B-1----:R-:W-:Y:S01]  /*a220*/  IADD3 R6, P3, R13, R26, RZ ;  /* 0x0000001a0d067210 */ /* 0x002fe20007f7e0ff */
[----:B---3--:R-:W-:-:S04]  /*a230*/  IMAD.MOV.U32 R9, RZ, RZ, c[0x0][0x198] ;  /* 0x00006600ff097624 */ /* 0x008fc800078e00ff */
[----:B------:R-:W-:Y:S01]  /*a240*/  IMAD R9, R9, 0x1b5, RZ ;  /* 0x000001b509097824 */ /* 0x000fe200078e02ff */
[----:B------:R-:W-:Y:S02]  /*a250*/  MOV R10, c[0x0][0x198] ;  /* 0x00006600000a7a02 */ /* 0x000fe40000000f00 */
[----:B------:R-:W-:Y:S02]  /*a260*/  MOV R13, c[0x0][0x198] ;  /* 0x00006600000d7a02 */ /* 0x000fe40000000f00 */
[----:B------:R-:W-:Y:S01]  /*a270*/  LEA.HI.X.SX32 R7, R9, R27, 0x1, P3 ;  /* 0x0000001b09077211 */ /* 0x000fe200018f0eff */
[----:B------:R-:W-:Y:S01]  /*a280*/  STL.64 [R1+0xc80], R28 ;  /* 0x000c801c01007387 */ /* 0x000fe20000100a00 */
[----:B------:R-:W-:Y:S01]  /*a290*/  MOV R17, c[0x0][0x198] ;  /* 0x0000660000117a02 */ /* 0x000fe20000000f00 */
[----:B------:R-:W-:Y:S02]  /*a2a0*/  IMAD R10, R10, 0x36c, RZ ;  /* 0x0000036c0a0a7824 */ /* 0x000fe400078e02ff */
[----:B------:R1:W-:Y:S01]  /*a2b0*/  STL.64 [R1+0xd80], R6 ;  /* 0x000d800601007387 */ /* 0x0003e20000100a00 */
[----:B------:R-:W-:-:S02]  /*a2c0*/  IMAD R13, R13, 0x36e, RZ ;  /* 0x0000036e0d0d7824 */ /* 0x000fc400078e02ff */
[----:B------:R-:W-:Y:S01]  /*a2d0*/  IMAD R17, R17, 0x1b6, RZ ;  /* 0x000001b611117824 */ /* 0x000fe200078e02ff */
[-C--:B------:R-:W-:Y:S02]  /*a2e0*/  IADD3 R16, P6, R10, R26.reuse, RZ ;  /* 0x0000001a0a107210 */ /* 0x080fe40007fde0ff */
[----:B------:R-:W-:Y:S02]  /*a2f0*/  IADD3 R4, P4, R13, R26, RZ ;  /* 0x0000001a0d047210 */ /* 0x000fe40007f9e0ff */
[----:B-1----:R-:W-:-:S05]  /*a300*/  MOV R7, c[0x0][0x198] ;  /* 0x0000660000077a02 */ /* 0x002fca0000000f00 */
[----:B------:R-:W-:Y:S01]  /*a310*/  IMAD R7, R7, 0x1b7, RZ ;  /* 0x000001b707077824 */ /* 0x000fe200078e02ff */
[-C--:B------:R-:W-:Y:S02]  /*a320*/  LEA.HI.X.SX32 R17, R17, R27.reuse, 0x1, P6 ;  /* 0x0000001b11117211 */ /* 0x080fe400030f0eff */
[----:B------:R-:W-:Y:S02]  /*a330*/  MOV R10, c[0x0][0x198] ;  /* 0x00006600000a7a02 */ /* 0x000fe40000000f00 */
[----:B------:R-:W-:Y:S01]  /*a340*/  LEA.HI.X.SX32 R5, R7, R27, 0x1, P4 ;  /* 0x0000001b07057211 */ /* 0x000fe200020f0eff */
[----:B------:R-:W-:Y:S02]  /*a350*/  STL.64 [R1+0xe88], R16 ;  /* 0x000e881001007387 */ /* 0x000fe40000100a00 */
[----:B------:R-:W-:Y:S02]  /*a360*/  IMAD R10, R10, 0x376, RZ ;  /* 0x000003760a0a7824 */ /* 0x000fe400078e02ff */
[----:B------:R1:W-:Y:S03]  /*a370*/  STL.64 [R1+0xf50], R4 ;  /* 0x000f500401007387 */ /* 0x0003e60000100a00 */
[----:B------:R-:W-:-:S02]  /*a380*/  IADD3 R14, P1, R10, R26, RZ ;  /* 0x0000001a0a0e7210 */ /* 0x000fc40007f3e0ff */
[----:B-1----:R-:W-:-:S05]  /*a390*/  MOV R4, c[0x0][0x198] ;  /* 0x0000660000047a02 */ /* 0x002fca0000000f00 */
[----:B------:R-:W-:-:S05]  /*a3a0*/  IMAD R4, R4, 0x1bb, RZ ;  /* 0x000001bb04047824 */ /* 0x000fca00078e02ff */
[----:B------:R-:W-:-:S05]  /*a3b0*/  LEA.HI.X.SX32 R15, R4, R27, 0x1, P1 ;  /* 0x0000001b040f7211 */ /* 0x000fca00008f0eff */
[----:B------:R1:W-:Y:S04]  /*a3c0*/  STL.64 [R1+0xb80], R14 ;  /* 0x000b800e01007387 */ /* 0x0003e80000100a00 */
[----:B-1----:R-:W3:Y:S01]  /*a3d0*/  LDL.LU.64 R14, [R1+0x1ff8] ;  /* 0x001ff800010e7983 */ /* 0x002ee20000300a00 */
[----:B------:R-:W-:-:S04]  /*a3e0*/  IMAD.MOV.U32 R13, RZ, RZ, c[0x0][0x198] ;  /* 0x00006600ff0d7624 */ /* 0x000fc800078e00ff */
[----:B------:R-:W-:Y:S01]  /*a3f0*/  IMAD R13, R13, 0x378, RZ ;  /* 0x000003780d0d7824 */ /* 0x000fe200078e02ff */
[----:B------:R-:W-:-:S04]  /*a400*/  MOV R8, c[0x0][0x198] ;  /* 0x0000660000087a02 */ /* 0x000fc80000000f00 */
[----:B------:R-:W-:Y:S02]  /*a410*/  IADD3 R10, P5, R13, R26, RZ ;  /* 0x0000001a0d0a7210 */ /* 0x000fe40007fbe0ff */
[----:B------:R-:W-:Y:S01]  /*a420*/  MOV R13, c[0x0][0x198] ;  /* 0x00006600000d7a02 */ /* 0x000fe20000000f00 */
[----:B------:R-:W-:-:S04]  /*a430*/  IMAD R8, R8, 0x37a, RZ ;  /* 0x0000037a08087824 */ /* 0x000fc800078e02ff */
[----:B------:R-:W-:Y:S01]  /*a440*/  IMAD R13, R13, 0x37c, RZ ;  /* 0x0000037c0d0d7824 */ /* 0x000fe200078e02ff */
[----:B------:R-:W-:Y:S01]  /*a450*/  IADD3 R28, P2, R8, R26, RZ ;  /* 0x0000001a081c7210 */ /* 0x000fe20007f5e0ff */
[----:B------:R-:W-:-:S03]  /*a460*/  IMAD.MOV.U32 R6, RZ, RZ, c[0x0][0x198] ;  /* 0x00006600ff067624 */ /* 0x000fc600078e00ff */
[----:B------:R-:W-:Y:S02]  /*a470*/  IADD3 R8, P3, R13, R26, RZ ;  /* 0x0000001a0d087210 */ /* 0x000fe40007f7e0ff */
[----:B------:R-:W-:Y:S01]  /*a480*/  MOV R13, c[0x0][0x198] ;  /* 0x00006600000d7a02 */ /* 0x000fe20000000f00 */
[----:B------:R-:W-:Y:S01]  /*a490*/  IMAD R6, R6, 0x37e, RZ ;  /* 0x0000037e06067824 */ /* 0x000fe200078e02ff */
[----:B------:R-:W-:-:S03]  /*a4a0*/  MOV R5, c[0x0][0x198] ;  /* 0x0000660000057a02 */ /* 0x000fc60000000f00 */
[----:B------:R-:W-:Y:S01]  /*a4b0*/  IMAD R13, R13, 0x386, RZ ;  /* 0x000003860d0d7824 */ /* 0x000fe200078e02ff */
[-C--:B------:R-:W-:Y:S01]  /*a4c0*/  IADD3 R16, P6, R6, R26.reuse, RZ ;  /* 0x0000001a06107210 */ /* 0x080fe20007fde0ff */
[----:B------:R-:W-:Y:S01]  /*a4d0*/  IMAD R5, R5, 0x388, RZ ;  /* 0x0000038805057824 */ /* 0x000fe200078e02ff */
[----:B------:R-:W-:Y:S02]  /*a4e0*/  MOV R29, c[0x0][0x198] ;  /* 0x00006600001d7a02 */ /* 0x000fe40000000f00 */
[-C--:B------:R-:W-:Y:S02]  /*a4f0*/  IADD3 R6, P4, R13, R26.reuse, RZ ;  /* 0x0000001a0d067210 */ /* 0x080fe40007f9e0ff */
[----:B------:R-:W-:Y:S02]  /*a500*/  MOV R13, c[0x0][0x198] ;  /* 0x00006600000d7a02 */ /* 0x000fe40000000f00 */
[----:B------:R-:W-:Y:S01]  /*a510*/  MOV R17, c[0x0][0x198] ;  /* 0x0000660000117a02 */ /* 0x000fe20000000f00 */
[----:B------:R-:W-:Y:S01]  /*a520*/  IMAD R29, R29, 0x1bd, RZ ;  /* 0x000001bd1d1d7824 */ /* 0x000fe200078e02ff */
[----:B------:R-:W-:Y:S01]  /*a530*/  IADD3 R4, P1, R5, R26, RZ ;  /* 0x0000001a05047210 */ /* 0x000fe20007f3e0ff */
[----:B------:R-:W-:-:S02]  /*a540*/  IMAD.MOV.U32 R5, RZ, RZ, c[0x0][0x198] ;  /* 0x00006600ff057624 */ /* 0x000fc400078e00ff */
[----:B------:R-:W-:Y:S02]  /*a550*/  IMAD R13, R13, 0x38a, RZ ;  /* 0x0000038a0d0d7824 */ /* 0x000fe400078e02ff */
[----:B------:R-:W-:Y:S01]  /*a560*/  IMAD R17, R17, 0x1bf, RZ ;  /* 0x000001bf11117824 */ /* 0x000fe200078e02ff */
[----:B------:R-:W-:Y:S01]  /*a570*/  LEA.HI.X.SX32 R29, R29, R27, 0x1, P2 ;  /* 0x0000001b1d1d7211 */ /* 0x000fe200010f0eff */
[----:B------:R-:W-:-:S03]  /*a580*/  IMAD R5, R5, 0x1c4, RZ ;  /* 0x000001c405057824 */ /* 0x000fc600078e02ff */
[-C--:B------:R-:W-:Y:S02]  /*a590*/  LEA.HI.X.SX32 R17, R17, R27.reuse, 0x1, P6 ;  /* 0x0000001b11117211 */ /* 0x080fe400030f0eff */
[-C--:B------:R-:W-:Y:S02]  /*a5a0*/  LEA.HI.X.SX32 R5, R5, R27.reuse, 0x1, P1 ;  /* 0x0000001b05057211 */ /* 0x080fe400008f0eff */
[----:B---3--:R-:W-:Y:S02]  /*a5b0*/  LEA.HI.X.SX32 R9, R15, R27, 0x1, P3 ;  /* 0x0000001b0f097211 */ /* 0x008fe400018f0eff */
[----:B------:R-:W-:-:S05]  /*a5c0*/  MOV R15, c[0x0][0x198] ;  /* 0x00006600000f7a02 */ /* 0x000fca0000000f00 */
[----:B------:R-:W-:Y:S01]  /*a5d0*/  IMAD R15, R15, 0x1c3, RZ ;  /* 0x000001c30f0f7824 */ /* 0x000fe200078e02ff */
[----:B------:R-:W-:-:S04]  /*a5e0*/  LEA.HI.X.SX32 R11, R14, R27, 0x1, P5 ;  /* 0x0000001b0e0b7211 */ /* 0x000fc800028f0eff */
[----:B------:R-:W-:Y:S02]  /*a5f0*/  LEA.HI.X.SX32 R7, R15, R27, 0x1, P4 ;  /* 0x0000001b0f077211 */ /* 0x000fe400020f0eff */
[----:B------:R-:W-:Y:S01]  /*a600*/  MOV R15, c[0x0][0x198] ;  /* 0x00006600000f7a02 */ /* 0x000fe20000000f00 */
[----:B------:R1:W-:Y:S04]  /*a610*/  STL.64 [R1+0xc88], R10 ;  /* 0x000c880a01007387 */ /* 0x0003e80000100a00 */
[----:B------:R-:W-:Y:S01]  /*a620*/  IMAD R15, R15, 0x1c5, RZ ;  /* 0x000001c50f0f7824 */ /* 0x000fe200078e02ff */
[----:B------:R3:W-:Y:S01]  /*a630*/  STL.64 [R1+0xd88], R28 ;  /* 0x000d881c01007387 */ /* 0x0007e20000100a00 */
[----:B------:R-:W-:Y:S01]  /*a640*/  IMAD.MOV.U32 R14, RZ, RZ, c[0x0][0x198] ;  /* 0x00006600ff0e7624 */ /* 0x000fe200078e00ff */
[----:B-1----:R-:W-:-:S02]  /*a650*/  IADD3 R10, P5, R13, R26, RZ ;  /* 0x0000001a0d0a7210 */ /* 0x002fc40007fbe0ff */
[----:B------:R1:W-:Y:S01]  /*a660*/  STL.64 [R1+0xe90], R8 ;  /* 0x000e900801007387 */ /* 0x0003e20000100a00 */
[----:B------:R-:W-:Y:S02]  /*a670*/  MOV R13, c[0x0][0x198] ;  /* 0x00006600000d7a02 */ /* 0x000fe40000000f00 */
[----:B------:R-:W-:Y:S01]  /*a680*/  LEA.HI.X.SX32 R11, R15, R27, 0x1, P5 ;  /* 0x0000001b0f0b7211 */ /* 0x000fe200028f0eff */
[----:B------:R-:W-:Y:S01]  /*a690*/  STL.64 [R1+0xf58], R16 ;  /* 0x000f581001007387 */ /* 0x000fe20000100a00 */
[----:B---3--:R-:W-:-:S03]  /*a6a0*/  MOV R29, c[0x0][0x198] ;  /* 0x00006600001d7a02 */ /* 0x008fc60000000f00 */
[----:B------:R-:W-:Y:S01]  /*a6b0*/  STL.64 [R1+0xb88], R6 ;  /* 0x000b880601007387 */ /* 0x000fe20000100a00 */
[----:B------:R-:W-:-:S03]  /*a6c0*/  IMAD R14, R14, 0x38c, RZ ;  /* 0x0000038c0e0e7824 */ /* 0x000fc600078e02ff */
[----:B------:R-:W-:Y:S01]  /*a6d0*/  STL.64 [R1+0xc90], R4 ;  /* 0x000c900401007387 */ /* 0x000fe20000100a00 */
[----:B------:R-:W-:-:S03]  /*a6e0*/  IMAD R13, R13, 0x38e, RZ ;  /* 0x0000038e0d0d7824 */ /* 0x000fc600078e02ff */
[----:B------:R3:W-:Y:S01]  /*a6f0*/  STL.64 [R1+0xd90], R10 ;  /* 0x000d900a01007387 */ /* 0x0007e20000100a00 */
[----:B------:R-:W-:Y:S01]  /*a700*/  IMAD R29, R29, 0x1c6, RZ ;  /* 0x000001c61d1d7824 */ /* 0x000fe200078e02ff */
[-C--:B------:R-:W-:Y:S02]  /*a710*/  IADD3 R28, P2, R14, R26.reuse, RZ ;  /* 0x0000001a0e1c7210 */ /* 0x080fe40007f5e0ff */
[----:B-1----:R-:W-:Y:S02]  /*a720*/  IADD3 R8, P3, R13, R26, RZ ;  /* 0x0000001a0d087210 */ /* 0x002fe40007f7e0ff */
[----:B---3--:R-:W-:-:S05]  /*a730*/  MOV R11, c[0x0][0x198] ;  /* 0x00006600000b7a02 */ /* 0x008fca0000000f00 */
[----:B------:R-:W-:Y:S01]  /*a740*/  IMAD R11, R11, 0x1c7, RZ ;  /* 0x000001c70b0b7824 */ /* 0x000fe200078e02ff */
[----:B------:R-:W-:Y:S01]  /*a750*/  LEA.HI.X.SX32 R29, R29, R27, 0x1, P2 ;  /* 0x0000001b1d1d7211 */ /* 0x000fe200010f0eff */
[----:B------:R-:W-:-:S03]  /*a760*/  IMAD.MOV.U32 R14, RZ, RZ, c[0x0][0x198] ;  /* 0x00006600ff0e7624 */ /* 0x000fc600078e00ff */
[----:B------:R-:W-:Y:S01]  /*a770*/  LEA.HI.X.SX32 R9, R11, R27, 0x1, P3 ;  /* 0x0000001b0b097211 */ /* 0x000fe200018f0eff */
[----:B------:R-:W-:Y:S01]  /*a780*/  STL.64 [R1+0xe98], R28 ;  /* 0x000e981c01007387 */ /* 0x000fe20000100a00 */
[----:B------:R-:W-:-:S03]  /*a790*/  IMAD R14, R14, 0x396, RZ ;  /* 0x000003960e0e7824 */ /* 0x000fc600078e02ff */
[----:B------:R1:W-:Y:S02]  /*a7a0*/  STL.64 [R1+0xf60], R8 ;  /* 0x000f600801007387 */ /* 0x0003e40000100a00 */
[----:B------:R-:W-:Y:S02]  /*a7b0*/  IADD3 R16, P6, R14, R26, RZ ;  /* 0x0000001a0e107210 */ /* 0x000fe40007fde0ff */
[----:B-1----:R-:W-:-:S05]  /*a7c0*/  MOV R8, c[0x0][0x198] ;  /* 0x0000660000087a02 */ /* 0x002fca0000000f00 */
[----:B------:R-:W-:-:S05]  /*a7d0*/  IMAD R8, R8, 0x1cb, RZ ;  /* 0x000001cb08087824 */ /* 0x000fca00078e02ff */
[----:B------:R-:W-:-:S05]  /*a7e0*/  LEA.HI.X.SX32 R17, R8, R27, 0x1, P6 ;  /* 0x0000001b08117211 */ /* 0x000fca00030f0eff */
[----:B------:R1:W-:Y:S04]  /*a7f0*/  STL.64 [R1+0xb90], R16 ;  /* 0x000b901001007387 */ /* 0x0003e80000100a00 */
[----:B-1----:R-:W3:Y:S01]  /*a800*/  LDL.LU.64 R16, [R1+0x1ff0] ;  /* 0x001ff00001107983 */ /* 0x002ee20000300a00 */
[----:B------:R-:W-:-:S05]  /*a810*/  MOV R13, c[0x0][0x198] ;  /* 0x00006600000d7a02 */ /* 0x000fca0000000f00 */
[----:B------:R-:W-:Y:S01]  /*a820*/  IMAD R13, R13, 0x398, RZ ;  /* 0x000003980d0d7824 */ /* 0x000fe200078e02ff */
[----:B------:R-:W-:-:S04]  /*a830*/  MOV R14, c[0x0][0x198] ;  /* 0x00006600000e7a02 */ /* 0x000fc80000000f00 */
[----:B------:R-:W-:Y:S02]  /*a840*/  IADD3 R6, P4, R13, R26, RZ ;  /* 0x0000001a0d067210 */ /* 0x000fe40007f9e0ff */
[----:B------:R-:W-:Y:S01]  /*a850*/  MOV R13, c[0x0][0x198] ;  /* 0x00006600000d7a02 */ /* 0x000fe20000000f00 */
[----:B------:R-:W-:-:S04]  /*a860*/  IMAD R14, R14, 0x39a, RZ ;  /* 0x0000039a0e0e7824 */ /* 0x000fc800078e02ff */
[----:B------:R-:W-:Y:S01]  /*a870*/  IMAD R13, R13, 0x39c, RZ ;  /* 0x0000039c0d0d7824 */ /* 0x000fe200078e02ff */
[-C--:B------:R-:W-:Y:S02]  /*a880*/  IADD3 R4, P1, R14, R26.reuse, RZ ;  /* 0x0000001a0e047210 */ /* 0x080fe40007f3e0ff */
[----:B------:R-:W-:Y:S02]  /*a890*/  MOV R10, c[0x0][0x198] ;  /* 0x00006600000a7a02 */ /* 0x000fe40000000f00 */
[----:B------:R-:W-:Y:S02]  /*a8a0*/  IADD3 R14, P5, R13, R26, RZ ;  /* 0x0000001a0d0e7210 */ /* 0x000fe40007fbe0ff */
[----:B------:R-:W-:Y:S01]  /*a8b0*/  MOV R13, c[0x0][0x198] ;  /* 0x00006600000d7a02 */ /* 0x000fe20000000f00 */
[----:B------:R-:W-:-:S04]  /*a8c0*/  IMAD R10, R10, 0x39e, RZ ;  /* 0x0000039e0a0a7824 */ /* 0x000fc800078e02ff */
[----:B------:R-:W-:Y:S01]  /*a8d0*/  IMAD R13, R13, 0x3a6, RZ ;  /* 0x000003a60d0d7824 */ /* 0x000fe200078e02ff */
[----:B------:R-:W-:-:S04]  /*a8e0*/  IADD3 R28, P2, R10, R26, RZ ;  /* 0x0000001a0a1c7210 */ /* 0x000fc80007f5e0ff */
[----:B------:R-:W-:Y:S02]  /*a8f0*/  IADD3 R10, P3, R13, R26, RZ ;  /* 0x0000001a0d0a7210 */ /* 0x000fe40007f7e0ff */
[----:B------:R-:W-:Y:S02]  /*a900*/  MOV R13, c[0x0][0x198] ;  /* 0x00006600000d7a02 */ /* 0x000fe40000000f00 */
[----:B------:R-:W-:-:S03]  /*a910*/  MOV R5, c[0x0][0x198] ;  /* 0x0000660000057a02 */ /* 0x000fc60000000f00 */
[----:B------:R-:W-:Y:S02]  /*a920*/  IMAD R13, R13, 0x3aa, RZ ;  /* 0x000003aa0d0d7824 */ /* 0x000fe400078e02ff */
[----:B------:R-:W-:Y:S01]  /*a930*/  IMAD R5, R5, 0x1cd, RZ ;  /* 0x000001cd05057824 */ /* 0x000fe200078e02ff */
[----:B------:R-:W-:Y:S01]  /*a940*/  MOV R29, c[0x0][0x198] ;  /* 0x00006600001d7a02 */ /* 0x000fe20000000f00 */
[----:B------:R-:W-:-:S03]  /*a950*/  IMAD.MOV.U32 R9, RZ, RZ, c[0x0][0x198] ;  /* 0x00006600ff097624 */ /* 0x000fc600078e00ff */
[----:B------:R-:W-:Y:S01]  /*a960*/  LEA.HI.X.SX32 R5, R5, R27, 0x1, P1 ;  /* 0x0000001b05057211 */ /* 0x000fe200008f0eff */
[----:B------:R-:W-:Y:S02]  /*a970*/  IMAD R9, R9, 0x3a8, RZ ;  /* 0x000003a809097824 */ /* 0x000fe400078e02ff */
[----:B------:R-:W-:-:S03]  /*a980*/  IMAD R29, R29, 0x1cf, RZ ;  /* 0x000001cf1d1d7824 */ /* 0x000fc600078e02ff */
[----:B------:R-:W-:Y:S02]  /*a990*/  IADD3 R8, P6, R9, R26, RZ ;  /* 0x0000001a09087210 */ /* 0x000fe40007fde0ff */
[----:B------:R-:W-:Y:S02]  /*a9a0*/  LEA.HI.X.SX32 R29, R29, R27, 0x1, P2 ;  /* 0x0000001b1d1d7211 */ /* 0x000fe400010f0eff */
[----:B------:R-:W-:-:S05]  /*a9b0*/  MOV R9, c[0x0][0x198] ;  /* 0x0000660000097a02 */ /* 0x000fca0000000f00 */
[----:B------:R-:W-:-:S05]  /*a9c0*/  IMAD R9, R9, 0x1d4, RZ ;  /* 0x000001d409097824 */ /* 0x000fca00078e02ff */
[-C--:B------:R-:W-:Y:S02]  /*a9d0*/  LEA.HI.X.SX32 R9, R9, R27.reuse, 0x1, P6 ;  /* 0x0000001b09097211 */ /* 0x080fe400030f0eff */
[-C--:B---3--:R-:W-:Y:S02]  /*a9e0*/  LEA.HI.X.SX32 R7, R16, R27.reuse, 0x1, P4 ;  /* 0x0000001b10077211 */ /* 0x088fe400020f0eff */
[----:B------:R-:W-:Y:S02]  /*a9f0*/  LEA.HI.X.SX32 R15, R17, R27, 0x1, P5 ;  /* 0x0000001b110f7211 */ /* 0x000fe400028f0eff */
[----:B------:R-:W-:Y:S01]  /*aa00*/  MOV R17, c[0x0][0x198] ;  /* 0x0000660000117a02 */ /* 0x000fe20000000f00 */
[----:B------:R1:W-:Y:S01]  /*aa10*/  STL.64 [R1+0xc98], R6 ;  /* 0x000c980601007387 */ /* 0x0003e20000100a00 */
[----:B------:R-:W-:-:S03]  /*aa20*/  MOV R16, c[0x0][0x198] ;  /* 0x0000660000107a02 */ /* 0x000fc60000000f00 */
[----:B------:R-:W-:Y:S02]  /*aa30*/  IMAD R17, R17, 0x1d3, RZ ;  /* 0x000001d311117824 */ /* 0x000fe400078e02ff */
[----:B------:R-:W-:Y:S01]  /*aa40*/  IMAD R16, R16, 0x3ac, RZ ;  /* 0x000003ac10107824 */ /* 0x000fe200078e02ff */
[-C--:B-1----:R-:W-:Y:S01]  /*aa50*/  IADD3 R6, P4, R13, R26.reuse, RZ ;  /* 0x0000001a0d067210 */ /* 0x082fe20007f9e0ff */
[----:B------:R-:W-:Y:S01]  /*aa60*/  IMAD.MOV.U32 R13, RZ, RZ, c[0x0][0x198] ;  /* 0x00006600ff0d7624 */ /* 0x000fe200078e00ff */
[----:B------:R-:W-:Y:S01]  /*aa70*/  LEA.HI.X.SX32 R11, R17, R27, 0x1, P3 ;  /* 0x0000001b110b7211 */ /* 0x000fe200018f0eff */
[----:B------:R1:W-:Y:S02]  /*aa80*/  STL.64 [R1+0xd98], R4 ;  /* 0x000d980401007387 */ /* 0x0003e40000100a00 */
[----:B------:R-:W-:Y:S01]  /*aa90*/  IMAD R13, R13, 0x3ae, RZ ;  /* 0x000003ae0d0d7824 */ /* 0x000fe200078e02ff */
[----:B------:R-:W-:Y:S01]  /*aaa0*/  MOV R17, c[0x0][0x198] ;  /* 0x0000660000117a02 */ /* 0x000fe20000000f00 */
[----:B------:R3:W-:Y:S04]  /*aab0*/  STL.64 [R1+0xea0], R14 ;  /* 0x000ea00e01007387 */ /* 0x0007e80000100a00 */
[----:B------:R-:W-:Y:S01]  /*aac0*/  IMAD R17, R17, 0x1d5, RZ ;  /* 0x000001d511117824 */ /* 0x000fe200078e02ff */
[----:B-1----:R-:W-:-:S02]  /*aad0*/  IADD3 R4, P1, R16, R26, RZ ;  /* 0x0000001a10047210 */ /* 0x002fc40007f3e0ff */
[----:B------:R-:W-:Y:S02]  /*aae0*/  MOV R16, c[0x0][0x198] ;  /* 0x0000660000107a02 */ /* 0x000fe40000000f00 */
[-C--:B---3--:R-:W-:Y:S02]  /*aaf0*/  IADD3 R14, P5, R13, R26.reuse, RZ ;  /* 0x0000001a0d0e7210 */ /* 0x088fe40007fbe0ff */
[----:B------:R-:W-:Y:S01]  /*ab00*/  MOV R13, c[0x0][0x198] ;  /* 0x00006600000d7a02 */ /* 0x000fe20000000f00 */
[----:B------:R-:W-:Y:S01]  /*ab10*/  IMAD R16, R16, 0x3b6, RZ ;  /* 0x000003b610107824 */ /* 0x000fe200078e02ff */
[----:B------:R-:W-:Y:S01]  /*ab20*/  LEA.HI.X.SX32 R7, R17, R27, 0x1, P4 ;  /* 0x0000001b11077211 */ /* 0x000fe200020f0eff */
[----:B------:R1:W-:Y:S02]  /*ab30*/  STL.64 [R1+0xf68], R28 ;  /* 0x000f681c01007387 */ /* 0x0003e40000100a00 */
[----:B------:R-:W-:Y:S02]  /*ab40*/  IMAD R13, R13, 0x3b8, RZ ;  /* 0x000003b80d0d7824 */ /* 0x000fe400078e02ff */
[----:B------:R-:W-:Y:S01]  /*ab50*/  IMAD.MOV.U32 R17, RZ, RZ, c[0x0][0x198] ;  /* 0x00006600ff117624 */ /* 0x000fe200078e00ff */
[----:B------:R3:W-:Y:S03]  /*ab60*/  STL.64 [R1+0xb98], R10 ;  /* 0x000b980a01007387 */ /* 0x0007e60000100a00 */
[----:B------:R-:W-:Y:S01]  /*ab70*/  IMAD R17, R17, 0x1d7, RZ ;  /* 0x000001d711117824 */ /* 0x000fe200078e02ff */
[----:B-1----:R-:W-:-:S02]  /*ab80*/  IADD3 R28, P2, R16, R26, RZ ;  /* 0x0000001a101c7210 */ /* 0x002fc40007f5e0ff */
[----:B------:R-:W-:Y:S02]  /*ab90*/  MOV R16, c[0x0][0x198] ;  /* 0x0000660000107a02 */ /* 0x000fe40000000f00 */
[----:B---3--:R-:W-:Y:S01]  /*aba0*/  IADD3 R10, P3, R13, R26, RZ ;  /* 0x0000001a0d0a7210 */ /* 0x008fe20007f7e0ff */
[----:B------:R-:W-:Y:S01]  /*abb0*/  IMAD.MOV.U32 R13, RZ, RZ, c[0x0][0x198] ;  /* 0x00006600ff0d7624 */ /* 0x000fe200078e00ff */
[-C--:B--2---:R-:W-:Y:S01]  /*abc0*/  LEA.HI.X.SX32 R5, R2, R27.reuse, 0x1, P1 ;  /* 0x0000001b02057211 */ /* 0x084fe200008f0eff */
[----:B------:R-:W-:Y:S01]  /*abd0*/  IMAD R16, R16, 0x3ba, RZ ;  /* 0x000003ba10107824 */ /* 0x000fe200078e02ff */
[----:B------:R-:W-:Y:S01]  /*abe0*/  LEA.HI.X.SX32 R15, R17, R27, 0x1, P5 ;  /* 0x0000001b110f7211 */ /* 0x000fe200028f0eff */
[----:B------:R-:W-:Y:S01]  /*abf0*/  IMAD R13, R13, 0x3bc, RZ ;  /* 0x000003bc0d0d7824 */ /* 0x000fe200078e02ff */
[----:B------:R1:W-:Y:S01]  /*ac00*/  STL.64 [R1+0xca0], R8 ;  /* 0x000ca00801007387 */ /* 0x0003e20000100a00 */
[----:B------:R-:W-:-:S03]  /*ac10*/  MOV R2, c[0x0][0x198] ;  /* 0x0000660000027a02 */ /* 0x000fc60000000f00 */
[----:B------:R2:W-:Y:S04]  /*ac20*/  STL.64 [R1+0xda0], R6 ;  /* 0x000da00601007387 */ /* 0x0005e80000100a00 */
[----:B------:R-:W-:Y:S01]  /*ac30*/  STL.64 [R1+0xea8], R4 ;  /* 0x000ea80401007387 */ /* 0x000fe20000100a00 */
[----:B-1----:R-:W-:-:S03]  /*ac40*/  IADD3 R8, P6, R16, R26, RZ ;  /* 0x0000001a10087210 */ /* 0x002fc60007fde0ff */
[----:B------:R1:W-:Y:S01]  /*ac50*/  STL.64 [R1+0xf70], R14 ;  /* 0x000f700e01007387 */ /* 0x0003e20000100a00 */
[----:B------:R-:W-:Y:S02]  /*ac60*/  MOV R16, c[0x0][0x198] ;  /* 0x0000660000107a02 */ /* 0x000fe40000000f00 */
[----:B--2---:R-:W-:Y:S02]  /*ac70*/  IADD3 R6, P4, R13, R26, RZ ;  /* 0x0000001a0d067210 */ /* 0x004fe40007f9e0ff */
[----:B------:R-:W-:Y:S01]  /*ac80*/  MOV R13, c[0x0][0x198] ;  /* 0x00006600000d7a02 */ /* 0x000fe20000000f00 */
[----:B------:R-:W-:Y:S01]  /*ac90*/  IMAD R16, R16, 0x3be, RZ ;  /* 0x000003be10107824 */ /* 0x000fe200078e02ff */
[----:B-1----:R-:W-:-:S03]  /*aca0*/  MOV R14, c[0x0][0x198] ;  /* 0x00006600000e7a02 */ /* 0x002fc60000000f00 */
[----:B------:R-:W-:Y:S02]  /*acb0*/  IMAD R13, R13, 0x3c6, RZ ;  /* 0x000003c60d0d7824 */ /* 0x000fe400078e02ff */
[----:B------:R-:W-:Y:S02]  /*acc0*/  IMAD R2, R2, 0x1dd, RZ ;  /* 0x000001dd02027824 */ /* 0x000fe400078e02ff */
[----:B------:R-:W-:Y:S01]  /*acd0*/  IMAD R14, R14, 0x1db, RZ ;  /* 0x000001db0e0e7824 */ /* 0x000fe200078e02ff */
[----:B------:R-:W-:Y:S01]  /*ace0*/  LEA.HI.X.SX32 R11, R20, R27, 0x1, P3 ;  /* 0x0000001b140b7211 */ /* 0x000fe200018f0eff */
[----:B------:R-:W-:Y:S01]  /*acf0*/  IMAD.MOV.U32 R20, RZ, RZ, c[0x0][0x198] ;  /* 0x00006600ff147624 */ /* 0x000fe200078e00ff */
[-C--:B------:R-:W-:Y:S02]  /*ad00*/  IADD3 R4, P1, R16, R26.reuse, RZ ;  /* 0x0000001a10047210 */ /* 0x080fe40007f3e0ff */
[----:B------:R-:W-:Y:S02]  /*ad10*/  IADD3 R16, P5, R13, R26, RZ ;  /* 0x0000001a0d107210 */ /* 0x000fe40007fbe0ff */
[----:B------:R-:W-:-:S02]  /*ad20*/  MOV R13, c[0x0][0x198] ;  /* 0x00006600000d7a02 */ /* 0x000fc40000000f00 */
[-C--:B------:R-:W-:Y:S02]  /*ad30*/  LEA.HI.X.SX32 R29, R14, R27.reuse, 0x1, P2 ;  /* 0x0000001b0e1d7211 */ /* 0x080fe400010f0eff */
[----:B------:R-:W-:Y:S01]  /*ad40*/  LEA.HI.X.SX32 R9, R2, R27, 0x1, P6 ;  /* 0x0000001b02097211 */ /* 0x000fe200030f0eff */
[----:B------:R-:W-:Y:S01]  /*ad50*/  IMAD R20, R20, 0x3cc, RZ ;  /* 0x000003cc14147824 */ /* 0x000fe200078e02ff */
[----:B------:R-:W-:Y:S01]  /*ad60*/  MOV R2, c[0x0][0x198] ;  /* 0x0000660000027a02 */ /* 0x000fe20000000f00 */
[----:B------:R1:W-:Y:S01]  /*ad70*/  STL.64 [R1+0xca8], R10 ;  /* 0x000ca80a01007387 */ /* 0x0003e20000100a00 */
[----:B------:R-:W-:-:S03]  /*ad80*/  IMAD R13, R13, 0x3ca, RZ ;  /* 0x000003ca0d0d7824 */ /* 0x000fc600078e02ff */
[----:B------:R-:W-:Y:S01]  /*ad90*/  STL.64 [R1+0xba0], R28 ;  /* 0x000ba01c01007387 */ /* 0x000fe20000100a00 */
[----:B------:R-:W-:Y:S01]  /*ada0*/  IMAD R2, R2, 0x1df, RZ ;  /* 0x000001df02027824 */ /* 0x000fe200078e02ff */
[----:B------:R-:W-:Y:S02]  /*adb0*/  MOV R15, c[0x0][0x198] ;  /* 0x00006600000f7a02 */ /* 0x000fe40000000f00 */
[----:B------:R2:W-:Y:S01]  /*adc0*/  STL.64 [R1+0xda8], R8 ;  /* 0x000da80801007387 */ /* 0x0005e20000100a00 */
[----:B------:R-:W-:Y:S02]  /*add0*/  LEA.HI.X.SX32 R7, R21, R27, 0x1, P4 ;  /* 0x0000001b15077211 */ /* 0x000fe400020f0eff */
[----:B------:R-:W-:Y:S02]  /*ade0*/  MOV R21, c[0x0][0x198] ;  /* 0x0000660000157a02 */ /* 0x000fe40000000f00 */
[----:B-1----:R-:W-:Y:S02]  /*adf0*/  IADD3 R10, P3, R13, R26, RZ ;  /* 0x0000001a0d0a7210 */ /* 0x002fe40007f7e0ff */
[----:B------:R-:W-:-:S02]  /*ae00*/  MOV R13, c[0x0][0x198] ;  /* 0x00006600000d7a02 */ /* 0x000fc40000000f00 */
[-C--:B--2---:R-:W-:Y:S01]  /*ae10*/  IADD3 R8, P6, R20, R26.reuse, RZ ;  /* 0x0000001a14087210 */ /* 0x084fe20007fde0ff */
[----:B------:R-:W-:Y:S01]  /*ae20*/  IMAD.MOV.U32 R20, RZ, RZ, c[0x0][0x198] ;  /* 0x00006600ff147624 */ /* 0x000fe200078e00ff */
[----:B------:R-:W-:Y:S01]  /*ae30*/  LEA.HI.X.SX32 R5, R2, R27, 0x1, P1 ;  /* 0x0000001b02057211 */ /* 0x000fe200008f0eff */
[----:B------:R-:W-:Y:S02]  /*ae40*/  IMAD R15, R15, 0x3c8, RZ ;  /* 0x000003c80f0f7824 */ /* 0x000fe400078e02ff */
[----:B------:R-:W-:Y:S01]  /*ae50*/  IMAD R20, R20, 0x3d6, RZ ;  /* 0x000003d614147824 */ /* 0x000fe200078e02ff */
[----:B------:R1:W-:Y:S01]  /*ae60*/  STL.64 [R1+0xeb0], R6 ;  /* 0x000eb00601007387 */ /* 0x0003e20000100a00 */
[----:B------:R-:W-:Y:S02]  /*ae70*/  IMAD R13, R13, 0x3ce, RZ ;  /* 0x000003ce0d0d7824 */ /* 0x000fe400078e02ff */
[----:B------:R-:W-:Y:S01]  /*ae80*/  IMAD R21, R21, 0x1e3, RZ ;  /* 0x000001e315157824 */ /* 0x000fe200078e02ff */
[----:B------:R2:W-:Y:S01]  /*ae90*/  STL.64 [R1+0xf78], R4 ;  /* 0x000f780401007387 */ /* 0x0005e20000100a00 */
[----:B------:R-:W-:-:S03]  /*aea0*/  IADD3 R14, P2, R15, R26, RZ ;  /* 0x0000001a0f0e7210 */ /* 0x000fc60007f5e0ff */
[----:B------:R-:W-:Y:S02]  /*aeb0*/  LEA.HI.X.SX32 R17, R21, R27, 0x1, P5 ;  /* 0x0000001b15117211 */ /* 0x000fe400028f0eff */
[----:B------:R-:W-:Y:S02]  /*aec0*/  MOV R21, c[0x0][0x198] ;  /* 0x0000660000157a02 */ /* 0x000fe40000000f00 */
[-C--:B-1----:R-:W-:Y:S02]  /*aed0*/  IADD3 R6, P4, R13, R26.reuse, RZ ;  /* 0x0000001a0d067210 */ /* 0x082fe40007f9e0ff */
[----:B--2---:R-:W-:Y:S02]  /*aee0*/  IADD3 R4, P1, R20, R26, RZ ;  /* 0x0000001a14047210 */ /* 0x004fe40007f3e0ff */
[----:B------:R-:W-:Y:S02]  /*aef0*/  MOV R20, c[0x0][0x198] ;  /* 0x0000660000147a02 */ /* 0x000fe40000000f00 */
[----:B------:R-:W-:-:S02]  /*af00*/  MOV R13, c[0x0][0x198] ;  /* 0x00006600000d7a02 */ /* 0x000fc40000000f00 */
[-C--:B------:R-:W-:Y:S01]  /*af10*/  LEA.HI.X.SX32 R15, R18, R27.reuse, 0x1, P2 ;  /* 0x0000001b120f7211 */ /* 0x080fe200010f0eff */
[----:B------:R-:W-:Y:S01]  /*af20*/  IMAD R20, R20, 0x3da, RZ ;  /* 0x000003da14147824 */ /* 0x000fe200078e02ff */
[----:B------:R1:W-:Y:S01]  /*af30*/  STL.64 [R1+0xba8], R16 ;  /* 0x000ba81001007387 */ /* 0x0003e20000100a00 */
[----:B------:R-:W-:Y:S02]  /*af40*/  IMAD R13, R13, 0x3d8, RZ ;  /* 0x000003d80d0d7824 */ /* 0x000fe400078e02ff */
[----:B------:R-:W-:Y:S01]  /*af50*/  IMAD R21, R21, 0x1e5, RZ ;  /* 0x000001e515157824 */ /* 0x000fe200078e02ff */
[----:B------:R2:W-:Y:S01]  /*af60*/  STL.64 [R1+0xcb0], R14 ;  /* 0x000cb00e01007387 */ /* 0x0005e20000100a00 */
[----:B------:R-:W-:-:S03]  /*af70*/  LEA.HI.X.SX32 R9, R19, R27, 0x1, P6 ;  /* 0x0000001b13097211 */ /* 0x000fc600030f0eff */
[----:B------:R-:W-:Y:S02]  /*af80*/  LEA.HI.X.SX32 R11, R21, R27, 0x1, P3 ;  /* 0x0000001b150b7211 */ /* 0x000fe400018f0eff */
[-C--:B-1----:R-:W-:Y:S02]  /*af90*/  IADD3 R16, P5, R13, R26.reuse, RZ ;  /* 0x0000001a0d107210 */ /* 0x082fe40007fbe0ff */
[----:B--2---:R-:W-:Y:S02]  /*afa0*/  IADD3 R14, P2, R20, R26, RZ ;  /* 0x0000001a140e7210 */ /* 0x004fe40007f5e0ff */
[----:B------:R-:W-:Y:S02]  /*afb0*/  MOV R20, c[0x0][0x198] ;  /* 0x0000660000147a02 */ /* 0x000fe40000000f00 */
[----:B------:R-:W-:Y:S02]  /*afc0*/  MOV R13, c[0x0][0x198] ;  /* 0x00006600000d7a02 */ /* 0x000fe40000000f00 */
[----:B------:R-:W-:Y:S01]  /*afd0*/  MOV R21, c[0x0][0x198] ;  /* 0x0000660000157a02 */ /* 0x000fe20000000f00 */
[----:B------:R-:W-:Y:S01]  /*afe0*/  IMAD R20, R20, 0x3de, RZ ;  /* 0x000003de14147824 */ /* 0x000fe200078e02ff */
[----:B------:R1:W-:Y:S01]  /*aff0*/  STL.64 [R1+0xdb0], R10 ;  /* 0x000db00a01007387 */ /* 0x0003e20000100a00 */
[----:B------:R-:W-:-:S03]  /*b000*/  IMAD R13, R13, 0x3dc, RZ ;  /* 0x000003dc0d0d7824 */ /* 0x000fc600078e02ff */
[----:B------:R2:W-:Y:S01]  /*b010*/  STL.64 [R1+0xeb8], R8 ;  /* 0x000eb80801007387 */ /* 0x0005e20000100a00 */
[----:B------:R-:W-:-:S05]  /*b020*/  IMAD R21, R21, 0x1e7, RZ ;  /* 0x000001e715157824 */ /* 0x000fca00078e02ff */
[----:B------:R-:W-:Y:S02]  /*b030*/  LEA.HI.X.SX32 R7, R21, R27, 0x1, P4 ;  /* 0x0000001b15077211 */ /* 0x000fe400020f0eff */
[-C--:B-1----:R-:W-:Y:S02]  /*b040*/  IADD3 R10, P3, R13, R26.reuse, RZ ;  /* 0x0000001a0d0a7210 */ /* 0x082fe40007f7e0ff */
[----:B--2---:R-:W-:Y:S02]  /*b050*/  IADD3 R8, P6, R20, R26, RZ ;  /* 0x0000001a14087210 */ /* 0x004fe40007fde0ff */
[----:B------:R-:W-:Y:S01]  /*b060*/  MOV R20, c[0x0][0x198] ;  /* 0x0000660000147a02 */ /* 0x000fe20000000f00 */
[----:B------:R-:W-:Y:S01]  /*b070*/  IMAD.MOV.U32 R13, RZ, RZ, c[0x0][0x198] ;  /* 0x00006600ff0d7624 */ /* 0x000fe200078e00ff */
[----:B------:R-:W-:-:S03]  /*b080*/  MOV R21, c[0x0][0x198] ;  /* 0x0000660000157a02 */ /* 0x000fc60000000f00 */
[----:B------:R-:W-:Y:S02]  /*b090*/  IMAD R20, R20, 0x1eb, RZ ;  /* 0x000001eb14147824 */ /* 0x000fe400078e02ff */
[----:B------:R-:W-:Y:S01]  /*b0a0*/  IMAD R13, R13, 0x3e6, RZ ;  /* 0x000003e60d0d7824 */ /* 0x000fe200078e02ff */
[----:B------:R1:W-:Y:S01]  /*b0b0*/  STL.64 [R1+0xf80], R6 ;  /* 0x000f800601007387 */ /* 0x0003e20000100a00 */
[----:B------:R-:W-:Y:S01]  /*b0c0*/  IMAD R21, R21, 0x3e8, RZ ;  /* 0x000003e815157824 */ /* 0x000fe200078e02ff */
[-C--:B------:R-:W-:Y:S02]  /*b0d0*/  LEA.HI.X.SX32 R5, R20, R27.reuse, 0x1, P1 ;  /* 0x0000001b14057211 */ /* 0x080fe400008f0eff */
[----:B------:R-:W-:-:S03]  /*b0e0*/  LEA.HI.X.SX32 R17, R23, R27, 0x1, P5 ;  /* 0x0000001b17117211 */ /* 0x000fc600028f0eff */
[----:B------:R2:W-:Y:S01]  /*b0f0*/  STL.64 [R1+0xbb0], R4 ;  /* 0x000bb00401007387 */ /* 0x0005e20000100a00 */
[----:B-1----:R-:W-:Y:S01]  /*b100*/  IADD3 R6, P4, R13, R26, RZ ;  /* 0x0000001a0d067210 */ /* 0x002fe20007f9e0ff */
[----:B------:R-:W-:-:S04]  /*b110*/  IMAD.MOV.U32 R13, RZ, RZ, c[0x0][0x198] ;  /* 0x00006600ff0d7624 */ /* 0x000fc800078e00ff */
[----:B------:R-:W-:Y:S01]  /*b120*/  IMAD R13, R13, 0x3ea, RZ ;  /* 0x000003ea0d0d7824 */ /* 0x000fe200078e02ff */
[-C--:B--2---:R-:W-:Y:S02]  /*b130*/  IADD3 R4, P1, R21, R26.reuse, RZ ;  /* 0x0000001a15047210 */ /* 0x084fe40007f3e0ff */
[----:B------:R-:W-:Y:S01]  /*b140*/  MOV R21, c[0x0][0x198] ;  /* 0x0000660000157a02 */ /* 0x000fe20000000f00 */
[----:B------:R1:W-:Y:S04]  /*b150*/  STL.64 [R1+0xcb8], R16 ;  /* 0x000cb81001007387 */ /* 0x0003e80000100a00 */
[----:B------:R-:W-:Y:S01]  /*b160*/  IMAD R21, R21, 0x1ed, RZ ;  /* 0x000001ed15157824 */ /* 0x000fe200078e02ff */
[----:B------:R-:W-:Y:S02]  /*b170*/  LEA.HI.X.SX32 R11, R24, R27, 0x1, P3 ;  /* 0x0000001b180b7211 */ /* 0x000fe400018f0eff */
[----:B-1----:R-:W-:-:S02]  /*b180*/  IADD3 R16, P5, R13, R26, RZ ;  /* 0x0000001a0d107210 */ /* 0x002fc40007fbe0ff */
[----:B------:R-:W-:Y:S02]  /*b190*/  MOV R13, c[0x0][0x198] ;  /* 0x00006600000d7a02 */ /* 0x000fe40000000f00 */
[-C--:B------:R-:W-:Y:S02]  /*b1a0*/  LEA.HI.X.SX32 R15, R21, R27.reuse, 0x1, P2 ;  /* 0x0000001b150f7211 */ /* 0x080fe400010f0eff */
[----:B------:R-:W-:Y:S01]  /*b1b0*/  MOV R21, c[0x0][0x198] ;  /* 0x0000660000157a02 */ /* 0x000fe20000000f00 */
[----:B------:R-:W-:Y:S02]  /*b1c0*/  IMAD R13, R13, 0x3ee, RZ ;  /* 0x000003ee0d0d7824 */ /* 0x000fe400078e02ff */
[----:B------:R-:W-:Y:S01]  /*b1d0*/  IMAD.MOV.U32 R24, RZ, RZ, c[0x0][0x198] ;  /* 0x00006600ff187624 */ /* 0x000fe200078e00ff */
[----:B------:R-:W-:Y:S01]  /*b1e0*/  STL.64 [R1+0xdb8], R14 ;  /* 0x000db80e01007387 */ /* 0x000fe20000100a00 */
[----:B------:R-:W-:Y:S02]  /*b1f0*/  IMAD R21, R21, 0x1ef, RZ ;  /* 0x000001ef15157824 */ /* 0x000fe400078e02ff */
[----:B------:R-:W-:Y:S01]  /*b200*/  IMAD R24, R24, 0x1f3, RZ ;  /* 0x000001f318187824 */ /* 0x000fe200078e02ff */
[----:B------:R1:W-:Y:S02]  /*b210*/  STL.64 [R1+0xec0], R10 ;  /* 0x000ec00a01007387 */ /* 0x0003e40000100a00 */
[----:B------:R-:W-:-:S02]  /*b220*/  LEA.HI.X.SX32 R9, R21, R27, 0x1, P6 ;  /* 0x0000001b15097211 */ /* 0x000fc400030f0eff */
[----:B------:R-:W-:Y:S02]  /*b230*/  LEA.HI.X.SX32 R7, R24, R27, 0x1, P4 ;  /* 0x0000001b18077211 */ /* 0x000fe400020f0eff */
[----:B-1----:R-:W-:Y:S02]  /*b240*/  IADD3 R10, P3, R13, R26, RZ ;  /* 0x0000001a0d0a7210 */ /* 0x002fe40007f7e0ff */
[----:B------:R-:W-:Y:S01]  /*b250*/  MOV R13, c[0x0][0x198] ;  /* 0x00006600000d7a02 */ /* 0x000fe20000000f00 */
[----:B------:R-:W-:Y:S04]  /*b260*/  STL.64 [R1+0xf90], R8 ;  /* 0x000f900801007387 */ /* 0x000fe80000100a00 */
[----:B------:R-:W-:Y:S01]  /*b270*/  IMAD R13, R13, 0x3f8, RZ ;  /* 0x000003f80d0d7824 */ /* 0x000fe200078e02ff */
[----:B------:R-:W-:Y:S01]  /*b280*/  MOV R23, c[0x0][0x198] ;  /* 0x0000660000177a02 */ /* 0x000fe20000000f00 */
[----:B------:R1:W-:Y:S01]  /*b290*/  STL.64 [R1+0xbb8], R6 ;  /* 0x000bb80601007387 */ /* 0x0003e20000100a00 */
[----:B------:R-:W-:-:S03]  /*b2a0*/  MOV R24, c[0x0][0x198] ;  /* 0x0000660000187a02 */ /* 0x000fc60000000f00 */
[----:B------:R-:W-:Y:S02]  /*b2b0*/  IMAD R23, R23, 0x3ec, RZ ;  /* 0x000003ec17177824 */ /* 0x000fe400078e02ff */
[----:B------:R-:W-:Y:S01]  /*b2c0*/  IMAD R24, R24, 0x1f5, RZ ;  /* 0x000001f518187824 */ /* 0x000fe200078e02ff */
[-C--:B-1----:R-:W-:Y:S02]  /*b2d0*/  IADD3 R6, P4, R13, R26.reuse, RZ ;  /* 0x0000001a0d067210 */ /* 0x082fe40007f9e0ff */
[----:B------:R-:W-:Y:S02]  /*b2e0*/  MOV R13, c[0x0][0x198] ;  /* 0x00006600000d7a02 */ /* 0x000fe40000000f00 */
[----:B------:R-:W-:-:S03]  /*b2f0*/  IADD3 R14, P2, R23, R26, RZ ;  /* 0x0000001a170e7210 */ /* 0x000fc60007f5e0ff */
[----:B------:R-:W-:Y:S01]  /*b300*/  IMAD R13, R13, 0x3fc, RZ ;  /* 0x000003fc0d0d7824 */ /* 0x000fe200078e02ff */
[----:B------:R-:W-:Y:S02]  /*b310*/  MOV R23, c[0x0][0x198] ;  /* 0x0000660000177a02 */ /* 0x000fe40000000f00 */
[-C--:B------:R-:W-:Y:S02]  /*b320*/  LEA.HI.X.SX32 R17, R24, R27.reuse, 0x1, P5 ;  /* 0x0000001b18117211 */ /* 0x080fe400028f0eff */
[----:B------:R-:W-:Y:S02]  /*b330*/  IADD3 R2, P5, R13, R26, RZ ;  /* 0x0000001a0d027210 */ /* 0x000fe40007fbe0ff */
[----:B------:R-:W-:Y:S02]  /*b340*/  MOV R13, c[0x0][0x198] ;  /* 0x00006600000d7a02 */ /* 0x000fe40000000f00 */
[-C--:B------:R-:W-:Y:S01]  /*b350*/  LEA.HI.X.SX32 R15, R25, R27.reuse, 0x1, P2 ;  /* 0x0000001b190f7211 */ /* 0x080fe200010f0eff */
[----:B------:R-:W-:Y:S01]  /*b360*/  IMAD R23, R23, 0x3f6, RZ ;  /* 0x000003f617177824 */ /* 0x000fe200078e02ff */
[----:B------:R-:W-:Y:S01]  /*b370*/  MOV R25, c[0x0][0x198] ;  /* 0x0000660000197a02 */ /* 0x000fe20000000f00 */
[----:B------:R-:W-:Y:S01]  /*b380*/  IMAD R13, R13, 0x1f7, RZ ;  /* 0x000001f70d0d7824 */ /* 0x000fe200078e02ff */
[----:B------:R-:W-:-:S02]  /*b390*/  LEA.HI.X.SX32 R5, R22, R27, 0x1, P1 ;  /* 0x0000001b16057211 */ /* 0x000fc400008f0eff */
[----:B------:R-:W-:Y:S01]  /*b3a0*/  IADD3 R8, P6, R23, R26, RZ ;  /* 0x0000001a17087210 */ /* 0x000fe20007fde0ff */
[----:B------:R-:W-:Y:S01]  /*b3b0*/  IMAD R25, R25, 0x1fb, RZ ;  /* 0x000001fb19197824 */ /* 0x000fe200078e02ff */
[-C--:B------:R-:W-:Y:S01]  /*b3c0*/  LEA.HI.X.SX32 R11, R13, R27.reuse, 0x1, P3 ;  /* 0x0000001b0d0b7211 */ /* 0x080fe200018f0eff */
[----:B------:R-:W-:Y:S03]  /*b3d0*/  STL.64 [R1+0xcc0], R4 ;  /* 0x000cc00401007387 */ /* 0x000fe60000100a00 */
[-C--:B------:R-:W-:Y:S01]  /*b3e0*/  LEA.HI.X.SX32 R9, R25, R27.reuse, 0x1, P6 ;  /* 0x0000001b19097211 */ /* 0x080fe200030f0eff */
[----:B------:R-:W-:Y:S04]  /*b3f0*/  STL.64 [R1+0xdc0], R16 ;  /* 0x000dc01001007387 */ /* 0x000fe80000100a00 */
[----:B------:R-:W-:Y:S04]  /*b400*/  STL.64 [R1+0xec8], R14 ;  /* 0x000ec80e01007387 */ /* 0x000fe80000100a00 */
[----:B------:R-:W-:Y:S04]  /*b410*/  STL.64 [R1+0xf98], R10 ;  /* 0x000f980a01007387 */ /* 0x000fe80000100a00 */
[----:B------:R-:W-:Y:S04]  /*b420*/  STL [R1+0xed0], R2 ;  /* 0x000ed00201007387 */ /* 0x000fe80000100800 */
[----:B------:R-:W-:Y:S04]  /*b430*/  STL.64 [R1+0xbc0], R8 ;  /* 0x000bc00801007387 */ /* 0x000fe80000100a00 */
[----:B------:R-:W2:Y:S01]  /*b440*/  LDL.LU.64 R28, [R1+0x8f0] ;  /* 0x0008f000011c7983 */ /* 0x000ea20000300a00 */
[----:B------:R-:W-:Y:S01]  /*b450*/  LEA.HI.X.SX32 R7, R12, R27, 0x1, P4 ;  /* 0x0000001b0c077211 */ /* 0x000fe200020f0eff */
[----:B------:R-:W-:Y:S01]  /*b460*/  IMAD.MOV.U32 R23, RZ, RZ, c[0x0][0x198] ;  /* 0x00006600ff177624 */ /* 0x000fe200078e00ff */
[----:B------:R-:W-:-:S03]  /*b470*/  MOV R13, c[0x0][0x198] ;  /* 0x00006600000d7a02 */ /* 0x000fc60000000f00 */
[----:B------:R-:W-:Y:S02]  /*b480*/  IMAD R23, R23, 0x3fa, RZ ;  /* 0x000003fa17177824 */ /* 0x000fe400078e02ff */
[----:B------:R-:W-:Y:S01]  /*b490*/  IMAD R13, R13, 0x1fd, RZ ;  /* 0x000001fd0d0d7824 */ /* 0x000fe200078e02ff */
[----:B--2---:R1:W-:Y:S04]  /*b4a0*/  STL.64 [R1+0x1f70], R28 ;  /* 0x001f701c01007387 */ /* 0x0043e80000100a00 */
[----:B------:R-:W-:Y:S04]  /*b4b0*/  STL.64 [R1+0xcc8], R6 ;  /* 0x000cc80601007387 */ /* 0x000fe80000100a00 */
[----:B-1----:R-:W2:Y:S01]  /*b4c0*/  LDL.LU.64 R28, [R1+0x360] ;  /* 0x00036000011c7983 */ /* 0x002ea20000300a00 */
[----:B------:R-:W-:-:S04]  /*b4d0*/  IADD3 R4, P1, R23, R26, RZ ;  /* 0x0000001a17047210 */ /* 0x000fc80007f3e0ff */
[----:B------:R-:W-:-:S05]  /*b4e0*/  LEA.HI.X.SX32 R5, R13, R27, 0x1, P1 ;  /* 0x0000001b0d057211 */ /* 0x000fca00008f0eff */
[----:B------:R-:W-:Y:S04]  /*b4f0*/  STL.64 [R1+0xdc8], R4 ;  /* 0x000dc80401007387 */ /* 0x000fe80000100a00 */
[----:B--2---:R1:W-:Y:S04]  /*b500*/  STL.64 [R1+0x1f78], R28 ;  /* 0x001f781c01007387 */ /* 0x0043e80000100a00 */
[----:B-1----:R-:W2:Y:S04]  /*b510*/  LDL.LU.64 R28, [R1+0x710] ;  /* 0x00071000011c7983 */ /* 0x002ea80000300a00 */
        /* <DEDUP_REMOVED lines=27> */
[----:B------:R-:W2:Y:S01]  /*b6d0*/  LDL.LU.64 R4, [R1+0x6f8] ;  /* 0x0006f80001047983 */ /* 0x000ea20000300a00 */
[----:B-1----:R-:W-:Y:S01]  /*b6e0*/  MOV R28, R2 ;  /* 0x00000002001c7202 */ /* 0x002fe20000000f00 */
[----:B------:R-:W-:-:S02]  /*b6f0*/  IMAD.MOV.U32 R29, RZ, RZ, R3 ;  /* 0x000000ffff1d7224 */ /* 0x000fc400078e0003 */
[----:B------:R-:W3:Y:S04]  /*b700*/  LDL.LU.64 R2, [R1+0x340] ;  /* 0x0003400001027983 */ /* 0x000ee80000300a00 */
[----:B------:R-:W4:Y:S04]  /*b710*/  LDL.LU.64 R6, [R1+0xad0] ;  /* 0x000ad00001067983 */ /* 0x000f280000300a00 */
[----:B------:R-:W5:Y:S01]  /*b720*/  LDL.LU.64 R8, [R1+0xa88] ;  /* 0x000a880001087983 */ /* 0x000f620000300a00 */
[----:B------:R-:W-:-:S03]  /*b730*/  LEA.HI.X.SX32 R29, R0, R27, 0x1, P5 ;  /* 0x0000001b001d7211 */ /* 0x000fc600028f0eff */
[----:B------:R-:W2:Y:S04]  /*b740*/  LDL.LU.64 R10, [R1+0x9f8] ;  /* 0x0009f800010a7983 */ /* 0x000ea80000300a00 */
[----:B------:R-:W2:Y:S04]  /*b750*/  LDL.LU.64 R14, [R1+0x8e0] ;  /* 0x0008e000010e7983 */ /* 0x000ea80000300a00 */
[----:B------:R-:W3:Y:S04]  /*b760*/  LDL.LU.64 R16, [R1+0x6d8] ;  /* 0x0006d80001107983 */ /* 0x000ee80000300a00 */
[----:B------:R-:W3:Y:S04]  /*b770*/  LDL.LU.64 R18, [R1+0x320] ;  /* 0x0003200001127983 */ /* 0x000ee80000300a00 */
[----:B------:R-:W3:Y:S04]  /*b780*/  LDL.LU.64 R20, [R1+0x9f0] ;  /* 0x0009f00001147983 */ /* 0x000ee80000300a00 */
[----:B------:R-:W3:Y:S04]  /*b790*/  LDL.LU.64 R22, [R1+0x8d0] ;  /* 0x0008d00001167983 */ /* 0x000ee80000300a00 */
[----:B------:R-:W3:Y:S04]  /*b7a0*/  LDL.LU.64 R24, [R1+0x6c0] ;  /* 0x0006c00001187983 */ /* 0x000ee80000300a00 */
[----:B------:R-:W3:Y:S04]  /*b7b0*/  LDL.LU.64 R12, [R1+0x300] ;  /* 0x00030000010c7983 */ /* 0x000ee80000300a00 */
[----:B------:R1:W-:Y:S04]  /*b7c0*/  STL [R1+0xed4], R29 ;  /* 0x000ed41d01007387 */ /* 0x0003e80000100800 */
[----:B------:R0:W3:Y:S04]  /*b7d0*/  LDG.E.U16 R0, [R26.64] ;  /* 0x000000041a007981 */ /* 0x0000e8000c1e1500 */
[----:B-1----:R-:W4:Y:S04]  /*b7e0*/  LDL.LU.64 R28, [R1+0x1fe8] ;  /* 0x001fe800011c7983 */ /* 0x002f280000300a00 */
[----:B0-----:R-:W4:Y:S04]  /*b7f0*/  LDL.LU.64 R26, [R1+0xa00] ;  /* 0x000a0000011a7983 */ /* 0x001f280000300a00 */
[----:B-----5:R2:W5:Y:S04]  /*b800*/  LDG.E.U16 R9, [R8.64] ;  /* 0x0000000408097981 */ /* 0x020568000c1e1500 */
[----:B--2---:R-:W2:Y:S04]  /*b810*/  LDG.E.U16 R8, [R10.64] ;  /* 0x000000040a087981 */ /* 0x004ea8000c1e1500 */
[----:B---3--:R4:W-:Y:S04]  /*b820*/  STL [R1+0xfb0], R0 ;  /* 0x000fb00001007387 */ /* 0x0089e80000100800 */
[----:B----4-:R0:W3:Y:S04]  /*b830*/  LDG.E.U16 R0, [R28.64] ;  /* 0x000000041c007981 */ /* 0x0100e8000c1e1500 */
[----:B0-----:R-:W4:Y:S04]  /*b840*/  LDL.LU.64 R28, [R1+0x1fe0] ;  /* 0x001fe000011c7983 */ /* 0x001f280000300a00 */
        /* <DEDUP_REMOVED lines=43> */
[----:B0-----:R0:W3:Y:S04]  /*bb00*/  LDG.E.U16 R0, [R26.64] ;  /* 0x000000041a007981 */ /* 0x0010e8000c1e1500 */
[----:B0-----:R0:W2:Y:S04]  /*bb10*/  LDG.E.U16 R27, [R4.64] ;  /* 0x00000004041b7981 */ /* 0x0010a8000c1e1500 */
[----:B----4-:R1:W4:Y:S04]  /*bb20*/  LDG.E.U16 R26, [R28.64] ;  /* 0x000000041c1a7981 */ /* 0x010328000c1e1500 */
[----:B0-----:R-:W5:Y:S04]  /*bb30*/  LDG.E.U16 R5, [R18.64] ;  /* 0x0000000412057981 */ /* 0x001f68000c1e1500 */
[----:B-1----:R0:W5:Y:S04]  /*bb40*/  LDG.E.U16 R29, [R2.64] ;  /* 0x00000004021d7981 */ /* 0x002168000c1e1500 */
[----:B------:R1:W5:Y:S04]  /*bb50*/  LDG.E.U16 R28, [R6.64] ;  /* 0x00000004061c7981 */ /* 0x000368000c1e1500 */
[----:B------:R-:W5:Y:S04]  /*bb60*/  LDG.E.U16 R4, [R20.64] ;  /* 0x0000000414047981 */ /* 0x000f68000c1e1500 */
[----:B0-----:R-:W5:Y:S04]  /*bb70*/  LDG.E.U16 R3, [R22.64] ;  /* 0x0000000416037981 */ /* 0x001f68000c1e1500 */
[----:B-1----:R-:W5:Y:S04]  /*bb80*/  LDG.E.U16 R7, [R14.64] ;  /* 0x000000040e077981 */ /* 0x002f68000c1e1500 */
[----:B------:R-:W5:Y:S04]  /*bb90*/  LDG.E.U16 R6, [R16.64] ;  /* 0x0000000410067981 */ /* 0x000f68000c1e1500 */
[----:B------:R-:W5:Y:S04]  /*bba0*/  LDG.E.U16 R2, [R24.64] ;  /* 0x0000000418027981 */ /* 0x000f68000c1e1500 */
[----:B---3--:R0:W-:Y:S04]  /*bbb0*/  STL [R1+0xa10], R0 ;  /* 0x000a100001007387 */ /* 0x0081e80000100800 */
[----:B--2---:R-:W-:Y:S04]  /*bbc0*/  STL [R1+0xa90], R27 ;  /* 0x000a901b01007387 */ /* 0x004fe80000100800 */
[----:B----4-:R1:W-:Y:S04]  /*bbd0*/  STL [R1+0xa94], R26 ;  /* 0x000a941a01007387 */ /* 0x0103e80000100800 */
[----:B0-----:R-:W2:Y:S04]  /*bbe0*/  LDG.E.U16 R0, [R12.64] ;  /* 0x000000040c007981 */ /* 0x001ea8000c1e1500 */
[----:B-1----:R-:W3:Y:S04]  /*bbf0*/  LDL.LU.64 R26, [R1+0x898] ;  /* 0x00089800011a7983 */ /* 0x002ee80000300a00 */
[----:B---3--:R0:W-:Y:S04]  /*bc00*/  STL.64 [R1+0x1ee8], R26 ;  /* 0x001ee81a01007387 */ /* 0x0081e80000100a00 */
[----:B0-----:R-:W3:Y:S04]  /*bc10*/  LDL.LU.64 R26, [R1+0x9d0] ;  /* 0x0009d000011a7983 */ /* 0x001ee80000300a00 */
        /* <DEDUP_REMOVED lines=17> */
[----:B-----5:R-:W-:Y:S04]  /*bd30*/  STL [R1+0xa08], R29 ;  /* 0x000a081d01007387 */ /* 0x020fe80000100800 */
[----:B0-----:R-:W3:Y:S04]  /*bd40*/  LDL.LU.64 R26, [R1+0x688] ;  /* 0x00068800011a7983 */ /* 0x001ee80000300a00 */
[----:B------:R-:W-:Y:S04]  /*bd50*/  STL [R1+0xa04], R28 ;  /* 0x000a041c01007387 */ /* 0x000fe80000100800 */
[----:B---3--:R0:W-:Y:S04]  /*bd60*/  STL.64 [R1+0x1f38], R26 ;  /* 0x001f381a01007387 */ /* 0x0081e80000100a00 */
[----:B------:R-:W-:Y:S04]  /*bd70*/  STL [R1+0xa00], R9 ;  /* 0x000a000901007387 */ /* 0x000fe80000100800 */
        /* <DEDUP_REMOVED lines=15> */
[----:B--2---:R-:W-:Y:S04]  /*be70*/  STL [R1+0x8f8], R0 ;  /* 0x0008f80001007387 */ /* 0x004fe80000100800 */
[----:B0-----:R-:W2:Y:S04]  /*be80*/  LDL.LU.64 R26, [R1+0x8c0] ;  /* 0x0008c000011a7983 */ /* 0x001ea80000300a00 */
[----:B--2---:R0:W-:Y:S04]  /*be90*/  STL.64 [R1+0x1f60], R26 ;  /* 0x001f601a01007387 */ /* 0x0041e80000100a00 */
[----:B0-----:R-:W2:Y:S04]  /*bea0*/  LDL.LU.64 R26, [R1+0x9e8] ;  /* 0x0009e800011a7983 */ /* 0x001ea80000300a00 */
[----:B--2---:R0:W-:Y:S04]  /*beb0*/  STL.64 [R1+0x1f68], R26 ;  /* 0x001f681a01007387 */ /* 0x0041e80000100a00 */
[----:B0-----:R-:W2:Y:S04]  /*bec0*/  LDL.LU.64 R26, [R1+0xa80] ;  /* 0x000a8000011a7983 */ /* 0x001ea80000300a00 */
[----:B------:R-:W3:Y:S04]  /*bed0*/  LDL.LU.64 R28, [R1+0x650] ;  /* 0x00065000011c7983 */ /* 0x000ee80000300a00 */
[----:B------:R-:W4:Y:S04]  /*bee0*/  LDL.LU.64 R4, [R1+0x280] ;  /* 0x0002800001047983 */ /* 0x000f280000300a00 */
[----:B------:R-:W5:Y:S04]  /*bef0*/  LDL.LU.64 R2, [R1+0xa70] ;  /* 0x000a700001027983 */ /* 0x000f680000300a00 */
[----:B------:R-:W3:Y:S04]  /*bf00*/  LDL.LU.64 R6, [R1+0x9c8] ;  /* 0x0009c80001067983 */ /* 0x000ee80000300a00 */
[----:B------:R-:W3:Y:S04]  /*bf10*/  LDL.LU.64 R8, [R1+0x888] ;  /* 0x0008880001087983 */ /* 0x000ee80000300a00 */
[----:B------:R-:W4:Y:S04]  /*bf20*/  LDL.LU.64 R10, [R1+0x630] ;  /* 0x00063000010a7983 */ /* 0x000f280000300a00 */
[----:B------:R-:W4:Y:S04]  /*bf30*/  LDL.LU.64 R14, [R1+0x260] ;  /* 0x00026000010e7983 */ /* 0x000f280000300a00 */
[----:B------:R-:W5:Y:S04]  /*bf40*/  LDL.LU.64 R16, [R1+0x9c0] ;  /* 0x0009c00001107983 */ /* 0x000f680000300a00 */
[----:B------:R-:W5:Y:S04]  /*bf50*/  LDL.LU.64 R18, [R1+0x880] ;  /* 0x0008800001127983 */ /* 0x000f680000300a00 */
[----:B------:R-:W5:Y:S04]  /*bf60*/  LDL.LU.64 R20, [R1+0x618] ;  /* 0x0006180001147983 */ /* 0x000f680000300a00 */
[----:B------:R-:W5:Y:S04]  /*bf70*/  LDL.LU.64 R22, [R1+0x248] ;  /* 0x0002480001167983 */ /* 0x000f680000300a00 */
[----:B------:R-:W5:Y:S04]  /*bf80*/  LDL.LU.64 R24, [R1+0xac0] ;  /* 0x000ac00001187983 */ /* 0x000f680000300a00 */
[----:B------:R-:W5:Y:S04]  /*bf90*/  LDL.LU.64 R12, [R1+0xa68] ;  /* 0x000a6800010c7983 */ /* 0x000f680000300a00 */
[----:B--2---:R0:W2:Y:S04]  /*bfa0*/  LDG.E.U16 R0, [R26.64] ;  /* 0x000000041a007981 */ /* 0x0040a8000c1e1500 */
[----:B0-----:R-:W5:Y:S04]  /*bfb0*/  LDL.LU.64 R26, [R1+0x1f68] ;  /* 0x001f6800011a7983 */ /* 0x001f680000300a00 */
[----:B---3--:R4:W3:Y:S04]  /*bfc0*/  LDG.E.U16 R9, [R8.64] ;  /* 0x0000000408097981 */ /* 0x0088e8000c1e1500 */
[----:B----4-:R-:W4:Y:S04]  /*bfd0*/  LDG.E.U16 R8, [R10.64] ;  /* 0x000000040a087981 */ /* 0x010f28000c1e1500 */
[----:B--2---:R5:W-:Y:S04]  /*bfe0*/  STL [R1+0x8fc], R0 ;  /* 0x0008fc0001007387 */ /* 0x004be80000100800 */
[----:B-----5:R0:W2:Y:S04]  /*bff0*/  LDG.E.U16 R0, [R26.64] ;  /* 0x000000041a007981 */ /* 0x0200a8000c1e1500 */
[----:B0-----:R-:W5:Y:S04]  /*c000*/  LDL.LU.64 R26, [R1+0x1f60] ;  /* 0x001f6000011a7983 */ /* 0x001f680000300a00 */
        /* <DEDUP_REMOVED lines=47> */
[----:B0-----:R0:W5:Y:S04]  /*c300*/  LDG.E.U16 R27, [R4.64] ;  /* 0x00000004041b7981 */ /* 0x001168000c1e1500 */
[----:B------:R1:W3:Y:S04]  /*c310*/  LDG.E.U16 R26, [R28.64] ;  /* 0x000000041c1a7981 */ /* 0x0002e8000c1e1500 */
[----:B0-----:R-:W4:Y:S04]  /*c320*/  LDG.E.U16 R5, [R18.64] ;  /* 0x0000000412057981 */ /* 0x001f28000c1e1500 */
[----:B-1----:R0:W4:Y:S04]  /*c330*/  LDG.E.U16 R29, [R2.64] ;  /* 0x00000004021d7981 */ /* 0x002128000c1e1500 */
[----:B------:R1:W4:Y:S04]  /*c340*/  LDG.E.U16 R28, [R6.64] ;  /* 0x00000004061c7981 */ /* 0x000328000c1e1500 */
[----:B------:R-:W4:Y:S04]  /*c350*/  LDG.E.U16 R4, [R20.64] ;  /* 0x0000000414047981 */ /* 0x000f28000c1e1500 */
[----:B0-----:R-:W4:Y:S04]  /*c360*/  LDG.E.U16 R3, [R22.64] ;  /* 0x0000000416037981 */ /* 0x001f28000c1e1500 */
[----:B-1----:R-:W4:Y:S04]  /*c370*/  LDG.E.U16 R7, [R14.64] ;  /* 0x000000040e077981 */ /* 0x002f28000c1e1500 */
[----:B------:R-:W4:Y:S04]  /*c380*/  LDG.E.U16 R6, [R16.64] ;  /* 0x0000000410067981 */ /* 0x000f28000c1e1500 */
[----:B------:R-:W4:Y:S04]  /*c390*/  LDG.E.U16 R2, [R24.64] ;  /* 0x0000000418027981 */ /* 0x000f28000c1e1500 */
[----:B--2---:R0:W-:Y:S04]  /*c3a0*/  STL [R1+0x8b8], R0 ;  /* 0x0008b80001007387 */ /* 0x0041e80000100800 */
[----:B-----5:R-:W-:Y:S04]  /*c3b0*/  STL [R1+0x8ac], R27 ;  /* 0x0008ac1b01007387 */ /* 0x020fe80000100800 */
[----:B---3--:R1:W-:Y:S04]  /*c3c0*/  STL [R1+0x9d4], R26 ;  /* 0x0009d41a01007387 */ /* 0x0083e80000100800 */
        /* <DEDUP_REMOVED lines=21> */
[----:B----4-:R-:W-:Y:S04]  /*c520*/  STL [R1+0x9d0], R29 ;  /* 0x0009d01d01007387 */ /* 0x010fe80000100800 */
        /* <DEDUP_REMOVED lines=221> */
[----:B0-----:R0:W3:Y:S04]  /*d300*/  LDG.E.U16 R29, [R2.64] ;  /* 0x00000004021d7981 */ /* 0x0010e8000c1e1500 */
[----:B------:R4:W3:Y:S04]  /*d310*/  LDG.E.U16 R28, [R6.64] ;  /* 0x00000004061c7981 */ /* 0x0008e8000c1e1500 */
[----:B-1----:R-:W3:Y:S04]  /*d320*/  LDG.E.U16 R5, [R16.64] ;  /* 0x0000000410057981 */ /* 0x002ee8000c1e1500 */
[----:B0-----:R0:W3:Y:S04]  /*d330*/  LDG.E.U16 R2, [R22.64] ;  /* 0x0000000416027981 */ /* 0x0010e8000c1e1500 */
[----:B----4-:R1:W4:Y:S04]  /*d340*/  LDG.E.U16 R6, [R24.64] ;  /* 0x0000000418067981 */ /* 0x010328000c1e1500 */
[----:B------:R-:W3:Y:S04]  /*d350*/  LDG.E.U16 R7, [R14.64] ;  /* 0x000000040e077981 */ /* 0x000ee8000c1e1500 */
[----:B------:R-:W3:Y:S04]  /*d360*/  LDG.E.U16 R4, [R18.64] ;  /* 0x0000000412047981 */ /* 0x000ee8000c1e1500 */
[----:B------:R-:W3:Y:S04]  /*d370*/  LDG.E.U16 R3, [R20.64] ;  /* 0x0000000414037981 */ /* 0x000ee8000c1e1500 */
[----:B--2---:R2:W-:Y:S04]  /*d380*/  STL [R1+0x5f8], R0 ;  /* 0x0005f80001007387 */ /* 0x0045e80000100800 */
[----:B0-----:R-:W3:Y:S04]  /*d390*/  LDL.LU.64 R22, [R1+0xb0] ;  /* 0x0000b00001167983 */ /* 0x001ee80000300a00 */
[----:B--2---:R0:W2:Y:S04]  /*d3a0*/  LDG.E.U16 R0, [R12.64] ;  /* 0x000000040c007981 */ /* 0x0040a8000c1e1500 */
[----:B---3--:R3:W-:Y:S04]  /*d3b0*/  STL.64 [R1+0x1dd0], R22 ;  /* 0x001dd01601007387 */ /* 0x0087e80000100a00 */
[----:B---3--:R-:W3:Y:S04]  /*d3c0*/  LDL.LU.64 R22, [R1+0x430] ;  /* 0x0004300001167983 */ /* 0x008ee80000300a00 */
[----:B0-----:R-:W2:Y:S04]  /*d3d0*/  LDL.LU.64 R12, [R1+0x778] ;  /* 0x00077800010c7983 */ /* 0x001ea80000300a00 */
[----:B-1----:R-:W2:Y:S04]  /*d3e0*/  LDL.LU.64 R24, [R1+0x3f8] ;  /* 0x0003f80001187983 */ /* 0x002ea80000300a00 */
[----:B------:R-:W-:Y:S04]  /*d3f0*/  STL [R1+0x5e0], R27 ;  /* 0x0005e01b01007387 */ /* 0x000fe80000100800 */
[----:B-----5:R0:W-:Y:S04]  /*d400*/  STL [R1+0x5e4], R26 ;  /* 0x0005e41a01007387 */ /* 0x0201e80000100800 */
[----:B0-----:R-:W5:Y:S04]  /*d410*/  LDL.LU.64 R26, [R1+0x210] ;  /* 0x00021000011a7983 */ /* 0x001f680000300a00 */
[----:B-----5:R0:W-:Y:S04]  /*d420*/  STL.64 [R1+0x1d68], R26 ;  /* 0x001d681a01007387 */ /* 0x0201e80000100a00 */
        /* <DEDUP_REMOVED lines=13> */
[----:B------:R-:W-:Y:S04]  /*d500*/  STL [R1+0x5c4], R29 ;  /* 0x0005c41d01007387 */ /* 0x000fe80000100800 */
[----:B-----5:R0:W-:Y:S04]  /*d510*/  STL.64 [R1+0x1da0], R26 ;  /* 0x001da01a01007387 */ /* 0x0201e80000100a00 */
[----:B------:R-:W-:Y:S04]  /*d520*/  STL [R1+0x5c0], R28 ;  /* 0x0005c01c01007387 */ /* 0x000fe80000100800 */
        /* <DEDUP_REMOVED lines=9> */
[----:B------:R0:W-:Y:S04]  /*d5c0*/  STL [R1+0x574], R4 ;  /* 0x0005740401007387 */ /* 0x0001e80000100800 */
[----:B------:R-:W5:Y:S04]  /*d5d0*/  LDL.LU.64 R28, [R1+0x1f8] ;  /* 0x0001f800011c7983 */ /* 0x000f680000300a00 */
[----:B------:R-:W-:Y:S04]  /*d5e0*/  STL [R1+0x570], R3 ;  /* 0x0005700301007387 */ /* 0x000fe80000100800 */
[----:B0-----:R-:W5:Y:S04]  /*d5f0*/  LDL.LU.64 R4, [R1+0x1e0] ;  /* 0x0001e00001047983 */ /* 0x001f680000300a00 */
[----:B------:R0:W-:Y:S04]  /*d600*/  STL [R1+0x554], R2 ;  /* 0x0005540201007387 */ /* 0x0001e80000100800 */
[----:B0-----:R-:W5:Y:S04]  /*d610*/  LDL.LU.64 R2, [R1+0x1c8] ;  /* 0x0001c80001027983 */ /* 0x001f680000300a00 */
[----:B----4-:R0:W-:Y:S04]  /*d620*/  STL [R1+0x550], R6 ;  /* 0x0005500601007387 */ /* 0x0101e80000100800 */
[----:B0-----:R-:W4:Y:S04]  /*d630*/  LDL.LU.64 R6, [R1+0x1b0] ;  /* 0x0001b00001067983 */ /* 0x001f280000300a00 */
[----:B--2---:R3:W-:Y:S04]  /*d640*/  STL [R1+0x534], R0 ;  /* 0x0005340001007387 */ /* 0x0047e80000100800 */
[----:B------:R-:W2:Y:S04]  /*d650*/  LDL.LU.64 R8, [R1+0x198] ;  /* 0x0001980001087983 */ /* 0x000ea80000300a00 */
[----:B------:R-:W2:Y:S04]  /*d660*/  LDL.LU.64 R10, [R1+0x180] ;  /* 0x00018000010a7983 */ /* 0x000ea80000300a00 */
[----:B------:R-:W2:Y:S04]  /*d670*/  LDL.LU.64 R14, [R1+0x168] ;  /* 0x00016800010e7983 */ /* 0x000ea80000300a00 */
[----:B------:R-:W2:Y:S04]  /*d680*/  LDL.LU.64 R16, [R1+0x150] ;  /* 0x0001500001107983 */ /* 0x000ea80000300a00 */
[----:B------:R-:W2:Y:S04]  /*d690*/  LDL.LU.64 R18, [R1+0x138] ;  /* 0x0001380001127983 */ /* 0x000ea80000300a00 */
[----:B------:R-:W5:Y:S04]  /*d6a0*/  LDL.LU.64 R20, [R1+0x120] ;  /* 0x0001200001147983 */ /* 0x000f680000300a00 */
[----:B---3--:R0:W3:Y:S04]  /*d6b0*/  LDG.E.U16 R0, [R22.64] ;  /* 0x0000000416007981 */ /* 0x0080e8000c1e1500 */
[----:B0-----:R-:W5:Y:S04]  /*d6c0*/  LDL.LU.64 R22, [R1+0x1dd0] ;  /* 0x001dd00001167983 */ /* 0x001f680000300a00 */
[----:B----4-:R2:W4:Y:S04]  /*d6d0*/  LDG.E.U16 R7, [R6.64] ;  /* 0x0000000406077981 */ /* 0x010528000c1e1500 */
[----:B--2---:R0:W2:Y:S04]  /*d6e0*/  LDG.E.U16 R6, [R18.64] ;  /* 0x0000000412067981 */ /* 0x0040a8000c1e1500 */
[----:B---3--:R5:W-:Y:S04]  /*d6f0*/  STL [R1+0x530], R0 ;  /* 0x0005300001007387 */ /* 0x008be80000100800 */
[----:B-----5:R1:W3:Y:S04]  /*d700*/  LDG.E.U16 R0, [R22.64] ;  /* 0x0000000416007981 */ /* 0x0202e8000c1e1500 */
[----:B-1----:R-:W5:Y:S04]  /*d710*/  LDL.LU.64 R22, [R1+0x1dc8] ;  /* 0x001dc80001167983 */ /* 0x002f680000300a00 */
[----:B---3--:R1:W-:Y:S04]  /*d720*/  STL [R1+0x514], R0 ;  /* 0x0005140001007387 */ /* 0x0083e80000100800 */
[----:B-1----:R1:W3:Y:S04]  /*d730*/  LDG.E.U16 R0, [R12.64] ;  /* 0x000000040c007981 */ /* 0x0022e8000c1e1500 */
[----:B-1----:R-:W2:Y:S04]  /*d740*/  LDL.LU.64 R12, [R1+0x1dc0] ;  /* 0x001dc000010c7983 */ /* 0x002ea80000300a00 */
[----:B---3--:R2:W-:Y:S04]  /*d750*/  STL [R1+0x510], R0 ;  /* 0x0005100001007387 */ /* 0x0085e80000100800 */
[----:B--2---:R1:W2:Y:S04]  /*d760*/  LDG.E.U16 R0, [R12.64] ;  /* 0x000000040c007981 */ /* 0x0042a8000c1e1500 */
[----:B-1----:R-:W3:Y:S04]  /*d770*/  LDL.LU.64 R12, [R1+0x228] ;  /* 0x00022800010c7983 */ /* 0x002ee80000300a00 */
[----:B--2---:R1:W-:Y:S04]  /*d780*/  STL [R1+0x340], R0 ;  /* 0x0003400001007387 */ /* 0x0043e80000100800 */
[----:B-1----:R1:W2:Y:S04]  /*d790*/  LDG.E.U16 R0, [R24.64] ;  /* 0x0000000418007981 */ /* 0x0022a8000c1e1500 */
[----:B-1----:R-:W3:Y:S04]  /*d7a0*/  LDL.LU.64 R24, [R1+0x1db8] ;  /* 0x001db80001187983 */ /* 0x002ee80000300a00 */
[----:B--2---:R3:W-:Y:S04]  /*d7b0*/  STL [R1+0x324], R0 ;  /* 0x0003240001007387 */ /* 0x0047e80000100800 */
[----:B---3--:R1:W2:Y:S04]  /*d7c0*/  LDG.E.U16 R0, [R24.64] ;  /* 0x0000000418007981 */ /* 0x0082a8000c1e1500 */
[----:B-1----:R-:W3:Y:S04]  /*d7d0*/  LDL.LU.64 R24, [R1+0x240] ;  /* 0x0002400001187983 */ /* 0x002ee80000300a00 */
[----:B--2---:R5:W-:Y:S04]  /*d7e0*/  STL [R1+0x320], R0 ;  /* 0x0003200001007387 */ /* 0x004be80000100800 */
[----:B-----5:R1:W2:Y:S04]  /*d7f0*/  LDG.E.U16 R0, [R22.64] ;  /* 0x0000000416007981 */ /* 0x0202a8000c1e1500 */
[----:B-1----:R-:W5:Y:S04]  /*d800*/  LDL.LU.64 R22, [R1+0x258] ;  /* 0x0002580001167983 */ /* 0x002f680000300a00 */
[----:B--2---:R1:W-:Y:S04]  /*d810*/  STL [R1+0x304], R0 ;  /* 0x0003040001007387 */ /* 0x0043e80000100800 */
[----:B-1----:R1:W2:Y:S04]  /*d820*/  LDG.E.U16 R0, [R26.64] ;  /* 0x000000041a007981 */ /* 0x0022a8000c1e1500 */
[----:B-1----:R-:W3:Y:S04]  /*d830*/  LDL.LU.64 R26, [R1+0x1db0] ;  /* 0x001db000011a7983 */ /* 0x002ee80000300a00 */
[----:B--2---:R3:W-:Y:S04]  /*d840*/  STL [R1+0x300], R0 ;  /* 0x0003000001007387 */ /* 0x0047e80000100800 */
[----:B---3--:R1:W2:Y:S04]  /*d850*/  LDG.E.U16 R0, [R26.64] ;  /* 0x000000041a007981 */ /* 0x0082a8000c1e1500 */
        /* <DEDUP_REMOVED lines=26> */
[----:B-----5:R1:W2:Y:S04]  /*da00*/  LDG.E.U16 R0, [R22.64] ;  /* 0x0000000416007981 */ /* 0x0202a8000c1e1500 */
[----:B-1----:R1:W5:Y:S04]  /*da10*/  LDG.E.U16 R23, [R12.64] ;  /* 0x000000040c177981 */ /* 0x002368000c1e1500 */
[----:B------:R3:W4:Y:S04]  /*da20*/  LDG.E.U16 R22, [R24.64] ;  /* 0x0000000418167981 */ /* 0x000728000c1e1500 */
[----:B-1----:R1:W4:Y:S04]  /*da30*/  LDG.E.U16 R12, [R2.64] ;  /* 0x00000004020c7981 */ /* 0x002328000c1e1500 */
[----:B---3--:R-:W3:Y:S04]  /*da40*/  LDG.E.U16 R25, [R26.64] ;  /* 0x000000041a197981 */ /* 0x008ee8000c1e1500 */
[----:B------:R-:W3:Y:S04]  /*da50*/  LDG.E.U16 R24, [R28.64] ;  /* 0x000000041c187981 */ /* 0x000ee8000c1e1500 */
[----:B-1----:R1:W3:Y:S04]  /*da60*/  LDG.E.U16 R3, [R14.64] ;  /* 0x000000040e037981 */ /* 0x0022e8000c1e1500 */
[----:B------:R0:W3:Y:S04]  /*da70*/  LDG.E.U16 R2, [R16.64] ;  /* 0x0000000410027981 */ /* 0x0000e8000c1e1500 */
[----:B------:R0:W3:Y:S04]  /*da80*/  LDG.E.U16 R13, [R4.64] ;  /* 0x00000004040d7981 */ /* 0x0000e8000c1e1500 */
[----:B0-----:R-:W3:Y:S04]  /*da90*/  LDG.E.U16 R5, [R8.64] ;  /* 0x0000000408057981 */ /* 0x001ee8000c1e1500 */
[----:B------:R-:W3:Y:S04]  /*daa0*/  LDG.E.U16 R4, [R10.64] ;  /* 0x000000040a047981 */ /* 0x000ee8000c1e1500 */
[----:B--2---:R0:W-:Y:S04]  /*dab0*/  STL [R1+0x260], R0 ;  /* 0x0002600001007387 */ /* 0x0041e80000100800 */
[----:B-1----:R-:W2:Y:S04]  /*dac0*/  LDL.LU.64 R14, [R1+0x108] ;  /* 0x00010800010e7983 */ /* 0x002ea80000300a00 */
[----:B------:R-:W2:Y:S04]  /*dad0*/  LDL.LU.64 R16, [R1+0xf0] ;  /* 0x0000f00001107983 */ /* 0x000ea80000300a00 */
[----:B0-----:R0:W2:Y:S04]  /*dae0*/  LDG.E.U16 R0, [R20.64] ;  /* 0x0000000414007981 */ /* 0x0010a8000c1e1500 */
[----:B------:R-:W2:Y:S04]  /*daf0*/  LDL.LU.64 R18, [R1+0xd8] ;  /* 0x0000d80001127983 */ /* 0x000ea80000300a00 */
[----:B0-----:R-:W2:Y:S04]  /*db00*/  LDL.LU.64 R20, [R1+0xc0] ;  /* 0x0000c00001147983 */ /* 0x001ea80000300a00 */
[----:B-----5:R-:W-:Y:S04]  /*db10*/  STL [R1+0x258], R23 ;  /* 0x0002581701007387 */ /* 0x020fe80000100800 */
[----:B----4-:R0:W-:Y:S04]  /*db20*/  STL [R1+0x25c], R22 ;  /* 0x00025c1601007387 */ /* 0x0101e80000100800 */
[----:B0-----:R-:W4:Y:S04]  /*db30*/  LDL.LU.64 R22, [R1+0x628] ;  /* 0x0006280001167983 */ /* 0x001f280000300a00 */
[----:B----4-:R0:W-:Y:S04]  /*db40*/  STL.64 [R1+0x1d00], R22 ;  /* 0x001d001601007387 */ /* 0x0101e80000100a00 */
        /* <DEDUP_REMOVED lines=14> */
[----:B---3--:R-:W-:Y:S04]  /*dc30*/  STL [R1+0x24c], R25 ;  /* 0x00024c1901007387 */ /* 0x008fe80000100800 */
[----:B0-----:R-:W3:Y:S04]  /*dc40*/  LDL.LU.64 R22, [R1+0x8d8] ;  /* 0x0008d80001167983 */ /* 0x001ee80000300a00 */
[----:B------:R-:W-:Y:S04]  /*dc50*/  STL [R1+0x248], R24 ;  /* 0x0002481801007387 */ /* 0x000fe80000100800 */
[----:B---3--:R0:W-:Y:S04]  /*dc60*/  STL.64 [R1+0x1d40], R22 ;  /* 0x001d401601007387 */ /* 0x0081e80000100a00 */
[----:B------:R-:W-:Y:S04]  /*dc70*/  STL [R1+0x244], R13 ;  /* 0x0002440d01007387 */ /* 0x000fe80000100800 */
[----:B0-----:R-:W3:Y:S04]  /*dc80*/  LDL.LU.64 R22, [R1+0x910] ;  /* 0x0009100001167983 */ /* 0x001ee80000300a00 */
[----:B------:R0:W-:Y:S04]  /*dc90*/  STL [R1+0x240], R12 ;  /* 0x0002400c01007387 */ /* 0x0001e80000100800 */
[----:B------:R-:W4:Y:S04]  /*dca0*/  LDL.LU.64 R24, [R1+0x5f0] ;  /* 0x0005f00001187983 */ /* 0x000f280000300a00 */
[----:B------:R-:W-:Y:S04]  /*dcb0*/  STL [R1+0x234], R7 ;  /* 0x0002340701007387 */ /* 0x000fe80000100800 */
[----:B0-----:R-:W5:Y:S04]  /*dcc0*/  LDL.LU.64 R12, [R1+0x5b8] ;  /* 0x0005b800010c7983 */ /* 0x001f680000300a00 */
[----:B------:R-:W-:Y:S04]  /*dcd0*/  STL [R1+0x230], R5 ;  /* 0x0002300501007387 */ /* 0x000fe80000100800 */
[----:B------:R-:W3:Y:S04]  /*dce0*/  LDL.LU.64 R26, [R1+0x580] ;  /* 0x00058000011a7983 */ /* 0x000ee80000300a00 */
[----:B------:R0:W-:Y:S04]  /*dcf0*/  STL [R1+0x22c], R4 ;  /* 0x00022c0401007387 */ /* 0x0001e80000100800 */
[----:B------:R-:W3:Y:S04]  /*dd00*/  LDL.LU.64 R28, [R1+0x548] ;  /* 0x00054800011c7983 */ /* 0x000ee80000300a00 */
[----:B------:R-:W-:Y:S04]  /*dd10*/  STL [R1+0x228], R3 ;  /* 0x0002280301007387 */ /* 0x000fe80000100800 */
[----:B0-----:R-:W3:Y:S04]  /*dd20*/  LDL.LU.64 R4, [R1+0x508] ;  /* 0x0005080001047983 */ /* 0x001ee80000300a00 */
[----:B------:R0:W-:Y:S04]  /*dd30*/  STL [R1+0x21c], R2 ;  /* 0x00021c0201007387 */ /* 0x0001e80000100800 */
[----:B0-----:R-:W4:Y:S04]  /*dd40*/  LDL.LU.64 R2, [R1+0x4d0] ;  /* 0x0004d00001027983 */ /* 0x001f280000300a00 */
[----:B------:R0:W-:Y:S04]  /*dd50*/  STL [R1+0x218], R6 ;  /* 0x0002180601007387 */ /* 0x0001e80000100800 */
[----:B0-----:R-:W5:Y:S04]  /*dd60*/  LDL.LU.64 R6, [R1+0x498] ;  /* 0x0004980001067983 */ /* 0x001f680000300a00 */
[----:B--2---:R0:W-:Y:S04]  /*dd70*/  STL [R1+0x214], R0 ;  /* 0x0002140001007387 */ /* 0x0041e80000100800 */
[----:B------:R-:W2:Y:S04]  /*dd80*/  LDL.LU.64 R8, [R1+0x460] ;  /* 0x0004600001087983 */ /* 0x000ea80000300a00 */
[----:B------:R-:W2:Y:S04]  /*dd90*/  LDL.LU.64 R10, [R1+0x428] ;  /* 0x00042800010a7983 */ /* 0x000ea80000300a00 */
[----:B0-----:R0:W2:Y:S04]  /*dda0*/  LDG.E.U16 R0, [R14.64] ;  /* 0x000000040e007981 */ /* 0x0010a8000c1e1500 */
[----:B0-----:R-:W2:Y:S04]  /*ddb0*/  LDL.LU.64 R14, [R1+0x1d60] ;  /* 0x001d6000010e7983 */ /* 0x001ea80000300a00 */
[----:B---3--:R4:W3:Y:S04]  /*ddc0*/  LDG.E.U16 R5, [R4.64] ;  /* 0x0000000404057981 */ /* 0x0088e8000c1e1500 */
[----:B----4-:R5:W4:Y:S04]  /*ddd0*/  LDG.E.U16 R4, [R2.64] ;  /* 0x0000000402047981 */ /* 0x010b28000c1e1500 */
[----:B-----5:R-:W5:Y:S04]  /*dde0*/  LDG.E.U16 R3, [R6.64] ;  /* 0x0000000406037981 */ /* 0x020f68000c1e1500 */
[----:B--2---:R-:W2:Y:S04]  /*ddf0*/  LDG.E.U16 R2, [R8.64] ;  /* 0x0000000408027981 */ /* 0x004ea8000c1e1500 */
[----:B------:R0:W-:Y:S04]  /*de00*/  STL [R1+0x210], R0 ;  /* 0x0002100001007387 */ /* 0x0001e80000100800 */
[----:B0-----:R0:W2:Y:S04]  /*de10*/  LDG.E.U16 R0, [R16.64] ;  /* 0x0000000410007981 */ /* 0x0010a8000c1e1500 */
[----:B0-----:R-:W3:Y:S04]  /*de20*/  LDL.LU.64 R16, [R1+0x1d58] ;  /* 0x001d580001107983 */ /* 0x001ee80000300a00 */
[----:B--2---:R0:W-:Y:S04]  /*de30*/  STL [R1+0x204], R0 ;  /* 0x0002040001007387 */ /* 0x0041e80000100800 */
[----:B0-----:R0:W2:Y:S04]  /*de40*/  LDG.E.U16 R0, [R18.64] ;  /* 0x0000000412007981 */ /* 0x0010a8000c1e1500 */
[----:B0-----:R-:W3:Y:S04]  /*de50*/  LDL.LU.64 R18, [R1+0x1d50] ;  /* 0x001d500001127983 */ /* 0x001ee80000300a00 */
[----:B--2---:R0:W-:Y:S04]  /*de60*/  STL [R1+0x200], R0 ;  /* 0x0002000001007387 */ /* 0x0041e80000100800 */
[----:B0-----:R0:W2:Y:S04]  /*de70*/  LDG.E.U16 R0, [R20.64] ;  /* 0x0000000414007981 */ /* 0x0010a8000c1e1500 */
[----:B0-----:R-:W3:Y:S04]  /*de80*/  LDL.LU.64 R20, [R1+0x1d48] ;  /* 0x001d480001147983 */ /* 0x001ee80000300a00 */
[----:B--2---:R3:W-:Y:S04]  /*de90*/  STL [R1+0x1fc], R0 ;  /* 0x0001fc0001007387 */ /* 0x0047e80000100800 */
[----:B---3--:R0:W2:Y:S04]  /*dea0*/  LDG.E.U16 R0, [R20.64] ;  /* 0x0000000414007981 */ /* 0x0080a8000c1e1500 */
        /* <DEDUP_REMOVED lines=12> */
[----:B---3--:R1:W3:Y:S04]  /*df70*/  LDG.E.U16 R15, [R14.64] ;  /* 0x000000040e0f7981 */ /* 0x0082e8000c1e1500 */
[----:B0-----:R-:W3:Y:S04]  /*df80*/  LDL.LU.64 R22, [R1+0x1d40] ;  /* 0x001d400001167983 */ /* 0x001ee80000300a00 */
[----:B-1----:R0:W4:Y:S04]  /*df90*/  LDG.E.U16 R14, [R16.64] ;  /* 0x00000004100e7981 */ /* 0x002128000c1e1500 */
[----:B0-----:R0:W4:Y:S04]  /*dfa0*/  LDG.E.U16 R17, [R24.64] ;  /* 0x0000000418117981 */ /* 0x001128000c1e1500 */
[----:B------:R1:W4:Y:S04]  /*dfb0*/  LDG.E.U16 R16, [R12.64] ;  /* 0x000000040c107981 */ /* 0x000328000c1e1500 */
[----:B--2---:R3:W-:Y:S04]  /*dfc0*/  STL [R1+0x1e0], R0 ;  /* 0x0001e00001007387 */ /* 0x0047e80000100800 */
[----:B---3--:R2:W3:Y:S04]  /*dfd0*/  LDG.E.U16 R0, [R22.64] ;  /* 0x0000000416007981 */ /* 0x0084e8000c1e1500 */
[----:B--2---:R-:W2:Y:S04]  /*dfe0*/  LDL.LU.64 R22, [R1+0x1d38] ;  /* 0x001d380001167983 */ /* 0x004ea80000300a00 */
[----:B---3--:R2:W-:Y:S04]  /*dff0*/  STL [R1+0x1d4], R0 ;  /* 0x0001d40001007387 */ /* 0x0085e80000100800 */
[----:B--2---:R2:W3:Y:S04]  /*e000*/  LDG.E.U16 R0, [R22.64] ;  /* 0x0000000416007981 */ /* 0x0044e8000c1e1500 */
        /* <DEDUP_REMOVED lines=20> */
[----:B---3--:R3:W5:Y:S04]  /*e150*/  LDG.E.U16 R0, [R18.64] ;  /* 0x0000000412007981 */ /* 0x008768000c1e1500 */
[----:B------:R0:W-:Y:S04]  /*e160*/  STL [R1+0x1a4], R15 ;  /* 0x0001a40f01007387 */ /* 0x0001e80000100800 */
[----:B----4-:R4:W-:Y:S04]  /*e170*/  STL [R1+0x1a0], R14 ;  /* 0x0001a00e01007387 */ /* 0x0109e80000100800 */
[----:B---3--:R-:W3:Y:S04]  /*e180*/  LDG.E.U16 R19, [R20.64] ;  /* 0x0000000414137981 */ /* 0x008ee8000c1e1500 */
[----:B0-----:R0:W3:Y:S04]  /*e190*/  LDG.E.U16 R15, [R26.64] ;  /* 0x000000041a0f7981 */ /* 0x0010e8000c1e1500 */
[----:B----4-:R4:W3:Y:S04]  /*e1a0*/  LDG.E.U16 R14, [R28.64] ;  /* 0x000000041c0e7981 */ /* 0x0108e8000c1e1500 */
[----:B--2---:R2:W2:Y:S04]  /*e1b0*/  LDG.E.U16 R18, [R22.64] ;  /* 0x0000000416127981 */ /* 0x0044a8000c1e1500 */
[----:B-----5:R5:W-:Y:S04]  /*e1c0*/  STL [R1+0x19c], R0 ;  /* 0x00019c0001007387 */ /* 0x020be80000100800 */
[----:B-----5:R5:W2:Y:S04]  /*e1d0*/  LDG.E.U16 R0, [R10.64] ;  /* 0x000000040a007981 */ /* 0x020aa8000c1e1500 */
[----:B-----5:R-:W2:Y:S04]  /*e1e0*/  LDL.LU.64 R10, [R1+0x3f0] ;  /* 0x0003f000010a7983 */ /* 0x020ea80000300a00 */
[----:B0-----:R-:W5:Y:S04]  /*e1f0*/  LDL.LU.64 R26, [R1+0xb10] ;  /* 0x000b1000011a7983 */ /* 0x001f680000300a00 */
[----:B------:R-:W3:Y:S04]  /*e200*/  LDL.LU.64 R24, [R1+0x3b8] ;  /* 0x0003b80001187983 */ /* 0x000ee80000300a00 */
[----:B--2---:R0:W2:Y:S04]  /*e210*/  LDG.E.U16 R23, [R10.64] ;  /* 0x000000040a177981 */ /* 0x0040a8000c1e1500 */
[----:B---3--:R3:W-:Y:S04]  /*e220*/  STL.64 [R1+0x1cf8], R24 ;  /* 0x001cf81801007387 */ /* 0x0087e80000100a00 */
[----:B---3--:R-:W3:Y:S04]  /*e230*/  LDL.LU.64 R24, [R1+0xb08] ;  /* 0x000b080001187983 */ /* 0x008ee80000300a00 */
[----:B-1----:R-:W2:Y:S04]  /*e240*/  LDL.LU.64 R12, [R1+0x350] ;  /* 0x00035000010c7983 */ /* 0x002ea80000300a00 */
[----:B--2---:R1:W-:Y:S04]  /*e250*/  STL.64 [R1+0x1cf0], R12 ;  /* 0x001cf00c01007387 */ /* 0x0043e80000100a00 */
[----:B-1----:R-:W2:Y:S04]  /*e260*/  LDL.LU.64 R12, [R1+0x378] ;  /* 0x00037800010c7983 */ /* 0x002ea80000300a00 */
[----:B----4-:R-:W4:Y:S04]  /*e270*/  LDL.LU.64 R28, [R1+0x1f0] ;  /* 0x0001f000011c7983 */ /* 0x010f280000300a00 */
[----:B----4-:R1:W-:Y:S04]  /*e280*/  STL.64 [R1+0x1c98], R28 ;  /* 0x001c981c01007387 */ /* 0x0103e80000100a00 */
[----:B-1----:R-:W4:Y:S04]  /*e290*/  LDL.LU.64 R28, [R1+0x208] ;  /* 0x00020800011c7983 */ /* 0x002f280000300a00 */
        /* <DEDUP_REMOVED lines=9> */
[----:B------:R-:W-:Y:S04]  /*e330*/  STL [R1+0x198], R19 ;  /* 0x0001981301007387 */ /* 0x000fe80000100800 */
[----:B-1----:R-:W4:Y:S04]  /*e340*/  LDL.LU.64 R28, [R1+0x290] ;  /* 0x00029000011c7983 */ /* 0x002f280000300a00 */
[----:B------:R-:W-:Y:S04]  /*e350*/  STL [R1+0x18c], R18 ;  /* 0x00018c1201007387 */ /* 0x000fe80000100800 */
        /* <DEDUP_REMOVED lines=17> */
[----:B------:R5:W-:Y:S04]  /*e470*/  STL [R1+0x158], R0 ;  /* 0x0001580001007387 */ /* 0x000be80000100800 */
[----:B-1----:R-:W4:Y:S04]  /*e480*/  LDL.LU.64 R28, [R1+0x330] ;  /* 0x00033000011c7983 */ /* 0x002f280000300a00 */
[----:B-----5:R1:W5:Y:S04]  /*e490*/  LDG.E.U16 R0, [R26.64] ;  /* 0x000000041a007981 */ /* 0x020368000c1e1500 */
[----:B------:R-:W2:Y:S04]  /*e4a0*/  LDL.LU.64 R4, [R1+0x1d8] ;  /* 0x0001d80001047983 */ /* 0x000ea80000300a00 */
[----:B------:R-:W2:Y:S04]  /*e4b0*/  LDL.LU.64 R2, [R1+0x1c0] ;  /* 0x0001c00001027983 */ /* 0x000ea80000300a00 */
[----:B------:R-:W2:Y:S04]  /*e4c0*/  LDL.LU.64 R6, [R1+0x1a8] ;  /* 0x0001a80001067983 */ /* 0x000ea80000300a00 */
[----:B------:R-:W2:Y:S04]  /*e4d0*/  LDL.LU.64 R8, [R1+0x190] ;  /* 0x0001900001087983 */ /* 0x000ea80000300a00 */
[----:B------:R-:W2:Y:S04]  /*e4e0*/  LDL.LU.64 R18, [R1+0x178] ;  /* 0x0001780001127983 */ /* 0x000ea80000300a00 */
[----:B0-----:R-:W2:Y:S04]  /*e4f0*/  LDL.LU.64 R10, [R1+0x160] ;  /* 0x00016000010a7983 */ /* 0x001ea80000300a00 */
[----:B------:R-:W2:Y:S04]  /*e500*/  LDL.LU.64 R14, [R1+0x148] ;  /* 0x00014800010e7983 */ /* 0x000ea80000300a00 */
[----:B------:R-:W4:Y:S04]  /*e510*/  LDL.LU.64 R16, [R1+0x130] ;  /* 0x0001300001107983 */ /* 0x000f280000300a00 */
[----:B------:R-:W4:Y:S04]  /*e520*/  LDL.LU.64 R20, [R1+0x118] ;  /* 0x0001180001147983 */ /* 0x000f280000300a00 */
[----:B------:R0:W-:Y:S04]  /*e530*/  STL [R1+0x154], R23 ;  /* 0x0001541701007387 */ /* 0x0001e80000100800 */
[----:B0-----:R-:W4:Y:S04]  /*e540*/  LDL.LU.64 R22, [R1+0x100] ;  /* 0x0001000001167983 */ /* 0x001f280000300a00 */
[----:B-1----:R-:W4:Y:S04]  /*e550*/  LDL.LU.64 R26, [R1+0xe8] ;  /* 0x0000e800011a7983 */ /* 0x002f280000300a00 */
[----:B-----5:R3:W-:Y:S04]  /*e560*/  STL [R1+0x150], R0 ;  /* 0x0001500001007387 */ /* 0x0207e80000100800 */
[----:B---3--:R0:W3:Y:S04]  /*e570*/  LDG.E.U16 R0, [R24.64] ;  /* 0x0000000418007981 */ /* 0x0080e8000c1e1500 */
[----:B0-----:R-:W5:Y:S04]  /*e580*/  LDL.LU.64 R24, [R1+0x1cf8] ;  /* 0x001cf80001187983 */ /* 0x001f680000300a00 */
[----:B--2---:R0:W2:Y:S04]  /*e590*/  LDG.E.U16 R14, [R14.64] ;  /* 0x000000040e0e7981 */ /* 0x0040a8000c1e1500 */
[----:B----4-:R1:W4:Y:S04]  /*e5a0*/  LDG.E.U16 R20, [R20.64] ;  /* 0x0000000414147981 */ /* 0x010328000c1e1500 */
[----:B0-----:R0:W2:Y:S04]  /*e5b0*/  LDG.E.U16 R15, [R16.64] ;  /* 0x00000004100f7981 */ /* 0x0010a8000c1e1500 */
[----:B------:R0:W2:Y:S04]  /*e5c0*/  LDG.E.U16 R27, [R26.64] ;  /* 0x000000041a1b7981 */ /* 0x0000a8000c1e1500 */
[----:B---3--:R5:W-:Y:S04]  /*e5d0*/  STL [R1+0x144], R0 ;  /* 0x0001440001007387 */ /* 0x008be80000100800 */
[----:B-----5:R3:W5:Y:S04]  /*e5e0*/  LDG.E.U16 R0, [R24.64] ;  /* 0x0000000418007981 */ /* 0x020768000c1e1500 */
[----:B---3--:R-:W0:Y:S04]  /*e5f0*/  LDL.LU.64 R24, [R1+0xd0] ;  /* 0x0000d00001187983 */ /* 0x008e280000300a00 */
[----:B-----5:R3:W-:Y:S04]  /*e600*/  STL [R1+0x140], R0 ;  /* 0x0001400001007387 */ /* 0x0207e80000100800 */
[----:B---3--:R3:W5:Y:S04]  /*e610*/  LDG.E.U16 R0, [R12.64] ;  /* 0x000000040c007981 */ /* 0x008768000c1e1500 */
[----:B0-----:R0:W2:Y:S04]  /*e620*/  LDG.E.U16 R26, [R24.64] ;  /* 0x00000004181a7981 */ /* 0x0010a8000c1e1500 */
[----:B---3--:R-:W3:Y:S04]  /*e630*/  LDL.LU.64 R12, [R1+0x1cf0] ;  /* 0x001cf000010c7983 */ /* 0x008ee80000300a00 */
[----:B-----5:R3:W-:Y:S04]  /*e640*/  STL [R1+0x13c], R0 ;  /* 0x00013c0001007387 */ /* 0x0207e80000100800 */
[----:B---3--:R3:W5:Y:S04]  /*e650*/  LDG.E.U16 R0, [R12.64] ;  /* 0x000000040c007981 */ /* 0x008768000c1e1500 */
[----:B---3--:R-:W0:Y:S04]  /*e660*/  LDL.LU.64 R12, [R1+0xb8] ;  /* 0x0000b800010c7983 */ /* 0x008e280000300a00 */
[----:B-----5:R3:W-:Y:S04]  /*e670*/  STL [R1+0x138], R0 ;  /* 0x0001380001007387 */ /* 0x0207e80000100800 */
[----:B---3--:R3:W5:Y:S04]  /*e680*/  LDG.E.U16 R0, [R28.64] ;  /* 0x000000041c007981 */ /* 0x008768000c1e1500 */
[----:B0-----:R0:W2:Y:S04]  /*e690*/  LDG.E.U16 R25, [R12.64] ;  /* 0x000000040c197981 */ /* 0x0010a8000c1e1500 */
[----:B---3--:R-:W3:Y:S04]  /*e6a0*/  LDL.LU.64 R28, [R1+0x1ce8] ;  /* 0x001ce800011c7983 */ /* 0x008ee80000300a00 */
[----:B-----5:R3:W-:Y:S04]  /*e6b0*/  STL [R1+0x12c], R0 ;  /* 0x00012c0001007387 */ /* 0x0207e80000100800 */
[----:B---3--:R3:W5:Y:S04]  /*e6c0*/  LDG.E.U16 R0, [R28.64] ;  /* 0x000000041c007981 */ /* 0x008768000c1e1500 */
        /* <DEDUP_REMOVED lines=32> */
[----:B-----5:R5:W2:Y:S04]  /*e8d0*/  LDG.E.U16 R0, [R4.64] ;  /* 0x0000000404007981 */ /* 0x020aa8000c1e1500 */
[----:B-----5:R-:W5:Y:S04]  /*e8e0*/  LDL.LU.64 R4, [R1+0x1c88] ;  /* 0x001c880001047983 */ /* 0x020f680000300a00 */
[----:B--2---:R2:W-:Y:S04]  /*e8f0*/  STL [R1+0xe4], R0 ;  /* 0x0000e40001007387 */ /* 0x0045e80000100800 */
[----:B--2---:R2:W3:Y:S04]  /*e900*/  LDG.E.U16 R0, [R2.64] ;  /* 0x0000000402007981 */ /* 0x0044e8000c1e1500 */
[----:B--2---:R-:W1:Y:S04]  /*e910*/  LDL.LU.64 R2, [R1+0x1c80] ;  /* 0x001c800001027983 */ /* 0x004e680000300a00 */
[----:B---3--:R2:W-:Y:S04]  /*e920*/  STL [R1+0xe0], R0 ;  /* 0x0000e00001007387 */ /* 0x0085e80000100800 */
[----:B--2---:R2:W3:Y:S04]  /*e930*/  LDG.E.U16 R0, [R6.64] ;  /* 0x0000000406007981 */ /* 0x0044e8000c1e1500 */
[----:B-1----:R1:W4:Y:S04]  /*e940*/  LDG.E.U16 R21, [R2.64] ;  /* 0x0000000402157981 */ /* 0x002328000c1e1500 */
[----:B--2---:R-:W2:Y:S04]  /*e950*/  LDL.LU.64 R6, [R1+0x1c78] ;  /* 0x001c780001067983 */ /* 0x004ea80000300a00 */
[----:B---3--:R3:W-:Y:S04]  /*e960*/  STL [R1+0xdc], R0 ;  /* 0x0000dc0001007387 */ /* 0x0087e80000100800 */
[----:B---3--:R3:W2:Y:S04]  /*e970*/  LDG.E.U16 R0, [R8.64] ;  /* 0x0000000408007981 */ /* 0x0086a8000c1e1500 */
[----:B---3--:R-:W3:Y:S04]  /*e980*/  LDL.LU.64 R8, [R1+0x1c70] ;  /* 0x001c700001087983 */ /* 0x008ee80000300a00 */
[----:B--2---:R2:W-:Y:S04]  /*e990*/  STL [R1+0xd8], R0 ;  /* 0x0000d80001007387 */ /* 0x0045e80000100800 */
[----:B--2---:R2:W3:Y:S04]  /*e9a0*/  LDG.E.U16 R0, [R18.64] ;  /* 0x0000000412007981 */ /* 0x0044e8000c1e1500 */
[----:B--2---:R-:W2:Y:S04]  /*e9b0*/  LDL.LU.64 R18, [R1+0x70] ;  /* 0x0000700001127983 */ /* 0x004ea80000300a00 */
[----:B---3--:R3:W-:Y:S04]  /*e9c0*/  STL [R1+0xcc], R0 ;  /* 0x0000cc0001007387 */ /* 0x0087e80000100800 */
[----:B---3--:R3:W4:Y:S04]  /*e9d0*/  LDG.E.U16 R0, [R10.64] ;  /* 0x000000040a007981 */ /* 0x008728000c1e1500 */
[----:B--2---:R2:W2:Y:S04]  /*e9e0*/  LDG.E.U16 R19, [R18.64] ;  /* 0x0000000412137981 */ /* 0x0044a8000c1e1500 */
[----:B---3--:R-:W3:Y:S04]  /*e9f0*/  LDL.LU.64 R10, [R1+0x1c68] ;  /* 0x001c6800010a7983 */ /* 0x008ee80000300a00 */
[----:B------:R-:W2:Y:S04]  /*ea00*/  LDL.LU.64 R16, [R1+0x60] ;  /* 0x0000600001107983 */ /* 0x000ea80000300a00 */
[----:B---3--:R3:W5:Y:S04]  /*ea10*/  LDG.E.U16 R24, [R10.64] ;  /* 0x000000040a187981 */ /* 0x008768000c1e1500 */
[----:B----4-:R4:W-:Y:S04]  /*ea20*/  STL [R1+0xc8], R0 ;  /* 0x0000c80001007387 */ /* 0x0109e80000100800 */
[----:B------:R-:W-:Y:S04]  /*ea30*/  STL [R1+0xc0], R15 ;  /* 0x0000c00f01007387 */ /* 0x000fe80000100800 */
[----:B------:R0:W-:Y:S04]  /*ea40*/  STL [R1+0xc4], R14 ;  /* 0x0000c40e01007387 */ /* 0x0001e80000100800 */
[----:B----4-:R4:W5:Y:S04]  /*ea50*/  LDG.E.U16 R0, [R22.64] ;  /* 0x0000000416007981 */ /* 0x010968000c1e1500 */
[----:B--2---:R2:W2:Y:S04]  /*ea60*/  LDG.E.U16 R17, [R16.64] ;  /* 0x0000000410117981 */ /* 0x0044a8000c1e1500 */
[----:B0-----:R-:W2:Y:S04]  /*ea70*/  LDL.LU.64 R14, [R1+0x50] ;  /* 0x00005000010e7983 */ /* 0x001ea80000300a00 */
[----:B------:R-:W-:Y:S04]  /*ea80*/  STL [R1+0x1b88], R27 ;  /* 0x001b881b01007387 */ /* 0x000fe80000100800 */
[----:B------:R0:W-:Y:S04]  /*ea90*/  STL [R1+0x1b8c], R26 ;  /* 0x001b8c1a01007387 */ /* 0x0001e80000100800 */
[----:B----4-:R4:W2:Y:S04]  /*eaa0*/  LDG.E.U16 R23, [R8.64] ;  /* 0x0000000408177981 */ /* 0x0108a8000c1e1500 */
[----:B------:R-:W2:Y:S04]  /*eab0*/  LDG.E.U16 R22, [R6.64] ;  /* 0x0000000406167981 */ /* 0x000ea8000c1e1500 */
[----:B0-----:R-:W2:Y:S04]  /*eac0*/  LDL.LU.64 R26, [R1+0x48] ;  /* 0x00004800011a7983 */ /* 0x001ea80000300a00 */
[----:B------:R-:W2:Y:S04]  /*ead0*/  LDL.LU.64 R12, [R1+0x40] ;  /* 0x00004000010c7983 */ /* 0x000ea80000300a00 */
[----:B------:R-:W-:Y:S04]  /*eae0*/  STL [R1+0x1b90], R25 ;  /* 0x001b901901007387 */ /* 0x000fe80000100800 */
[----:B---3--:R-:W3:Y:S04]  /*eaf0*/  LDL.LU.64 R10, [R1+0x30] ;  /* 0x00003000010a7983 */ /* 0x008ee80000300a00 */
[----:B-----5:R0:W-:Y:S04]  /*eb00*/  STL [R1+0x1b94], R24 ;  /* 0x001b941801007387 */ /* 0x0201e80000100800 */
[----:B0-----:R-:W5:Y:S04]  /*eb10*/  LDL.LU.64 R24, [R1+0x58] ;  /* 0x0000580001187983 */ /* 0x001f680000300a00 */
[----:B----4-:R-:W4:Y:S04]  /*eb20*/  LDL.LU.64 R8, [R1+0x78] ;  /* 0x0000780001087983 */ /* 0x010f280000300a00 */
[----:B--2---:R0:W2:Y:S04]  /*eb30*/  LDG.E.U16 R15, [R14.64] ;  /* 0x000000040e0f7981 */ /* 0x0040a8000c1e1500 */
[----:B------:R-:W-:Y:S04]  /*eb40*/  STL [R1+0x1b98], R23 ;  /* 0x001b981701007387 */ /* 0x000fe80000100800 */
[----:B------:R-:W-:Y:S04]  /*eb50*/  STL [R1+0x1b9c], R22 ;  /* 0x001b9c1601007387 */ /* 0x000fe80000100800 */
[----:B-1----:R-:W2:Y:S04]  /*eb60*/  LDL.LU.64 R2, [R1+0x28] ;  /* 0x0000280001027983 */ /* 0x002ea80000300a00 */
[----:B------:R-:W-:Y:S04]  /*eb70*/  STL [R1+0x1ba0], R21 ;  /* 0x001ba01501007387 */ /* 0x000fe80000100800 */
[----:B------:R4:W-:Y:S04]  /*eb80*/  STL [R1+0xb4], R20 ;  /* 0x0000b41401007387 */ /* 0x0009e80000100800 */
[----:B0-----:R0:W2:Y:S04]  /*eb90*/  LDG.E.U16 R14, [R26.64] ;  /* 0x000000041a0e7981 */ /* 0x0010a8000c1e1500 */
[----:B------:R-:W2:Y:S04]  /*eba0*/  LDG.E.U16 R13, [R12.64] ;  /* 0x000000040c0d7981 */ /* 0x000ea8000c1e1500 */
[----:B---3--:R2:W3:Y:S04]  /*ebb0*/  LDG.E.U16 R11, [R10.64] ;  /* 0x000000040a0b7981 */ /* 0x0084e8000c1e1500 */
[----:B-----5:R-:W5:Y:S04]  /*ebc0*/  LDG.E.U16 R16, [R24.64] ;  /* 0x0000000418107981 */ /* 0x020f68000c1e1500 */
[----:B----4-:R1:W4:Y:S04]  /*ebd0*/  LDG.E.U16 R20, [R8.64] ;  /* 0x0000000408147981 */ /* 0x010328000c1e1500 */
[----:B-1----:R-:W3:Y:S04]  /*ebe0*/  LDL.LU.64 R8, [R1+0x20] ;  /* 0x0000200001087983 */ /* 0x002ee80000300a00 */
[----:B--2---:R1:W2:Y:S04]  /*ebf0*/  LDG.E.U16 R10, [R2.64] ;  /* 0x00000004020a7981 */ /* 0x0042a8000c1e1500 */
[----:B-1----:R1:W2:Y:S04]  /*ec00*/  LDG.E.U16 R3, [R28.64] ;  /* 0x000000041c037981 */ /* 0x0022a8000c1e1500 */
[----:B----4-:R4:W-:Y:S04]  /*ec10*/  STL [R1+0x1ba4], R20 ;  /* 0x001ba41401007387 */ /* 0x0109e80000100800 */
[----:B----4-:R-:W4:Y:S04]  /*ec20*/  LDL.LU.64 R20, [R1+0x68] ;  /* 0x0000680001147983 */ /* 0x010f280000300a00 */
[----:B------:R-:W2:Y:S04]  /*ec30*/  LDL.LU.64 R22, [R1+0x18] ;  /* 0x0000180001167983 */ /* 0x000ea80000300a00 */
[----:B------:R-:W2:Y:S04]  /*ec40*/  LDL.LU.64 R6, [R1+0x10] ;  /* 0x0000100001067983 */ /* 0x000ea80000300a00 */
[----:B---3--:R2:W3:Y:S04]  /*ec50*/  LDG.E.U16 R9, [R8.64] ;  /* 0x0000000408097981 */ /* 0x0084e8000c1e1500 */
[----:B----4-:R-:W4:Y:S04]  /*ec60*/  LDG.E.U16 R18, [R20.64] ;  /* 0x0000000414127981 */ /* 0x010f28000c1e1500 */
[----:B------:R-:W-:Y:S04]  /*ec70*/  STL [R1+0x1ba8], R19 ;  /* 0x001ba81301007387 */ /* 0x000fe80000100800 */
[----:B------:R-:W-:Y:S04]  /*ec80*/  STL [R1+0xb0], R0 ;  /* 0x0000b00001007387 */ /* 0x000fe80000100800 */
[----:B--2---:R-:W2:Y:S04]  /*ec90*/  LDG.E.U16 R8, [R22.64] ;  /* 0x0000000416087981 */ /* 0x004ea8000c1e1500 */
[----:B------:R0:W2:Y:S04]  /*eca0*/  LDG.E.U16 R7, [R6.64] ;  /* 0x0000000406077981 */ /* 0x0000a8000c1e1500 */
[----:B0-----:R0:W2:Y:S04]  /*ecb0*/  LDG.E.U16 R6, [R4.64] ;  /* 0x0000000404067981 */ /* 0x0010a8000c1e1500 */
[----:B----4-:R-:W-:Y:S04]  /*ecc0*/  STL [R1+0x1bac], R18 ;  /* 0x001bac1201007387 */ /* 0x010fe80000100800 */
[----:B------:R-:W-:Y:S04]  /*ecd0*/  STL [R1+0x1bb0], R17 ;  /* 0x001bb01101007387 */ /* 0x000fe80000100800 */
[----:B-----5:R4:W-:Y:S04]  /*ece0*/  STL [R1+0x1bb4], R16 ;  /* 0x001bb41001007387 */ /* 0x0209e80000100800 */
[----:B----4-:R-:W4:Y:S04]  /*ecf0*/  LDL.LU.64 R16, [R1+0x940] ;  /* 0x0009400001107983 */ /* 0x010f280000300a00 */
[----:B------:R-:W-:Y:S04]  /*ed00*/  STL [R1+0x1bb8], R15 ;  /* 0x001bb80f01007387 */ /* 0x000fe80000100800 */
[----:B------:R-:W5:Y:S04]  /*ed10*/  LDL.LU.64 R18, [R1+0x7e0] ;  /* 0x0007e00001127983 */ /* 0x000f680000300a00 */
[----:B------:R-:W2:Y:S04]  /*ed20*/  LDL.LU.64 R20, [R1+0x960] ;  /* 0x0009600001147983 */ /* 0x000ea80000300a00 */
[----:B------:R-:W2:Y:S04]  /*ed30*/  LDL.LU.64 R24, [R1+0x7d8] ;  /* 0x0007d80001187983 */ /* 0x000ea80000300a00 */
[----:B------:R-:W2:Y:S04]  /*ed40*/  LDL.LU.64 R26, [R1+0x4c0] ;  /* 0x0004c000011a7983 */ /* 0x000ea80000300a00 */
[----:B------:R0:W-:Y:S04]  /*ed50*/  STL [R1+0x1bbc], R14 ;  /* 0x001bbc0e01007387 */ /* 0x0001e80000100800 */
[----:B0-----:R-:W2:Y:S04]  /*ed60*/  LDL.LU.64 R14, [R1+0x968] ;  /* 0x00096800010e7983 */ /* 0x001ea80000300a00 */
[----:B------:R0:W-:Y:S04]  /*ed70*/  STL [R1+0x1bc0], R13 ;  /* 0x001bc00d01007387 */ /* 0x0001e80000100800 */
[----:B0-----:R-:W2:Y:S04]  /*ed80*/  LDL.LU.64 R12, [R1+0x38] ;  /* 0x00003800010c7983 */ /* 0x001ea80000300a00 */
[----:B----4-:R-:W4:Y:S04]  /*ed90*/  LDG.E.U16 R0, [R16.64] ;  /* 0x0000000410007981 */ /* 0x010f28000c1e1500 */
[----:B--2---:R-:W2:Y:S04]  /*eda0*/  LDG.E.U16 R12, [R12.64] ;  /* 0x000000040c0c7981 */ /* 0x004ea8000c1e1500 */
[----:B--2---:R0:W-:Y:S04]  /*edb0*/  STL [R1+0x1bc4], R12 ;  /* 0x001bc40c01007387 */ /* 0x0041e80000100800 */
[----:B0-----:R-:W2:Y:S04]  /*edc0*/  LDL.LU.64 R12, [R1+0xa40] ;  /* 0x000a4000010c7983 */ /* 0x001ea80000300a00 */
[----:B------:R-:W-:Y:S04]  /*edd0*/  STL [R1+0x1bc8], R11 ;  /* 0x001bc80b01007387 */ /* 0x000fe80000100800 */
[----:B------:R0:W-:Y:S04]  /*ede0*/  STL [R1+0x1bcc], R10 ;  /* 0x001bcc0a01007387 */ /* 0x0001e80000100800 */
[----:B0-----:R-:W4:Y:S04]  /*edf0*/  LDL.LU.64 R10, [R1+0x4f8] ;  /* 0x0004f800010a7983 */ /* 0x001f280000300a00 */
[----:B--2---:R-:W2:Y:S04]  /*ee00*/  LDG.E.U16 R2, [R12.64] ;  /* 0x000000040c027981 */ /* 0x004ea8000c1e1500 */
[----:B---3--:R0:W-:Y:S04]  /*ee10*/  STL [R1+0x1bd0], R9 ;  /* 0x001bd00901007387 */ /* 0x0081e80000100800 */
[----:B------:R-:W-:Y:S04]  /*ee20*/  STL [R1+0x1bd4], R8 ;  /* 0x001bd40801007387 */ /* 0x000fe80000100800 */
[----:B------:R-:W-:Y:S04]  /*ee30*/  STL [R1+0x1bd8], R7 ;  /* 0x001bd80701007387 */ /* 0x000fe80000100800 */
[----:B------:R-:W3:Y:S04]  /*ee40*/  LDL.LU.64 R4, [R1+0x1c60] ;  /* 0x001c600001047983 */ /* 0x000ee80000300a00 */
[----:B------:R-:W-:Y:S04]  /*ee50*/  STL [R1+0x1bdc], R6 ;  /* 0x001bdc0601007387 */ /* 0x000fe80000100800 */
[----:B------:R-:W3:Y:S04]  /*ee60*/  LDL.LU.64 R22, [R1+0xae0] ;  /* 0x000ae00001167983 */ /* 0x000ee80000300a00 */
[----:B-1----:R-:W3:Y:S04]  /*ee70*/  LDL.LU.64 R28, [R1+0xaa8] ;  /* 0x000aa800011c7983 */ /* 0x002ee80000300a00 */
[----:B------:R1:W-:Y:S04]  /*ee80*/  STL [R1+0x1be0], R3 ;  /* 0x001be00301007387 */ /* 0x0003e80000100800 */
[----:B0-----:R0:W3:Y:S04]  /*ee90*/  LDG.E.U16 R9, [R14.64] ;  /* 0x000000040e097981 */ /* 0x0010e8000c1e1500 */
[----:B----4-:R-:W4:Y:S04]  /*eea0*/  LDG.E.U16 R10, [R10.64] ;  /* 0x000000040a0a7981 */ /* 0x010f28000c1e1500 */
[----:B-1----:R1:W4:Y:S04]  /*eeb0*/  LDG.E.U16 R3, [R26.64] ;  /* 0x000000041a037981 */ /* 0x002328000c1e1500 */
[----:B------:R0:W4:Y:S04]  /*eec0*/  LDG.E.U16 R6, [R24.64] ;  /* 0x0000000418067981 */ /* 0x000128000c1e1500 */
[----:B-----5:R5:W4:Y:S04]  /*eed0*/  LDG.E.U16 R8, [R18.64] ;  /* 0x0000000412087981 */ /* 0x020b28000c1e1500 */
[----:B------:R0:W4:Y:S04]  /*eee0*/  LDG.E.U16 R7, [R20.64] ;  /* 0x0000000414077981 */ /* 0x000128000c1e1500 */
[----:B--2---:R3:W-:Y:S04]  /*eef0*/  STL [R1+0x1b78], R2 ;  /* 0x001b780201007387 */ /* 0x0047e80000100800 */
[----:B------:R2:W-:Y:S04]  /*ef00*/  STL [R1+0x1b7c], R0 ;  /* 0x001b7c0001007387 */ /* 0x0005e80000100800 */
[----:B0-----:R-:W4:Y:S04]  /*ef10*/  LDL.LU.64 R14, [R1+0xa38] ;  /* 0x000a3800010e7983 */ /* 0x001f280000300a00 */
[----:B-1----:R-:W4:Y:S04]  /*ef20*/  LDL.LU.64 R26, [R1+0xa28] ;  /* 0x000a2800011a7983 */ /* 0x002f280000300a00 */
[----:B---3--:R0:W3:Y:S04]  /*ef30*/  LDG.E.U16 R2, [R4.64] ;  /* 0x0000000404027981 */ /* 0x0080e8000c1e1500 */
[----:B------:R1:W3:Y:S04]  /*ef40*/  LDG.E.U16 R13, [R22.64] ;  /* 0x00000004160d7981 */ /* 0x0002e8000c1e1500 */
[----:B--2---:R2:W2:Y:S04]  /*ef50*/  LDG.E.U16 R0, [R28.64] ;  /* 0x000000041c007981 */ /* 0x0044a8000c1e1500 */
[----:B----4-:R4:W-:Y:S04]  /*ef60*/  STL.64 [R1+0x1c30], R26 ;  /* 0x001c301a01007387 */ /* 0x0109e80000100a00 */
[----:B----4-:R-:W4:Y:S04]  /*ef70*/  LDL.LU.64 R26, [R1+0xaa0] ;  /* 0x000aa000011a7983 */ /* 0x010f280000300a00 */
        /* <DEDUP_REMOVED lines=10> */
[----:B------:R-:W2:Y:S04]  /*f020*/  LDL.LU.64 R16, [R1+0x930] ;  /* 0x0009300001107983 */ /* 0x000ea80000300a00 */
[----:B--2---:R2:W-:Y:S04]  /*f030*/  STL.64 [R1+0x1c28], R16 ;  /* 0x001c281001007387 */ /* 0x0045e80000100a00 */
[----:B--2---:R-:W2:Y:S04]  /*f040*/  LDL.LU.64 R16, [R1+0x938] ;  /* 0x0009380001107983 */ /* 0x004ea80000300a00 */
[----:B------:R-:W2:Y:S04]  /*f050*/  LDL.LU.64 R24, [R1+0x418] ;  /* 0x0004180001187983 */ /* 0x000ea80000300a00 */
[----:B------:R-:W-:Y:S04]  /*f060*/  STL [R1+0x4f8], R10 ;  /* 0x0004f80a01007387 */ /* 0x000fe80000100800 */
[----:B-----5:R-:W5:Y:S04]  /*f070*/  LDL.LU.64 R18, [R1+0xa20] ;  /* 0x000a200001127983 */ /* 0x020f680000300a00 */
[----:B------:R-:W2:Y:S04]  /*f080*/  LDL.LU.64 R20, [R1+0x928] ;  /* 0x0009280001147983 */ /* 0x000ea80000300a00 */
[----:B-1----:R-:W2:Y:S04]  /*f090*/  LDL.LU.64 R22, [R1+0x768] ;  /* 0x0007680001167983 */ /* 0x002ea80000300a00 */
[----:B------:R-:W-:Y:S04]  /*f0a0*/  STL [R1+0x4dc], R9 ;  /* 0x0004dc0901007387 */ /* 0x000fe80000100800 */
[----:B0-----:R-:W2:Y:S04]  /*f0b0*/  LDL.LU.64 R4, [R1+0x728] ;  /* 0x0007280001047983 */ /* 0x001ea80000300a00 */
[----:B--2---:R0:W-:Y:S04]  /*f0c0*/  STL.64 [R1+0x1c10], R4 ;  /* 0x001c100401007387 */ /* 0x0041e80000100a00 */
[----:B0-----:R-:W2:Y:S04]  /*f0d0*/  LDL.LU.64 R4, [R1+0x3e0] ;  /* 0x0003e00001047983 */ /* 0x001ea80000300a00 */
[----:B------:R-:W-:Y:S04]  /*f0e0*/  STL [R1+0x4d4], R8 ;  /* 0x0004d40801007387 */ /* 0x000fe80000100800 */
[----:B--2---:R0:W-:Y:S04]  /*f0f0*/  STL.64 [R1+0x1c18], R4 ;  /* 0x001c180401007387 */ /* 0x0041e80000100a00 */
[----:B------:R-:W-:Y:S04]  /*f100*/  STL [R1+0x4d8], R7 ;  /* 0x0004d80701007387 */ /* 0x000fe80000100800 */
[----:B0-----:R-:W2:Y:S04]  /*f110*/  LDL.LU.64 R4, [R1+0x758] ;  /* 0x0007580001047983 */ /* 0x001ea80000300a00 */
[----:B------:R-:W-:Y:S04]  /*f120*/  STL [R1+0x4d0], R6 ;  /* 0x0004d00601007387 */ /* 0x000fe80000100800 */
[----:B--2---:R0:W-:Y:S04]  /*f130*/  STL.64 [R1+0x1c20], R4 ;  /* 0x001c200401007387 */ /* 0x0041e80000100a00 */
[----:B------:R-:W-:Y:S04]  /*f140*/  STL [R1+0x4c4], R3 ;  /* 0x0004c40301007387 */ /* 0x000fe80000100800 */
[----:B0-----:R-:W2:Y:S04]  /*f150*/  LDL.LU.64 R4, [R1+0x920] ;  /* 0x0009200001047983 */ /* 0x001ea80000300a00 */
[----:B---3--:R0:W-:Y:S04]  /*f160*/  STL [R1+0x4c0], R2 ;  /* 0x0004c00201007387 */ /* 0x0081e80000100800 */
[----:B0-----:R-:W3:Y:S04]  /*f170*/  LDL.LU.64 R2, [R1+0x6f0] ;  /* 0x0006f00001027983 */ /* 0x001ee80000300a00 */
[----:B------:R-:W2:Y:S04]  /*f180*/  LDL.LU.64 R6, [R1+0x6b8] ;  /* 0x0006b80001067983 */ /* 0x000ea80000300a00 */
[----:B------:R-:W4:Y:S04]  /*f190*/  LDL.LU.64 R8, [R1+0x680] ;  /* 0x0006800001087983 */ /* 0x000f280000300a00 */
[----:B------:R-:W5:Y:S04]  /*f1a0*/  LDL.LU.64 R10, [R1+0x648] ;  /* 0x00064800010a7983 */ /* 0x000f680000300a00 */
[----:B------:R0:W-:Y:S04]  /*f1b0*/  STL [R1+0x4a4], R13 ;  /* 0x0004a40d01007387 */ /* 0x0001e80000100800 */
[----:B0-----:R-:W5:Y:S04]  /*f1c0*/  LDL.LU.64 R12, [R1+0x610] ;  /* 0x00061000010c7983 */ /* 0x001f680000300a00 */
[----:B------:R-:W5:Y:S04]  /*f1d0*/  LDL.LU.64 R28, [R1+0x5d8] ;  /* 0x0005d800011c7983 */ /* 0x000f680000300a00 */
[----:B------:R0:W-:Y:S04]  /*f1e0*/  STL [R1+0x4a0], R0 ;  /* 0x0004a00001007387 */ /* 0x0001e80000100800 */
[----:B0-----:R0:W5:Y:S04]  /*f1f0*/  LDG.E.U16 R0, [R14.64] ;  /* 0x000000040e007981 */ /* 0x001168000c1e1500 */
[----:B0-----:R-:W5:Y:S04]  /*f200*/  LDL.LU.64 R14, [R1+0x5a0] ;  /* 0x0005a000010e7983 */ /* 0x001f680000300a00 */
[----:B---3--:R-:W3:Y:S04]  /*f210*/  LDG.E.U16 R3, [R2.64] ;  /* 0x0000000402037981 */ /* 0x008ee8000c1e1500 */
[----:B--2---:R-:W2:Y:S04]  /*f220*/  LDG.E.U16 R7, [R6.64] ;  /* 0x0000000406077981 */ /* 0x004ea8000c1e1500 */
[----:B----4-:R-:W4:Y:S04]  /*f230*/  LDG.E.U16 R9, [R8.64] ;  /* 0x0000000408097981 */ /* 0x010f28000c1e1500 */
[----:B-----5:R0:W5:Y:S04]  /*f240*/  LDG.E.U16 R12, [R12.64] ;  /* 0x000000040c0c7981 */ /* 0x020168000c1e1500 */
[----:B0-----:R0:W2:Y:S04]  /*f250*/  LDG.E.U16 R13, [R28.64] ;  /* 0x000000041c0d7981 */ /* 0x0010a8000c1e1500 */
[----:B------:R1:W-:Y:S04]  /*f260*/  STL [R1+0x49c], R0 ;  /* 0x00049c0001007387 */ /* 0x0003e80000100800 */
[----:B-1----:R1:W2:Y:S04]  /*f270*/  LDG.E.U16 R0, [R26.64] ;  /* 0x000000041a007981 */ /* 0x0022a8000c1e1500 */
[----:B------:R0:W3:Y:S04]  /*f280*/  LDG.E.U16 R14, [R14.64] ;  /* 0x000000040e0e7981 */ /* 0x0000e8000c1e1500 */
        /* <DEDUP_REMOVED lines=18> */
[----:B-1----:R-:W0:Y:S04]  /*f3b0*/  LDL.LU.64 R26, [R1+0x568] ;  /* 0x00056800011a7983 */ /* 0x002e280000300a00 */
[----:B--2---:R1:W-:Y:S04]  /*f3c0*/  STL [R1+0x460], R0 ;  /* 0x0004600001007387 */ /* 0x0043e80000100800 */
[----:B-1----:R1:W2:Y:S04]  /*f3d0*/  LDG.E.U16 R0, [R16.64] ;  /* 0x0000000410007981 */ /* 0x0022a8000c1e1500 */
[----:B0-----:R0:W3:Y:S04]  /*f3e0*/  LDG.E.U16 R15, [R26.64] ;  /* 0x000000041a0f7981 */ /* 0x0010e8000c1e1500 */
[----:B-1----:R-:W3:Y:S04]  /*f3f0*/  LDL.LU.64 R16, [R1+0x1c28] ;  /* 0x001c280001107983 */ /* 0x002ee80000300a00 */
[----:B--2---:R1:W-:Y:S04]  /*f400*/  STL [R1+0x454], R0 ;  /* 0x0004540001007387 */ /* 0x0043e80000100800 */
[----:B---3--:R-:W2:Y:S04]  /*f410*/  LDG.E.U16 R17, [R16.64] ;  /* 0x0000000410117981 */ /* 0x008ea8000c1e1500 */
[----:B-1----:R1:W3:Y:S04]  /*f420*/  LDG.E.U16 R0, [R24.64] ;  /* 0x0000000418007981 */ /* 0x0022e8000c1e1500 */
[----:B--2---:R2:W-:Y:S04]  /*f430*/  STL [R1+0x450], R17 ;  /* 0x0004501101007387 */ /* 0x0045e80000100800 */
[----:B--2---:R-:W2:Y:S04]  /*f440*/  LDL.LU.64 R16, [R1+0x528] ;  /* 0x0005280001107983 */ /* 0x004ea80000300a00 */
[----:B-1----:R-:W4:Y:S04]  /*f450*/  LDL.LU.64 R24, [R1+0x4f0] ;  /* 0x0004f00001187983 */ /* 0x002f280000300a00 */
[----:B---3--:R1:W-:Y:S04]  /*f460*/  STL [R1+0x430], R0 ;  /* 0x0004300001007387 */ /* 0x0083e80000100800 */
[----:B-1----:R1:W3:Y:S04]  /*f470*/  LDG.E.U16 R0, [R18.64] ;  /* 0x0000000412007981 */ /* 0x0022e8000c1e1500 */
[----:B-1----:R-:W0:Y:S04]  /*f480*/  LDL.LU.64 R18, [R1+0x4b8] ;  /* 0x0004b80001127983 */ /* 0x002e280000300a00 */
[----:B--2---:R4:W2:Y:S04]  /*f490*/  LDG.E.U16 R16, [R16.64] ;  /* 0x0000000410107981 */ /* 0x0048a8000c1e1500 */
[----:B----4-:R1:W4:Y:S04]  /*f4a0*/  LDG.E.U16 R17, [R24.64] ;  /* 0x0000000418117981 */ /* 0x010328000c1e1500 */
[----:B---3--:R3:W-:Y:S04]  /*f4b0*/  STL [R1+0x434], R0 ;  /* 0x0004340001007387 */ /* 0x0087e80000100800 */
[----:B---3--:R3:W2:Y:S04]  /*f4c0*/  LDG.E.U16 R0, [R20.64] ;  /* 0x0000000414007981 */ /* 0x0086a8000c1e1500 */
[----:B0-----:R0:W4:Y:S04]  /*f4d0*/  LDG.E.U16 R26, [R18.64] ;  /* 0x00000004121a7981 */ /* 0x001128000c1e1500 */
        /* <DEDUP_REMOVED lines=8> */
[----:B----4-:R3:W-:Y:S04]  /*f560*/  STL [R1+0x428], R0 ;  /* 0x0004280001007387 */ /* 0x0107e80000100800 */
[----:B---3--:R3:W4:Y:S04]  /*f570*/  LDG.E.U16 R0, [R4.64] ;  /* 0x0000000404007981 */ /* 0x008728000c1e1500 */
[----:B---3--:R-:W3:Y:S04]  /*f580*/  LDL.LU.64 R4, [R1+0x1c18] ;  /* 0x001c180001047983 */ /* 0x008ee80000300a00 */
[----:B----4-:R3:W-:Y:S04]  /*f590*/  STL [R1+0x418], R0 ;  /* 0x0004180001007387 */ /* 0x0107e80000100800 */
[----:B---3--:R3:W4:Y:S04]  /*f5a0*/  LDG.E.U16 R0, [R4.64] ;  /* 0x0000000404007981 */ /* 0x008728000c1e1500 */
[----:B---3--:R-:W3:Y:S04]  /*f5b0*/  LDL.LU.64 R4, [R1+0x1c10] ;  /* 0x001c100001047983 */ /* 0x008ee80000300a00 */
[----:B---3--:R-:W3:Y:S04]  /*f5c0*/  LDG.E.U16 R5, [R4.64] ;  /* 0x0000000404057981 */ /* 0x008ee8000c1e1500 */
[----:B----4-:R4:W-:Y:S04]  /*f5d0*/  STL [R1+0x3fc], R0 ;  /* 0x0003fc0001007387 */ /* 0x0109e80000100800 */
[----:B------:R-:W2:Y:S04]  /*f5e0*/  LDL.LU.64 R28, [R1+0x410] ;  /* 0x00041000011c7983 */ /* 0x000ea80000300a00 */
[----:B----4-:R4:W2:Y:S04]  /*f5f0*/  LDG.E.U16 R0, [R10.64] ;  /* 0x000000040a007981 */ /* 0x0108a8000c1e1500 */
[----:B---3--:R3:W-:Y:S04]  /*f600*/  STL [R1+0x3f8], R5 ;  /* 0x0003f80501007387 */ /* 0x0087e80000100800 */
[----:B---3--:R-:W3:Y:S04]  /*f610*/  LDL.LU.64 R4, [R1+0x90] ;  /* 0x0000900001047983 */ /* 0x008ee80000300a00 */
[----:B---3--:R3:W-:Y:S04]  /*f620*/  STL.64 [R1+0x1bf8], R4 ;  /* 0x001bf80401007387 */ /* 0x0087e80000100a00 */
[----:B---3--:R-:W3:Y:S04]  /*f630*/  LDL.LU.64 R4, [R1+0xa0] ;  /* 0x0000a00001047983 */ /* 0x008ee80000300a00 */
[----:B---3--:R3:W-:Y:S04]  /*f640*/  STL.64 [R1+0x1c00], R4 ;  /* 0x001c000401007387 */ /* 0x0087e80000100a00 */
[----:B---3--:R-:W3:Y:S04]  /*f650*/  LDL.LU.64 R4, [R1+0xa8] ;  /* 0x0000a80001047983 */ /* 0x008ee80000300a00 */
[----:B------:R0:W-:Y:S04]  /*f660*/  STL [R1+0x3f4], R3 ;  /* 0x0003f40301007387 */ /* 0x0001e80000100800 */
[----:B0-----:R-:W3:Y:S04]  /*f670*/  LDL.LU.64 R2, [R1+0x88] ;  /* 0x0000880001027983 */ /* 0x001ee80000300a00 */
[----:B------:R0:W-:Y:S04]  /*f680*/  STL [R1+0x3f0], R7 ;  /* 0x0003f00701007387 */ /* 0x0001e80000100800 */
[----:B0-----:R-:W3:Y:S04]  /*f690*/  LDL.LU.64 R6, [R1+0x80] ;  /* 0x0000800001067983 */ /* 0x001ee80000300a00 */
[----:B------:R0:W-:Y:S04]  /*f6a0*/  STL [R1+0x3e4], R9 ;  /* 0x0003e40901007387 */ /* 0x0001e80000100800 */
[----:B0-----:R-:W3:Y:S04]  /*f6b0*/  LDL.LU.64 R8, [R1+0x7a0] ;  /* 0x0007a00001087983 */ /* 0x001ee80000300a00 */
[----:B----4-:R-:W4:Y:S04]  /*f6c0*/  LDL.LU.64 R10, [R1+0x760] ;  /* 0x00076000010a7983 */ /* 0x010f280000300a00 */
[----:B------:R-:W4:Y:S04]  /*f6d0*/  LDL.LU R27, [R1+0xfb0] ;  /* 0x000fb000011b7983 */ /* 0x000f280000300800 */
[----:B-1----:R-:W4:Y:S04]  /*f6e0*/  LDL.LU R24, [R1+0xfac] ;  /* 0x000fac0001187983 */ /* 0x002f280000300800 */
[----:B------:R-:W4:Y:S04]  /*f6f0*/  LDL.LU R25, [R1+0xfa8] ;  /* 0x000fa80001197983 */ /* 0x000f280000300800 */
[----:B--2---:R0:W-:Y:S04]  /*f700*/  STL [R1+0x3e0], R0 ;  /* 0x0003e00001007387 */ /* 0x0041e80000100800 */
[----:B0-----:R0:W2:Y:S04]  /*f710*/  LDG.E.U16 R0, [R20.64] ;  /* 0x0000000414007981 */ /* 0x0010a8000c1e1500 */
[----:B0-----:R-:W4:Y:S04]  /*f720*/  LDL.LU R21, [R1+0xfa4] ;  /* 0x000fa40001157983 */ /* 0x001f280000300800 */
[----:B-----5:R0:W-:Y:S04]  /*f730*/  STL [R1+0x3cc], R12 ;  /* 0x0003cc0c01007387 */ /* 0x0201e80000100800 */
[----:B------:R1:W5:Y:S04]  /*f740*/  LDG.E.U16 R20, [R28.64] ;  /* 0x000000041c147981 */ /* 0x000368000c1e1500 */
[----:B0-----:R-:W4:Y:S04]  /*f750*/  LDL.LU R12, [R1+0xfa0] ;  /* 0x000fa000010c7983 */ /* 0x001f280000300800 */
[----:B------:R0:W-:Y:S04]  /*f760*/  STL [R1+0x3c8], R13 ;  /* 0x0003c80d01007387 */ /* 0x0001e80000100800 */
        /* <DEDUP_REMOVED lines=9> */
[----:B------:R-:W4:Y:S04]  /*f800*/  LDL.LU R18, [R1+0xa08] ;  /* 0x000a080001127983 */ /* 0x000f280000300800 */
[----:B------:R-:W4:Y:S04]  /*f810*/  LDL.LU R19, [R1+0x91c] ;  /* 0x00091c0001137983 */ /* 0x000f280000300800 */
[----:B------:R-:W4:Y:S04]  /*f820*/  LDL.LU R22, [R1+0x918] ;  /* 0x0009180001167983 */ /* 0x000f280000300800 */
[----:B------:R0:W-:Y:S04]  /*f830*/  STL [R1+0x38c], R26 ;  /* 0x00038c1a01007387 */ /* 0x0001e80000100800 */
[----:B0-----:R-:W4:Y:S04]  /*f840*/  LDL.LU R26, [R1+0x90c] ;  /* 0x00090c00011a7983 */ /* 0x001f280000300800 */
[----:B-1----:R-:W4:Y:S04]  /*f850*/  LDL.LU.64 R28, [R1+0x1c08] ;  /* 0x001c0800011c7983 */ /* 0x002f280000300a00 */
[----:B---3--:R0:W3:Y:S04]  /*f860*/  LDG.E.U16 R3, [R2.64] ;  /* 0x0000000402037981 */ /* 0x0080e8000c1e1500 */
[----:B--2---:R4:W-:Y:S04]  /*f870*/  STL [R1+0x388], R0 ;  /* 0x0003880001007387 */ /* 0x0049e80000100800 */
[----:B----4-:R1:W2:Y:S04]  /*f880*/  LDG.E.U16 R0, [R28.64] ;  /* 0x000000041c007981 */ /* 0x0102a8000c1e1500 */
[----:B-1----:R-:W4:Y:S04]  /*f890*/  LDL.LU.64 R28, [R1+0x98] ;  /* 0x00009800011c7983 */ /* 0x002f280000300a00 */
[----:B------:R-:W-:Y:S04]  /*f8a0*/  STL [R1+0x384], R23 ;  /* 0x0003841701007387 */ /* 0x000fe80000100800 */
[----:B-----5:R1:W-:Y:S04]  /*f8b0*/  STL [R1+0x380], R20 ;  /* 0x0003801401007387 */ /* 0x0203e80000100800 */
[----:B-1----:R1:W5:Y:S04]  /*f8c0*/  LDG.E.U16 R20, [R4.64] ;  /* 0x0000000404147981 */ /* 0x002368000c1e1500 */
[----:B-1----:R-:W3:Y:S04]  /*f8d0*/  LDL.LU.64 R4, [R1+0x1c00] ;  /* 0x001c000001047983 */ /* 0x002ee80000300a00 */
[----:B--2---:R3:W-:Y:S04]  /*f8e0*/  STL [R1+0x37c], R0 ;  /* 0x00037c0001007387 */ /* 0x0047e80000100800 */
[----:B---3--:R1:W2:Y:S04]  /*f8f0*/  LDG.E.U16 R0, [R4.64] ;  /* 0x0000000404007981 */ /* 0x0082a8000c1e1500 */
[----:B-1----:R-:W3:Y:S04]  /*f900*/  LDL.LU.64 R4, [R1+0x1bf8] ;  /* 0x001bf80001047983 */ /* 0x002ee80000300a00 */
[----:B-----5:R4:W-:Y:S04]  /*f910*/  STL [R1+0x378], R20 ;  /* 0x0003781401007387 */ /* 0x0209e80000100800 */
[----:B----4-:R1:W4:Y:S04]  /*f920*/  LDG.E.U16 R20, [R28.64] ;  /* 0x000000041c147981 */ /* 0x010328000c1e1500 */
[----:B------:R-:W5:Y:S04]  /*f930*/  S2R R23, SR_TID.X ;  /* 0x0000000000177919 */ /* 0x000f680000002100 */
[----:B-1----:R1:W4:Y:S04]  /*f940*/  LDG.E.U16 R29, [R6.64] ;  /* 0x00000004061d7981 */ /* 0x002328000c1e1500 */
[----:B------:R0:W4:Y:S01]  /*f950*/  LDG.E.U16 R28, [R8.64] ;  /* 0x00000004081c7981 */ /* 0x000122000c1e1500 */
[----:B-----5:R-:W-:-:S04]  /*f960*/  LOP3.LUT R23, R23, 0x7f, RZ, 0xc0, !PT ;  /* 0x0000007f17177812 */ /* 0x020fc800078ec0ff */
[----:B0-----:R-:W-:-:S05]  /*f970*/  SHF.L.U32 R2, R23, 0x1, RZ ;  /* 0x0000000117027819 */ /* 0x001fca00000006ff */
[----:B------:R-:W-:Y:S04]  /*f980*/  STS.U16 [R2], R27 ;  /* 0x0000001b02007388 */ /* 0x000fe80000000400 */
[----:B--2---:R3:W-:Y:S04]  /*f990*/  STL [R1+0x364], R0 ;  /* 0x0003640001007387 */ /* 0x0047e80000100800 */
[----:B------:R-:W2:Y:S04]  /*f9a0*/  LDL.LU R23, [R1+0x8f8] ;  /* 0x0008f80001177983 */ /* 0x000ea80000300800 */
[----:B---3--:R0:W3:Y:S04]  /*f9b0*/  LDG.E.U16 R0, [R4.64] ;  /* 0x0000000404007981 */ /* 0x0080e8000c1e1500 */
[----:B0-----:R0:W5:Y:S04]  /*f9c0*/  LDG.E.U16 R4, [R10.64] ;  /* 0x000000040a047981 */ /* 0x001168000c1e1500 */
[----:B----4-:R4:W-:Y:S04]  /*f9d0*/  STL [R1+0x360], R20 ;  /* 0x0003601401007387 */ /* 0x0109e80000100800 */
[----:B----4-:R-:W4:Y:S04]  /*f9e0*/  LDL.LU R20, [R1+0x8f4] ;  /* 0x0008f40001147983 */ /* 0x010f280000300800 */
[----:B------:R-:W2:Y:S04]  /*f9f0*/  LDL.LU R27, [R1+0x8f0] ;  /* 0x0008f000011b7983 */ /* 0x000ea80000300800 */
[----:B------:R0:W-:Y:S04]  /*fa00*/  STS.U16 [R2+0x800], R24 ;  /* 0x0008001802007388 */ /* 0x0001e80000000400 */
[----:B------:R1:W-:Y:S04]  /*fa10*/  STS.U16 [R2+0x1000], R25 ;  /* 0x0010001902007388 */ /* 0x0003e80000000400 */
[----:B------:R1:W-:Y:S04]  /*fa20*/  STS.U16 [R2+0x2000], R21 ;  /* 0x0020001502007388 */ /* 0x0003e80000000400 */
[----:B0-----:R-:W2:Y:S04]  /*fa30*/  LDL.LU R24, [R1+0x8e4] ;  /* 0x0008e40001187983 */ /* 0x001ea80000300800 */
[----:B-1----:R-:W2:Y:S04]  /*fa40*/  LDL.LU R25, [R1+0x8d4] ;  /* 0x0008d40001197983 */ /* 0x002ea80000300800 */
[----:B------:R-:W2:Y:S04]  /*fa50*/  LDL.LU R21, [R1+0x8d0] ;  /* 0x0008d00001157983 */ /* 0x000ea80000300800 */
[----:B------:R-:W2:Y:S04]  /*fa60*/  LDL.LU R5, [R1+0x8c4] ;  /* 0x0008c40001057983 */ /* 0x000ea80000300800 */
[----:B------:R-:W-:Y:S04]  /*fa70*/  STS.U16 [R2+0x4000], R12 ;  /* 0x0040000c02007388 */ /* 0x000fe80000000400 */
        /* <DEDUP_REMOVED lines=9> */
[----:B---3--:R0:W-:Y:S04]  /*fb10*/  STL [R1+0x35c], R0 ;  /* 0x00035c0001007387 */ /* 0x0081e80000100800 */
[----:B0-----:R-:W3:Y:S04]  /*fb20*/  LDL.LU R0, [R1+0x8c0] ;  /* 0x0008c00001007983 */ /* 0x001ee80000300800 */
[----:B------:R0:W-:Y:S04]  /*fb30*/  STL [R1+0x358], R3 ;  /* 0x0003580301007387 */ /* 0x0001e80000100800 */
[----:B0-----:R-:W3:Y:S04]  /*fb40*/  LDL.LU R3, [R1+0x8ac] ;  /* 0x0008ac0001037983 */ /* 0x001ee80000300800 */
[----:B------:R-:W3:Y:S04]  /*fb50*/  LDL.LU R6, [R1+0x89c] ;  /* 0x00089c0001067983 */ /* 0x000ee80000300800 */
[----:B------:R-:W3:Y:S04]  /*fb60*/  LDL.LU R7, [R1+0x88c] ;  /* 0x00088c0001077983 */ /* 0x000ee80000300800 */
[----:B------:R-:W3:Y:S04]  /*fb70*/  LDL.LU R8, [R1+0x884] ;  /* 0x0008840001087983 */ /* 0x000ee80000300800 */
[----:B------:R-:W3:Y:S04]  /*fb80*/  LDL.LU R9, [R1+0x880] ;  /* 0x0008800001097983 */ /* 0x000ee80000300800 */
[----:B------:R-:W-:Y:S04]  /*fb90*/  STL [R1+0x354], R29 ;  /* 0x0003541d01007387 */ /* 0x000fe80000100800 */
[----:B------:R-:W3:Y:S04]  /*fba0*/  LDL.LU R10, [R1+0x874] ;  /* 0x00087400010a7983 */ /* 0x000ee80000300800 */
[----:B------:R-:W3:Y:S04]  /*fbb0*/  LDL.LU R26, [R1+0x870] ;  /* 0x00087000011a7983 */ /* 0x000ee80000300800 */
[----:B------:R-:W-:Y:S04]  /*fbc0*/  STL [R1+0x350], R28 ;  /* 0x0003501c01007387 */ /* 0x000fe80000100800 */
[----:B------:R-:W3:Y:S04]  /*fbd0*/  LDL.LU R11, [R1+0x860] ;  /* 0x00086000010b7983 */ /* 0x000ee80000300800 */
[----:B--2---:R0:W-:Y:S04]  /*fbe0*/  STS.U16 [R2+0x12800], R23 ;  /* 0x0128001702007388 */ /* 0x0041e80000000400 */
[----:B-----5:R-:W-:Y:S04]  /*fbf0*/  STL [R1+0x344], R4 ;  /* 0x0003440401007387 */ /* 0x020fe80000100800 */
[----:B------:R-:W2:Y:S04]  /*fc00*/  LDL.LU R22, [R1+0x74c] ;  /* 0x00074c0001167983 */ /* 0x000ea80000300800 */
[----:B----4-:R-:W-:Y:S04]  /*fc10*/  STS.U16 [R2+0x9800], R20 ;  /* 0x0098001402007388 */ /* 0x010fe80000000400 */
[----:B0-----:R-:W4:Y:S04]  /*fc20*/  LDL.LU R23, [R1+0x748] ;  /* 0x0007480001177983 */ /* 0x001f280000300800 */
[----:B------:R0:W-:Y:S04]  /*fc30*/  STS.U16 [R2+0x13000], R27 ;  /* 0x0130001b02007388 */ /* 0x0001e80000000400 */
[----:B0-----:R-:W5:Y:S04]  /*fc40*/  LDL.LU R27, [R1+0x730] ;  /* 0x00073000011b7983 */ /* 0x001f680000300800 */
[----:B------:R0:W-:Y:S04]  /*fc50*/  STS.U16 [R2+0x13800], R24 ;  /* 0x0138001802007388 */ /* 0x0001e80000000400 */
[----:B------:R1:W-:Y:S04]  /*fc60*/  STS.U16 [R2+0x2800], R25 ;  /* 0x0028001902007388 */ /* 0x0003e80000000400 */
[----:B0-----:R-:W5:Y:S04]  /*fc70*/  LDL.LU R24, [R1+0x714] ;  /* 0x0007140001187983 */ /* 0x001f680000300800 */
[----:B-1----:R-:W5:Y:S04]  /*fc80*/  LDL.LU R25, [R1+0x710] ;  /* 0x0007100001197983 */ /* 0x002f680000300800 */
[----:B------:R0:W-:Y:S04]  /*fc90*/  STS.U16 [R2+0x5000], R21 ;  /* 0x0050001502007388 */ /* 0x0001e80000000400 */
[----:B------:R-:W5:Y:S04]  /*fca0*/  LDL.LU R12, [R1+0x6fc] ;  /* 0x0006fc00010c7983 */ /* 0x000f680000300800 */
[----:B------:R-:W-:Y:S04]  /*fcb0*/  STS.U16 [R2+0xa000], R5 ;  /* 0x00a0000502007388 */ /* 0x000fe80000000400 */
[----:B------:R-:W5:Y:S04]  /*fcc0*/  LDL.LU R13, [R1+0x6f8] ;  /* 0x0006f800010d7983 */ /* 0x000f680000300800 */
[----:B------:R-:W5:Y:S04]  /*fcd0*/  LDL.LU R14, [R1+0x6dc] ;  /* 0x0006dc00010e7983 */ /* 0x000f680000300800 */
[----:B------:R-:W5:Y:S04]  /*fce0*/  LDL.LU R15, [R1+0x6c0] ;  /* 0x0006c000010f7983 */ /* 0x000f680000300800 */
[----:B------:R-:W5:Y:S04]  /*fcf0*/  LDL.LU R16, [R1+0x68c] ;  /* 0x00068c0001107983 */ /* 0x000f680000300800 */
[----:B------:R-:W5:Y:S04]  /*fd00*/  LDL.LU R17, [R1+0x688] ;  /* 0x0006880001117983 */ /* 0x000f680000300800 */
[----:B------:R-:W5:Y:S04]  /*fd10*/  LDL.LU R18, [R1+0x668] ;  /* 0x0006680001127983 */ /* 0x000f680000300800 */
[----:B------:R-:W5:Y:S04]  /*fd20*/  LDL.LU R19, [R1+0x650] ;  /* 0x0006500001137983 */ /* 0x000f680000300800 */
[----:B------:R-:W5:Y:S04]  /*fd30*/  LDL.LU R20, [R1+0x634] ;  /* 0x0006340001147983 */ /* 0x000f680000300800 */
[----:B0-----:R-:W5:Y:S04]  /*fd40*/  LDL.LU R21, [R1+0x630] ;  /* 0x0006300001157983 */ /* 0x001f680000300800 */
[----:B---3--:R-:W-:Y:S04]  /*fd50*/  STS.U16 [R2+0x14000], R0 ;  /* 0x0140000002007388 */ /* 0x008fe80000000400 */
[----:B------:R-:W-:Y:S04]  /*fd60*/  STS.U16 [R2+0x14800], R3 ;  /* 0x0148000302007388 */ /* 0x000fe80000000400 */
[----:B------:R-:W-:Y:S04]  /*fd70*/  STS.U16 [R2+0xa800], R6 ;  /* 0x00a8000602007388 */ /* 0x000fe80000000400 */
[----:B------:R-:W-:Y:S04]  /*fd80*/  STS.U16 [R2+0x15000], R7 ;  /* 0x0150000702007388 */ /* 0x000fe80000000400 */
[----:B------:R-:W-:Y:S04]  /*fd90*/  STS.U16 [R2+0x15800], R8 ;  /* 0x0158000802007388 */ /* 0x000fe80000000400 */
[----:B------:R-:W-:Y:S04]  /*fda0*/  STS.U16 [R2+0x5800], R9 ;  /* 0x0058000902007388 */ /* 0x000fe80000000400 */
[----:B------:R-:W-:Y:S04]  /*fdb0*/  STS.U16 [R2+0xb000], R10 ;  /* 0x00b0000a02007388 */ /* 0x000fe80000000400 */
[----:B------:R0:W-:Y:S04]  /*fdc0*/  STS.U16 [R2+0x16000], R26 ;  /* 0x0160001a02007388 */ /* 0x0001e80000000400 */
[----:B------:R-:W-:Y:S04]  /*fdd0*/  STS.U16 [R2+0x16800], R11 ;  /* 0x0168000b02007388 */ /* 0x000fe80000000400 */
[----:B0-----:R-:W3:Y:S04]  /*fde0*/  LDL.LU R26, [R1+0x618] ;  /* 0x00061800011a7983 */ /* 0x001ee80000300800 */
[----:B--2---:R0:W-:Y:S04]  /*fdf0*/  STS.U16 [R2+0xb800], R22 ;  /* 0x00b8001602007388 */ /* 0x0041e80000000400 */
[----:B----4-:R1:W-:Y:S04]  /*fe00*/  STS.U16 [R2+0x17000], R23 ;  /* 0x0170001702007388 */ /* 0x0103e80000000400 */
[----:B0-----:R-:W2:Y:S04]  /*fe10*/  LDL.LU R22, [R1+0x5fc] ;  /* 0x0005fc0001167983 */ /* 0x001ea80000300800 */
[----:B-1----:R-:W4:Y:S04]  /*fe20*/  LDL.LU R23, [R1+0x5f8] ;  /* 0x0005f80001177983 */ /* 0x002f280000300800 */
[----:B-----5:R0:W-:Y:S04]  /*fe30*/  STS.U16 [R2+0x17800], R27 ;  /* 0x0178001b02007388 */ /* 0x0201e80000000400 */
[----:B0-----:R-:W5:Y:S04]  /*fe40*/  LDL.LU R27, [R1+0x5e4] ;  /* 0x0005e400011b7983 */ /* 0x001f680000300800 */
[----:B------:R0:W-:Y:S04]  /*fe50*/  STS.U16 [R2+0x1800], R24 ;  /* 0x0018001802007388 */ /* 0x0001e80000000400 */
[----:B------:R1:W-:Y:S04]  /*fe60*/  STS.U16 [R2+0x3000], R25 ;  /* 0x0030001902007388 */ /* 0x0003e80000000400 */
[----:B0-----:R-:W5:Y:S04]  /*fe70*/  LDL.LU R24, [R1+0x5e0] ;  /* 0x0005e00001187983 */ /* 0x001f680000300800 */
[----:B-1----:R-:W5:Y:S04]  /*fe80*/  LDL.LU R25, [R1+0x5c4] ;  /* 0x0005c40001197983 */ /* 0x002f680000300800 */
[----:B------:R0:W-:Y:S04]  /*fe90*/  STS.U16 [R2+0x6000], R12 ;  /* 0x0060000c02007388 */ /* 0x0001e80000000400 */
[----:B------:R1:W-:Y:S04]  /*fea0*/  STS.U16 [R2+0xc000], R13 ;  /* 0x00c0000d02007388 */ /* 0x0003e80000000400 */
[----:B------:R-:W5:Y:S04]  /*feb0*/  LDL.LU R5, [R1+0x5c0] ;  /* 0x0005c00001057983 */ /* 0x000f680000300800 */
[----:B------:R-:W-:Y:S04]  /*fec0*/  STS.U16 [R2+0x18000], R14 ;  /* 0x0180000e02007388 */ /* 0x000fe80000000400 */
        /* <DEDUP_REMOVED lines=15> */
[----:B0-----:R-:W5:Y:S04]  /*ffc0*/  LDL.LU R12, [R1+0x340] ;  /* 0x00034000010c7983 */ /* 0x001f680000300800 */
[----:B-1----:R-:W5:Y:S04]  /*ffd0*/  LDL.LU R13, [R1+0x324] ;  /* 0x00032400010d7983 */ /* 0x002f680000300800 */
[----:B---3--:R0:W-:Y:S04]  /*ffe0*/  STS.U16 [R2+0x1a800], R26 ;  /* 0x01a8001a02007388 */ /* 0x0081e80000000400 */
[----:B0-----:R-:W3:Y:S04]  /*fff0*/  LDL.LU R26, [R1+0x320] ;  /* 0x00032000011a7983 */ /* 0x001ee80000300800 */
[----:B------:R-:W3:Y:S04]  /*10000*/  LDL.LU R14, [R1+0x304] ;  /* 0x00030400010e7983 */ /* 0x000ee80000300800 */
[----:B--2---:R-:W-:Y:S04]  /*10010*/  STS.U16 [R2+0xd800], R22 ;  /* 0x00d8001602007388 */ /* 0x004fe80000000400 */
[----:B----4-:R-:W-:Y:S04]  /*10020*/  STS.U16 [R2+0x1b000], R23 ;  /* 0x01b0001702007388 */ /* 0x010fe80000000400 */
[----:B-----5:R0:W-:Y:S04]  /*10030*/  STS.U16 [R2+0x1b800], R27 ;  /* 0x01b8001b02007388 */ /* 0x0201e80000000400 */
[----:B0-----:R-:W2:Y:S04]  /*10040*/  LDL.LU R27, [R1+0xa04] ;  /* 0x000a0400011b7983 */ /* 0x001ea80000300800 */
[----:B------:R0:W-:Y:S04]  /*10050*/  STS.U16 [R2+0x3800], R24 ;  /* 0x0038001802007388 */ /* 0x0001e80000000400 */
[----:B------:R-:W-:Y:S04]  /*10060*/  STS.U16 [R2+0x7000], R25 ;  /* 0x0070001902007388 */ /* 0x000fe80000000400 */
[----:B0-----:R-:W4:Y:S04]  /*10070*/  LDL.LU R24, [R1+0xa1c] ;  /* 0x000a1c0001187983 */ /* 0x001f280000300800 */
[----:B------:R-:W5:Y:S04]  /*10080*/  LDL.LU R15, [R1+0x6a4] ;  /* 0x0006a400010f7983 */ /* 0x000f680000300800 */
[----:B------:R-:W-:Y:S04]  /*10090*/  STS.U16 [R2+0xe000], R5 ;  /* 0x00e0000502007388 */ /* 0x000fe80000000400 */
[----:B------:R-:W5:Y:S04]  /*100a0*/  LDL.LU R16, [R1+0xad8] ;  /* 0x000ad80001107983 */ /* 0x000f680000300800 */
[----:B------:R0:W-:Y:S04]  /*100b0*/  STS.U16 [R2+0x1c000], R0 ;  /* 0x01c0000002007388 */ /* 0x0001e80000000400 */
[----:B------:R-:W5:Y:S04]  /*100c0*/  LDL.LU R17, [R1+0x8bc] ;  /* 0x0008bc0001117983 */ /* 0x000f680000300800 */
[----:B------:R-:W-:Y:S04]  /*100d0*/  STS.U16 [R2+0x1c800], R3 ;  /* 0x01c8000302007388 */ /* 0x000fe80000000400 */
[----:B------:R-:W5:Y:S04]  /*100e0*/  LDL.LU R18, [R1+0x6d8] ;  /* 0x0006d80001127983 */ /* 0x000f680000300800 */
[----:B------:R-:W-:Y:S01]  /*100f0*/  STS.U16 [R2+0xe800], R6 ;  /* 0x00e8000602007388 */ /* 0x000fe20000000400 */
[----:B0-----:R-:W-:-:S03]  /*10100*/  LOP3.LUT R0, R2, 0x10, RZ, 0x3c, !PT ;  /* 0x0000001002007812 */ /* 0x001fc600078e3cff */
        /* <DEDUP_REMOVED lines=10> */
[----:B------:R-:W-:Y:S04]  /*101b0*/  STS.U16 [R2+0x1e800], R12 ;  /* 0x01e8000c02007388 */ /* 0x000fe80000000400 */
[----:B------:R-:W5:Y:S04]  /*101c0*/  LDL.LU R25, [R1+0x2c0] ;  /* 0x0002c00001197983 */ /* 0x000f680000300800 */
[----:B------:R-:W-:Y:S04]  /*101d0*/  STS.U16 [R2+0xf800], R13 ;  /* 0x00f8000d02007388 */ /* 0x000fe80000000400 */
[----:B---3--:R0:W-:Y:S04]  /*101e0*/  STS.U16 [R2+0x1f000], R26 ;  /* 0x01f0001a02007388 */ /* 0x0081e80000000400 */
[----:B------:R-:W-:Y:S04]  /*101f0*/  STS.U16 [R2+0x1f800], R14 ;  /* 0x01f8000e02007388 */ /* 0x000fe80000000400 */
[----:B0-----:R-:W3:Y:S04]  /*10200*/  LDL.LU R26, [R1+0x2a4] ;  /* 0x0002a400011a7983 */ /* 0x001ee80000300800 */
[----:B------:R-:W-:Y:S04]  /*10210*/  STL [R1+0x1bf4], R2 ;  /* 0x001bf40201007387 */ /* 0x000fe80000100800 */
[----:B--2---:R0:W-:Y:S04]  /*10220*/  STS.U16 [R0+0x900], R27 ;  /* 0x0009001b00007388 */ /* 0x0041e80000000400 */
[----:B0-----:R-:W2:Y:S04]  /*10230*/  LDL.LU R27, [R1+0x2a0] ;  /* 0x0002a000011b7983 */ /* 0x001ea80000300800 */
[----:B----4-:R0:W-:Y:S04]  /*10240*/  STS.U16 [R0+0x1100], R24 ;  /* 0x0011001800007388 */ /* 0x0101e80000000400 */
[----:B-----5:R-:W-:Y:S04]  /*10250*/  STS.U16 [R0+0x1900], R15 ;  /* 0x0019000f00007388 */ /* 0x020fe80000000400 */
[----:B0-----:R-:W4:Y:S04]  /*10260*/  LDL.LU R24, [R1+0x284] ;  /* 0x0002840001187983 */ /* 0x001f280000300800 */
[----:B------:R-:W5:Y:S04]  /*10270*/  LDL.LU R2, [R1+0x280] ;  /* 0x0002800001027983 */ /* 0x000f680000300800 */
[----:B------:R-:W5:Y:S04]  /*10280*/  LDL.LU R28, [R1+0x264] ;  /* 0x00026400011c7983 */ /* 0x000f680000300800 */
[----:B------:R-:W5:Y:S04]  /*10290*/  LDL.LU R29, [R1+0x260] ;  /* 0x00026000011d7983 */ /* 0x000f680000300800 */
        /* <DEDUP_REMOVED lines=17> */
[----:B------:R0:W-:Y:S04]  /*103b0*/  STS.U16 [R0+0x12100], R25 ;  /* 0x0121001900007388 */ /* 0x0001e80000000400 */
[----:B------:R-:W5:Y:S04]  /*103c0*/  LDL.LU R12, [R1+0x228] ;  /* 0x00022800010c7983 */ /* 0x000f680000300800 */
[----:B0-----:R-:W5:Y:S04]  /*103d0*/  LDL.LU R25, [R1+0x21c] ;  /* 0x00021c0001197983 */ /* 0x001f680000300800 */
[----:B------:R-:W5:Y:S04]  /*103e0*/  LDL.LU R13, [R1+0x218] ;  /* 0x00021800010d7983 */ /* 0x000f680000300800 */
[----:B------:R-:W5:Y:S04]  /*103f0*/  LDL.LU R14, [R1+0x214] ;  /* 0x00021400010e7983 */ /* 0x000f680000300800 */
[----:B---3--:R0:W-:Y:S04]  /*10400*/  STS.U16 [R0+0x12900], R26 ;  /* 0x0129001a00007388 */ /* 0x0081e80000000400 */
[----:B0-----:R-:W3:Y:S04]  /*10410*/  LDL.LU R26, [R1+0x210] ;  /* 0x00021000011a7983 */ /* 0x001ee80000300800 */
[----:B--2---:R0:W-:Y:S04]  /*10420*/  STS.U16 [R0+0x13100], R27 ;  /* 0x0131001b00007388 */ /* 0x0041e80000000400 */
[----:B0-----:R-:W2:Y:S04]  /*10430*/  LDL.LU R27, [R1+0x204] ;  /* 0x00020400011b7983 */ /* 0x001ea80000300800 */
[----:B----4-:R0:W-:Y:S04]  /*10440*/  STS.U16 [R0+0x13900], R24 ;  /* 0x0139001800007388 */ /* 0x0101e80000000400 */
[----:B-----5:R-:W-:Y:S04]  /*10450*/  STS.U16 [R0+0x14100], R2 ;  /* 0x0141000200007388 */ /* 0x020fe80000000400 */
[----:B------:R-:W-:Y:S04]  /*10460*/  STS.U16 [R0+0x14900], R28 ;  /* 0x0149001c00007388 */ /* 0x000fe80000000400 */
[----:B------:R-:W-:Y:S04]  /*10470*/  STS.U16 [R0+0x15100], R29 ;  /* 0x0151001d00007388 */ /* 0x000fe80000000400 */
[----:B------:R-:W-:Y:S04]  /*10480*/  STS.U16 [R0+0x15900], R4 ;  /* 0x0159000400007388 */ /* 0x000fe80000000400 */
[----:B------:R-:W4:Y:S04]  /*10490*/  LDL.LU R15, [R1+0x200] ;  /* 0x00020000010f7983 */ /* 0x000f280000300800 */
[----:B------:R-:W-:Y:S04]  /*104a0*/  STS.U16 [R0+0x16100], R5 ;  /* 0x0161000500007388 */ /* 0x000fe80000000400 */
[----:B------:R-:W5:Y:S04]  /*104b0*/  LDL.LU R16, [R1+0x1fc] ;  /* 0x0001fc0001107983 */ /* 0x000f680000300800 */
[----:B------:R-:W-:Y:S04]  /*104c0*/  STS.U16 [R0+0x16900], R3 ;  /* 0x0169000300007388 */ /* 0x000fe80000000400 */
[----:B------:R-:W4:Y:S04]  /*104d0*/  LDL.LU R17, [R1+0x1f8] ;  /* 0x0001f80001117983 */ /* 0x000f280000300800 */
[----:B------:R-:W-:Y:S04]  /*104e0*/  STS.U16 [R0+0x17100], R6 ;  /* 0x0171000600007388 */ /* 0x000fe80000000400 */
[----:B------:R-:W4:Y:S04]  /*104f0*/  LDL.LU R18, [R1+0x1ec] ;  /* 0x0001ec0001127983 */ /* 0x000f280000300800 */
[----:B------:R-:W-:Y:S04]  /*10500*/  STS.U16 [R0+0x17900], R7 ;  /* 0x0179000700007388 */ /* 0x000fe80000000400 */
[----:B------:R-:W4:Y:S04]  /*10510*/  LDL.LU R19, [R1+0x1e8] ;  /* 0x0001e80001137983 */ /* 0x000f280000300800 */
[----:B------:R-:W-:Y:S04]  /*10520*/  STS.U16 [R0+0x18100], R8 ;  /* 0x0181000800007388 */ /* 0x000fe80000000400 */
[----:B------:R-:W4:Y:S04]  /*10530*/  LDL.LU R20, [R1+0x1e4] ;  /* 0x0001e40001147983 */ /* 0x000f280000300800 */
[----:B------:R-:W-:Y:S04]  /*10540*/  STS.U16 [R0+0x18900], R9 ;  /* 0x0189000900007388 */ /* 0x000fe80000000400 */
[----:B------:R-:W5:Y:S04]  /*10550*/  LDL.LU R21, [R1+0x1e0] ;  /* 0x0001e00001157983 */ /* 0x000f680000300800 */
[----:B------:R-:W-:Y:S04]  /*10560*/  STS.U16 [R0+0x19100], R10 ;  /* 0x0191000a00007388 */ /* 0x000fe80000000400 */
[----:B------:R-:W5:Y:S04]  /*10570*/  LDL.LU R22, [R1+0x1d4] ;  /* 0x0001d40001167983 */ /* 0x000f680000300800 */
[----:B------:R-:W-:Y:S04]  /*10580*/  STS.U16 [R0+0x19900], R11 ;  /* 0x0199000b00007388 */ /* 0x000fe80000000400 */
[----:B------:R-:W5:Y:S04]  /*10590*/  LDL.LU R23, [R1+0x1d0] ;  /* 0x0001d00001177983 */ /* 0x000f680000300800 */
[----:B------:R-:W-:Y:S04]  /*105a0*/  STS.U16 [R0+0x1a100], R12 ;  /* 0x01a1000c00007388 */ /* 0x000fe80000000400 */
[----:B0-----:R-:W5:Y:S04]  /*105b0*/  LDL.LU R24, [R1+0x1cc] ;  /* 0x0001cc0001187983 */ /* 0x001f680000300800 */
[----:B------:R0:W-:Y:S04]  /*105c0*/  STS.U16 [R0+0x1a900], R25 ;  /* 0x01a9001900007388 */ /* 0x0001e80000000400 */
[----:B------:R-:W-:Y:S04]  /*105d0*/  STS.U16 [R0+0x1b100], R13 ;  /* 0x01b1000d00007388 */ /* 0x000fe80000000400 */
[----:B------:R-:W-:Y:S04]  /*105e0*/  STS.U16 [R0+0x1b900], R14 ;  /* 0x01b9000e00007388 */ /* 0x000fe80000000400 */
[----:B0-----:R-:W5:Y:S04]  /*105f0*/  LDL.LU R25, [R1+0x1c8] ;  /* 0x0001c80001197983 */ /* 0x001f680000300800 */
[----:B---3--:R0:W-:Y:S04]  /*10600*/  STS.U16 [R0+0x1c100], R26 ;  /* 0x01c1001a00007388 */ /* 0x0081e80000000400 */
[----:B0-----:R-:W3:Y:S04]  /*10610*/  LDL.LU R26, [R1+0x1bc] ;  /* 0x0001bc00011a7983 */ /* 0x001ee80000300800 */
[----:B--2---:R0:W-:Y:S04]  /*10620*/  STS.U16 [R0+0x1c900], R27 ;  /* 0x01c9001b00007388 */ /* 0x0041e80000000400 */
[----:B0-----:R-:W2:Y:S04]  /*10630*/  LDL.LU R27, [R1+0x1b8] ;  /* 0x0001b800011b7983 */ /* 0x001ea80000300800 */
[----:B------:R-:W2:Y:S04]  /*10640*/  LDL.LU R2, [R1+0x1b4] ;  /* 0x0001b40001027983 */ /* 0x000ea80000300800 */
        /* <DEDUP_REMOVED lines=13> */
[----:B----4-:R0:W-:Y:S04]  /*10720*/  STS.U16 [R0+0x1d100], R15 ;  /* 0x01d1000f00007388 */ /* 0x0101e80000000400 */
[----:B------:R-:W4:Y:S04]  /*10730*/  LDL.LU R14, [R1+0x15c] ;  /* 0x00015c00010e7983 */ /* 0x000f280000300800 */
[----:B-----5:R1:W-:Y:S04]  /*10740*/  STS.U16 [R0+0x1d900], R16 ;  /* 0x01d9001000007388 */ /* 0x0203e80000000400 */
[----:B0-----:R-:W5:Y:S04]  /*10750*/  LDL.LU R15, [R1+0x158] ;  /* 0x00015800010f7983 */ /* 0x001f680000300800 */
[----:B------:R0:W-:Y:S04]  /*10760*/  STS.U16 [R0+0x1e100], R17 ;  /* 0x01e1001100007388 */ /* 0x0001e80000000400 */
[----:B-1----:R-:W4:Y:S04]  /*10770*/  LDL.LU R16, [R1+0x154] ;  /* 0x0001540001107983 */ /* 0x002f280000300800 */
[----:B------:R1:W-:Y:S04]  /*10780*/  STS.U16 [R0+0x1e900], R18 ;  /* 0x01e9001200007388 */ /* 0x0003e80000000400 */
[----:B0-----:R-:W4:Y:S04]  /*10790*/  LDL.LU R17, [R1+0x150] ;  /* 0x0001500001117983 */ /* 0x001f280000300800 */
        /* <DEDUP_REMOVED lines=14> */
[----:B0-----:R-:W4:Y:S04]  /*10880*/  LDL.LU R25, [R1+0xa9c] ;  /* 0x000a9c0001197983 */ /* 0x001f280000300800 */
[----:B---3--:R0:W-:Y:S04]  /*10890*/  STS.U16 [R0+0x6900], R26 ;  /* 0x0069001a00007388 */ /* 0x0081e80000000400 */
[----:B0-----:R-:W3:Y:S04]  /*108a0*/  LDL.LU R26, [R1+0x908] ;  /* 0x00090800011a7983 */ /* 0x001ee80000300800 */
[----:B--2---:R0:W-:Y:S04]  /*108b0*/  STS.U16 [R0+0x7100], R27 ;  /* 0x0071001b00007388 */ /* 0x0041e80000000400 */
[----:B------:R1:W-:Y:S04]  /*108c0*/  STS.U16 [R0+0x7900], R2 ;  /* 0x0079000200007388 */ /* 0x0003e80000000400 */
[----:B0-----:R-:W2:Y:S04]  /*108d0*/  LDL.LU R27, [R1+0x8b8] ;  /* 0x0008b800011b7983 */ /* 0x001ea80000300800 */
[----:B-1----:R-:W2:Y:S04]  /*108e0*/  LDL.LU R2, [R1+0x1bf4] ;  /* 0x001bf40001027983 */ /* 0x002ea80000300800 */
[----:B------:R-:W-:Y:S04]  /*108f0*/  STS.U16 [R0+0x8100], R28 ;  /* 0x0081001c00007388 */ /* 0x000fe80000000400 */
[----:B------:R-:W-:Y:S04]  /*10900*/  STS.U16 [R0+0x8900], R29 ;  /* 0x0089001d00007388 */ /* 0x000fe80000000400 */
[----:B------:R2:W-:Y:S02]  /*10910*/  STS.U16 [R0+0x9100], R4 ;  /* 0x0091000400007388 */ /* 0x0005e40000000400 */
[----:B--2---:R-:W-:-:S02]  /*10920*/  LOP3.LUT R4, R2, 0x20, RZ, 0x3c, !PT ;  /* 0x0000002002047812 */ /* 0x004fc400078e3cff */
[----:B------:R0:W-:Y:S04]  /*10930*/  STL [R1+0x1be4], R2 ;  /* 0x001be40201007387 */ /* 0x0001e80000100800 */
[----:B0-----:R-:W2:Y:S04]  /*10940*/  LDL.LU R2, [R1+0x58c] ;  /* 0x00058c0001027983 */ /* 0x001ea80000300800 */
[----:B--2---:R0:W-:Y:S04]  /*10950*/  STL [R1+0x1be8], R2 ;  /* 0x001be80201007387 */ /* 0x0041e80000100800 */
[----:B0-----:R-:W2:Y:S04]  /*10960*/  LDL.LU R2, [R1+0x61c] ;  /* 0x00061c0001027983 */ /* 0x001ea80000300800 */
[----:B--2---:R0:W-:Y:S04]  /*10970*/  STL [R1+0x1bec], R2 ;  /* 0x001bec0201007387 */ /* 0x0041e80000100800 */
[----:B0-----:R-:W2:Y:S04]  /*10980*/  LDL.LU R2, [R1+0x6c4] ;  /* 0x0006c40001027983 */ /* 0x001ea80000300800 */
[----:B------:R-:W-:Y:S04]  /*10990*/  STS.U16 [R0+0x9900], R5 ;  /* 0x0099000500007388 */ /* 0x000fe80000000400 */
[----:B------:R-:W-:Y:S04]  /*109a0*/  STS.U16 [R0+0xa100], R3 ;  /* 0x00a1000300007388 */ /* 0x000fe80000000400 */
[----:B------:R-:W-:Y:S04]  /*109b0*/  STS.U16 [R0+0xa900], R6 ;  /* 0x00a9000600007388 */ /* 0x000fe80000000400 */
[----:B------:R-:W-:Y:S04]  /*109c0*/  STS.U16 [R0+0xb100], R7 ;  /* 0x00b1000700007388 */ /* 0x000fe80000000400 */
[----:B------:R-:W-:Y:S04]  /*109d0*/  STS.U16 [R0+0xb900], R8 ;  /* 0x00b9000800007388 */ /* 0x000fe80000000400 */
[----:B--2---:R0:W-:Y:S04]  /*109e0*/  STL [R1+0x1bf0], R2 ;  /* 0x001bf00201007387 */ /* 0x0041e80000100800 */
[----:B0-----:R-:W2:Y:S04]  /*109f0*/  LDL.LU R2, [R1+0x864] ;  /* 0x0008640001027983 */ /* 0x001ea80000300800 */
[----:B------:R-:W2:Y:S04]  /*10a00*/  LDL.LU R3, [R1+0x510] ;  /* 0x0005100001037983 */ /* 0x000ea80000300800 */
[----:B------:R-:W2:Y:S04]  /*10a10*/  LDL.LU R6, [R1+0x144] ;  /* 0x0001440001067983 */ /* 0x000ea80000300800 */
[----:B------:R-:W2:Y:S04]  /*10a20*/  LDL.LU R7, [R1+0x140] ;  /* 0x0001400001077983 */ /* 0x000ea80000300800 */
[----:B------:R0:W-:Y:S04]  /*10a30*/  STS.U16 [R0+0xc100], R9 ;  /* 0x00c1000900007388 */ /* 0x0001e80000000400 */
[----:B------:R-:W2:Y:S04]  /*10a40*/  LDL.LU R8, [R1+0x13c] ;  /* 0x00013c0001087983 */ /* 0x000ea80000300800 */
[----:B------:R1:W-:Y:S04]  /*10a50*/  STS.U16 [R0+0xc900], R10 ;  /* 0x00c9000a00007388 */ /* 0x0003e80000000400 */
[----:B0-----:R-:W2:Y:S04]  /*10a60*/  LDL.LU R9, [R1+0x138] ;  /* 0x0001380001097983 */ /* 0x001ea80000300800 */
[----:B------:R0:W-:Y:S04]  /*10a70*/  STS.U16 [R0+0xd100], R11 ;  /* 0x00d1000b00007388 */ /* 0x0001e80000000400 */
[----:B-1----:R-:W2:Y:S04]  /*10a80*/  LDL.LU R10, [R1+0x12c] ;  /* 0x00012c00010a7983 */ /* 0x002ea80000300800 */
[----:B------:R1:W-:Y:S04]  /*10a90*/  STS.U16 [R0+0xd900], R12 ;  /* 0x00d9000c00007388 */ /* 0x0003e80000000400 */
[----:B0-----:R-:W2:Y:S04]  /*10aa0*/  LDL.LU R11, [R1+0x128] ;  /* 0x00012800010b7983 */ /* 0x001ea80000300800 */
[----:B------:R0:W-:Y:S04]  /*10ab0*/  STS.U16 [R0+0xe100], R13 ;  /* 0x00e1000d00007388 */ /* 0x0001e80000000400 */
[----:B-1----:R-:W2:Y:S04]  /*10ac0*/  LDL.LU R12, [R1+0x124] ;  /* 0x00012400010c7983 */ /* 0x002ea80000300800 */
[----:B----4-:R1:W-:Y:S04]  /*10ad0*/  STS.U16 [R0+0xe900], R14 ;  /* 0x00e9000e00007388 */ /* 0x0103e80000000400 */
[----:B0-----:R-:W4:Y:S04]  /*10ae0*/  LDL.LU R13, [R1+0x120] ;  /* 0x00012000010d7983 */ /* 0x001f280000300800 */
[----:B-----5:R0:W-:Y:S04]  /*10af0*/  STS.U16 [R0+0xf100], R15 ;  /* 0x00f1000f00007388 */ /* 0x0201e80000000400 */
[----:B-1----:R-:W5:Y:S04]  /*10b00*/  LDL.LU R14, [R1+0x114] ;  /* 0x00011400010e7983 */ /* 0x002f680000300800 */
        /* <DEDUP_REMOVED lines=20> */
[----:B---3--:R1:W-:Y:S04]  /*10c50*/  STS.U16 [R4+0x4a00], R26 ;  /* 0x004a001a04007388 */ /* 0x0083e80000000400 */
[----:B0-----:R-:W2:Y:S04]  /*10c60*/  LDL.LU R25, [R1+0xd8] ;  /* 0x0000d80001197983 */ /* 0x001ea80000300800 */
[----:B------:R0:W-:Y:S04]  /*10c70*/  STS.U16 [R4+0x5200], R27 ;  /* 0x0052001b04007388 */ /* 0x0001e80000000400 */
[----:B-1----:R-:W2:Y:S04]  /*10c80*/  LDL.LU R26, [R1+0xcc] ;  /* 0x0000cc00011a7983 */ /* 0x002ea80000300800 */
[----:B0-----:R-:W2:Y:S04]  /*10c90*/  LDL.LU R27, [R1+0xc8] ;  /* 0x0000c800011b7983 */ /* 0x001ea80000300800 */
[----:B------:R-:W2:Y:S04]  /*10ca0*/  LDL.LU R28, [R1+0xc4] ;  /* 0x0000c400011c7983 */ /* 0x000ea80000300800 */
[----:B------:R-:W2:Y:S04]  /*10cb0*/  LDL.LU R29, [R1+0xc0] ;  /* 0x0000c000011d7983 */ /* 0x000ea80000300800 */
[----:B------:R-:W2:Y:S04]  /*10cc0*/  LDL.LU R5, [R1+0xb4] ;  /* 0x0000b40001057983 */ /* 0x000ea80000300800 */
[----:B------:R-:W2:Y:S04]  /*10cd0*/  LDL.LU R0, [R1+0xb0] ;  /* 0x0000b00001007983 */ /* 0x000ea80000300800 */
[----:B--2---:R0:W-:Y:S04]  /*10ce0*/  STS.U16 [R4+0x5a00], R2 ;  /* 0x005a000204007388 */ /* 0x0041e80000000400 */
[----:B0-----:R-:W2:Y:S04]  /*10cf0*/  LDL.LU R2, [R1+0x1bf0] ;  /* 0x001bf00001027983 */ /* 0x001ea80000300800 */
[----:B--2---:R0:W-:Y:S04]  /*10d00*/  STS.U16 [R4+0x6200], R2 ;  /* 0x0062000204007388 */ /* 0x0041e80000000400 */
[----:B0-----:R-:W2:Y:S04]  /*10d10*/  LDL.LU R2, [R1+0x1bec] ;  /* 0x001bec0001027983 */ /* 0x001ea80000300800 */
[----:B--2---:R0:W-:Y:S04]  /*10d20*/  STS.U16 [R4+0x6a00], R2 ;  /* 0x006a000204007388 */ /* 0x0041e80000000400 */
[----:B0-----:R-:W2:Y:S04]  /*10d30*/  LDL.LU R2, [R1+0x1be8] ;  /* 0x001be80001027983 */ /* 0x001ea80000300800 */
[----:B--2---:R0:W-:Y:S04]  /*10d40*/  STS.U16 [R4+0x7200], R2 ;  /* 0x0072000204007388 */ /* 0x0041e80000000400 */
[----:B------:R1:W-:Y:S04]  /*10d50*/  STS.U16 [R4+0x7a00], R3 ;  /* 0x007a000304007388 */ /* 0x0003e80000000400 */
[----:B------:R2:W-:Y:S04]  /*10d60*/  STS.U16 [R4+0x200], R6 ;  /* 0x0002000604007388 */ /* 0x0005e80000000400 */
[----:B------:R1:W-:Y:S04]  /*10d70*/  STS.U16 [R4+0x10200], R7 ;  /* 0x0102000704007388 */ /* 0x0003e80000000400 */
[----:B0-----:R-:W3:Y:S04]  /*10d80*/  LDL.LU R2, [R1+0x1be4] ;  /* 0x001be40001027983 */ /* 0x001ee80000300800 */
[----:B------:R0:W-:Y:S04]  /*10d90*/  STS.U16 [R4+0x10a00], R8 ;  /* 0x010a000804007388 */ /* 0x0001e80000000400 */
[----:B-1----:R-:W3:Y:S04]  /*10da0*/  LDL.LU R3, [R1+0x1be0] ;  /* 0x001be00001037983 */ /* 0x002ee80000300800 */
[----:B------:R1:W-:Y:S04]  /*10db0*/  STS.U16 [R4+0x11200], R9 ;  /* 0x0112000904007388 */ /* 0x0003e80000000400 */
[----:B--2---:R-:W2:Y:S04]  /*10dc0*/  LDL.LU R6, [R1+0x1bdc] ;  /* 0x001bdc0001067983 */ /* 0x004ea80000300800 */
[----:B------:R0:W-:Y:S04]  /*10dd0*/  STS.U16 [R4+0x11a00], R10 ;  /* 0x011a000a04007388 */ /* 0x0001e80000000400 */
[----:B------:R-:W2:Y:S04]  /*10de0*/  LDL.LU R7, [R1+0x1bd8] ;  /* 0x001bd80001077983 */ /* 0x000ea80000300800 */
[----:B------:R1:W-:Y:S04]  /*10df0*/  STS.U16 [R4+0x12200], R11 ;  /* 0x0122000b04007388 */ /* 0x0003e80000000400 */
[----:B0-----:R-:W2:Y:S04]  /*10e00*/  LDL.LU R8, [R1+0x1bd4] ;  /* 0x001bd40001087983 */ /* 0x001ea80000300800 */
[----:B------:R0:W-:Y:S04]  /*10e10*/  STS.U16 [R4+0x12a00], R12 ;  /* 0x012a000c04007388 */ /* 0x0001e80000000400 */
[----:B-1----:R-:W2:Y:S04]  /*10e20*/  LDL.LU R9, [R1+0x1bd0] ;  /* 0x001bd00001097983 */ /* 0x002ea80000300800 */
[----:B----4-:R1:W-:Y:S04]  /*10e30*/  STS.U16 [R4+0x13200], R13 ;  /* 0x0132000d04007388 */ /* 0x0103e80000000400 */
[----:B------:R-:W4:Y:S04]  /*10e40*/  LDL.LU R10, [R1+0x1bcc] ;  /* 0x001bcc00010a7983 */ /* 0x000f280000300800 */
[----:B-----5:R5:W-:Y:S04]  /*10e50*/  STS.U16 [R4+0x13a00], R14 ;  /* 0x013a000e04007388 */ /* 0x020be80000000400 */
[----:B------:R-:W2:Y:S04]  /*10e60*/  LDL.LU R11, [R1+0x1bc8] ;  /* 0x001bc800010b7983 */ /* 0x000ea80000300800 */
[----:B------:R1:W-:Y:S04]  /*10e70*/  STS.U16 [R4+0x14200], R15 ;  /* 0x0142000f04007388 */ /* 0x0003e80000000400 */
[----:B0-----:R-:W2:Y:S04]  /*10e80*/  LDL.LU R12, [R1+0x1bc4] ;  /* 0x001bc400010c7983 */ /* 0x001ea80000300800 */
[----:B------:R0:W-:Y:S04]  /*10e90*/  STS.U16 [R4+0x14a00], R16 ;  /* 0x014a001004007388 */ /* 0x0001e80000000400 */
[----:B-1----:R-:W2:Y:S04]  /*10ea0*/  LDL.LU R13, [R1+0x1bc0] ;  /* 0x001bc000010d7983 */ /* 0x002ea80000300800 */
[----:B------:R1:W-:Y:S04]  /*10eb0*/  STS.U16 [R4+0x15200], R17 ;  /* 0x0152001104007388 */ /* 0x0003e80000000400 */
[----:B-----5:R-:W5:Y:S04]  /*10ec0*/  LDL.LU R14, [R1+0x1bbc] ;  /* 0x001bbc00010e7983 */ /* 0x020f680000300800 */
[----:B------:R0:W-:Y:S04]  /*10ed0*/  STS.U16 [R4+0x15a00], R18 ;  /* 0x015a001204007388 */ /* 0x0001e80000000400 */
[----:B------:R-:W2:Y:S04]  /*10ee0*/  LDL.LU R15, [R1+0x1bb8] ;  /* 0x001bb800010f7983 */ /* 0x000ea80000300800 */
[----:B------:R1:W-:Y:S04]  /*10ef0*/  STS.U16 [R4+0x16200], R19 ;  /* 0x0162001304007388 */ /* 0x0003e80000000400 */
[----:B0-----:R-:W2:Y:S04]  /*10f00*/  LDL.LU R16, [R1+0x1bb4] ;  /* 0x001bb40001107983 */ /* 0x001ea80000300800 */
[----:B------:R0:W-:Y:S04]  /*10f10*/  STS.U16 [R4+0x16a00], R20 ;  /* 0x016a001404007388 */ /* 0x0001e80000000400 */
[----:B-1----:R-:W2:Y:S04]  /*10f20*/  LDL.LU R17, [R1+0x1bb0] ;  /* 0x001bb00001117983 */ /* 0x002ea80000300800 */
[----:B------:R1:W-:Y:S04]  /*10f30*/  STS.U16 [R4+0x17200], R21 ;  /* 0x0172001504007388 */ /* 0x0003e80000000400 */
        /* <DEDUP_REMOVED lines=13> */
[----:B------:R-:W-:Y:S04]  /*11010*/  STS.U16 [R4+0x1aa00], R28 ;  /* 0x01aa001c04007388 */ /* 0x000fe80000000400 */
[----:B-1----:R-:W2:Y:S04]  /*11020*/  LDL.LU R25, [R1+0x1b90] ;  /* 0x001b900001197983 */ /* 0x002ea80000300800 */
[----:B------:R-:W-:Y:S04]  /*11030*/  STS.U16 [R4+0x1b200], R29 ;  /* 0x01b2001d04007388 */ /* 0x000fe80000000400 */
[----:B------:R-:W2:Y:S04]  /*11040*/  LDL.LU R26, [R1+0x1b8c] ;  /* 0x001b8c00011a7983 */ /* 0x000ea80000300800 */
[----:B------:R-:W-:Y:S04]  /*11050*/  STS.U16 [R4+0x1ba00], R5 ;  /* 0x01ba000504007388 */ /* 0x000fe80000000400 */
[----:B------:R-:W2:Y:S04]  /*11060*/  LDL.LU R27, [R1+0x1b88] ;  /* 0x001b8800011b7983 */ /* 0x000ea80000300800 */
[----:B------:R0:W-:Y:S04]  /*11070*/  STS.U16 [R4+0x1c200], R0 ;  /* 0x01c2000004007388 */ /* 0x0001e80000000400 */
[----:B0-----:R-:W2:Y:S04]  /*11080*/  LDL.LU R0, [R1+0x888] ;  /* 0x0008880001007983 */ /* 0x001ea80000300800 */
[----:B--2---:R0:W-:Y:S04]  /*11090*/  STL [R1+0x1b80], R0 ;  /* 0x001b800001007387 */ /* 0x0041e80000100800 */
[----:B0-----:R-:W2:Y:S04]  /*110a0*/  LDL.LU R0, [R1+0x734] ;  /* 0x0007340001007983 */ /* 0x001ea80000300800 */
[----:B--2---:R3:W-:Y:S02]  /*110b0*/  STL [R1+0x1b84], R0 ;  /* 0x001b840001007387 */ /* 0x0047e40000100800 */
[----:B---3--:R-:W-:-:S02]  /*110c0*/  LOP3.LUT R0, R2, 0x20, RZ, 0x3c, !PT ;  /* 0x0000002002007812 */ /* 0x008fc400078e3cff */
[----:B------:R-:W2:Y:S04]  /*110d0*/  LDL.LU R2, [R1+0x8fc] ;  /* 0x0008fc0001027983 */ /* 0x000ea80000300800 */
[----:B------:R-:W-:Y:S04]  /*110e0*/  STS.U16 [R0+0x1ca00], R27 ;  /* 0x01ca001b00007388 */ /* 0x000fe80000000400 */
[----:B------:R-:W-:Y:S04]  /*110f0*/  STS.U16 [R0+0x1d200], R26 ;  /* 0x01d2001a00007388 */ /* 0x000fe80000000400 */
[----:B------:R-:W-:Y:S04]  /*11100*/  STS.U16 [R0+0x1da00], R25 ;  /* 0x01da001900007388 */ /* 0x000fe80000000400 */
[----:B------:R0:W-:Y:S04]  /*11110*/  STS.U16 [R0+0x1e200], R24 ;  /* 0x01e2001800007388 */ /* 0x0001e80000000400 */
[----:B------:R-:W-:Y:S04]  /*11120*/  STS.U16 [R0+0x1ea00], R23 ;  /* 0x01ea001700007388 */ /* 0x000fe80000000400 */
[----:B------:R1:W-:Y:S04]  /*11130*/  STS.U16 [R0+0x1f200], R22 ;  /* 0x01f2001600007388 */ /* 0x0003e80000000400 */
[----:B------:R-:W-:Y:S04]  /*11140*/  STS.U16 [R0+0x1fa00], R21 ;  /* 0x01fa001500007388 */ /* 0x000fe80000000400 */
[----:B------:R3:W-:Y:S04]  /*11150*/  STS.U16 [R0+0x8200], R20 ;  /* 0x0082001400007388 */ /* 0x0007e80000000400 */
[----:B------:R-:W-:Y:S04]  /*11160*/  STS.U16 [R0+0x8a00], R19 ;  /* 0x008a001300007388 */ /* 0x000fe80000000400 */
[----:B------:R0:W-:Y:S04]  /*11170*/  STS.U16 [R0+0x9200], R18 ;  /* 0x0092001200007388 */ /* 0x0001e80000000400 */
[----:B------:R-:W2:Y:S04]  /*11180*/  LDL.LU.64 R28, [R1+0x820] ;  /* 0x00082000011c7983 */ /* 0x000ea80000300a00 */
[----:B------:R-:W-:Y:S04]  /*11190*/  STS.U16 [R0+0x9a00], R17 ;  /* 0x009a001100007388 */ /* 0x000fe80000000400 */
[----:B------:R-:W2:Y:S04]  /*111a0*/  LDL.LU.64 R4, [R1+0x808] ;  /* 0x0008080001047983 */ /* 0x000ea80000300a00 */
[----:B------:R1:W-:Y:S04]  /*111b0*/  STS.U16 [R0+0xa200], R16 ;  /* 0x00a2001000007388 */ /* 0x0003e80000000400 */
[----:B0-----:R-:W2:Y:S04]  /*111c0*/  LDL.LU.64 R24, [R1+0x840] ;  /* 0x0008400001187983 */ /* 0x001ea80000300a00 */
[----:B------:R-:W-:Y:S04]  /*111d0*/  STS.U16 [R0+0xaa00], R15 ;  /* 0x00aa000f00007388 */ /* 0x000fe80000000400 */
[----:B-1----:R-:W2:Y:S04]  /*111e0*/  LDL.LU.64 R22, [R1+0x858] ;  /* 0x0008580001167983 */ /* 0x002ea80000300a00 */
[----:B-----5:R0:W-:Y:S04]  /*111f0*/  STS.U16 [R0+0xb200], R14 ;  /* 0x00b2000e00007388 */ /* 0x0201e80000000400 */
[----:B---3--:R-:W3:Y:S04]  /*11200*/  LDL.LU.64 R20, [R1+0x878] ;  /* 0x0008780001147983 */ /* 0x008ee80000300a00 */
[----:B------:R-:W-:Y:S04]  /*11210*/  STS.U16 [R0+0xba00], R13 ;  /* 0x00ba000d00007388 */ /* 0x000fe80000000400 */
[----:B------:R-:W5:Y:S04]  /*11220*/  LDL.LU.64 R18, [R1+0x890] ;  /* 0x0008900001127983 */ /* 0x000f680000300a00 */
[----:B------:R1:W-:Y:S04]  /*11230*/  STS.U16 [R0+0xc200], R12 ;  /* 0x00c2000c00007388 */ /* 0x0003e80000000400 */
[----:B------:R-:W2:Y:S04]  /*11240*/  LDL.LU.64 R16, [R1+0x8b0] ;  /* 0x0008b00001107983 */ /* 0x000ea80000300a00 */
[----:B------:R-:W-:Y:S04]  /*11250*/  STS.U16 [R0+0xca00], R11 ;  /* 0x00ca000b00007388 */ /* 0x000fe80000000400 */
[----:B0-----:R-:W2:Y:S04]  /*11260*/  LDL.LU.64 R14, [R1+0x8c8] ;  /* 0x0008c800010e7983 */ /* 0x001ea80000300a00 */
[----:B----4-:R0:W-:Y:S04]  /*11270*/  STS.U16 [R0+0xd200], R10 ;  /* 0x00d2000a00007388 */ /* 0x0101e80000000400 */
[----:B-1----:R-:W4:Y:S04]  /*11280*/  LDL.LU.64 R12, [R1+0x8e8] ;  /* 0x0008e800010c7983 */ /* 0x002f280000300a00 */
[----:B------:R-:W-:Y:S04]  /*11290*/  STS.U16 [R0+0xda00], R9 ;  /* 0x00da000900007388 */ /* 0x000fe80000000400 */
[----:B0-----:R-:W2:Y:S04]  /*112a0*/  LDL.LU.64 R10, [R1+0x900] ;  /* 0x00090000010a7983 */ /* 0x001ea80000300a00 */
[----:B------:R0:W-:Y:S04]  /*112b0*/  STS.U16 [R0+0xe200], R8 ;  /* 0x00e2000800007388 */ /* 0x0001e80000000400 */
[----:B------:R1:W-:Y:S04]  /*112c0*/  STS.U16 [R0+0xea00], R7 ;  /* 0x00ea000700007388 */ /* 0x0003e80000000400 */
[----:B------:R1:W-:Y:S04]  /*112d0*/  STS.U16 [R0+0xf200], R6 ;  /* 0x00f2000600007388 */ /* 0x0003e80000000400 */
[----:B0-----:R-:W2:Y:S04]  /*112e0*/  LDL.LU.64 R8, [R1+0xaf8] ;  /* 0x000af80001087983 */ /* 0x001ea80000300a00 */
[----:B-1----:R-:W2:Y:S04]  /*112f0*/  LDL.LU R7, [R1+0x66c] ;  /* 0x00066c0001077983 */ /* 0x002ea80000300800 */
[----:B------:R-:W2:Y:S04]  /*11300*/  LDL.LU R6, [R1+0x898] ;  /* 0x0008980001067983 */ /* 0x000ea80000300800 */
[----:B------:R0:W-:Y:S04]  /*11310*/  STS.U16 [R0+0xfa00], R3 ;  /* 0x00fa000300007388 */ /* 0x0001e80000000400 */
[----:B0-----:R-:W2:Y:S04]  /*11320*/  LDL.LU R0, [R1+0x1b84] ;  /* 0x001b840001007983 */ /* 0x001ea80000300800 */
[----:B------:R-:W0:Y:S04]  /*11330*/  S2R R27, SR_TID.X ;  /* 0x00000000001b7919 */ /* 0x000e280000002100 */
[----:B------:R-:W3:Y:S01]  /*11340*/  LDL.LU R3, [R1+0xa10] ;  /* 0x000a100001037983 */ /* 0x000ee20000300800 */
[----:B0-----:R-:W-:-:S04]  /*11350*/  LOP3.LUT R27, R27, 0x7f, RZ, 0xc0, !PT ;  /* 0x0000007f1b1b7812 */ /* 0x001fc800078ec0ff */
[----:B------:R-:W-:-:S04]  /*11360*/  SHF.L.U32 R26, R27, 0x1, RZ ;  /* 0x000000011b1a7819 */ /* 0x000fc800000006ff */
[----:B------:R-:W-:-:S05]  /*11370*/  LOP3.LUT R27, R26, 0x30, RZ, 0x3c, !PT ;  /* 0x000000301a1b7812 */ /* 0x000fca00078e3cff */
[----:B--2---:R0:W-:Y:S04]  /*11380*/  STS.U16 [R27+0x300], R0 ;  /* 0x000300001b007388 */ /* 0x0041e80000000400 */
[----:B0-----:R-:W2:Y:S04]  /*11390*/  LDL.LU R0, [R1+0x1b80] ;  /* 0x001b800001007983 */ /* 0x001ea80000300800 */
[----:B--2---:R0:W-:Y:S01]  /*113a0*/  STS.U16 [R27+0xb00], R0 ;  /* 0x000b00001b007388 */ /* 0x0041e20000000400 */
[----:B------:R1:W-:Y:S03]  /*113b0*/  STS.U16 [R27+0x1300], R2 ;  /* 0x001300021b007388 */ /* 0x0003e60000000400 */
[----:B0-----:R-:W2:Y:S01]  /*113c0*/  LDL.LU R0, [R1+0x1b7c] ;  /* 0x001b7c0001007983 */ /* 0x001ea20000300800 */
[----:B-1----:R-:W2:Y:S02]  /*113d0*/  LDL.LU R2, [R1+0x1b78] ;  /* 0x001b780001027983 */ /* 0x002ea40000300800 */
[----:B------:R0:W-:Y:S02]  /*113e0*/  STL [R1+0x1940], R26 ;  /* 0x0019401a01007387 */ /* 0x0001e40000100800 */
[----:B0-----:R0:W4:Y:S04]  /*113f0*/  LDG.E.U16 R26, [R8.64] ;  /* 0x00000004081a7981 */ /* 0x001128000c1e1500 */
[----:B0-----:R-:W4:Y:S04]  /*11400*/  LDG.E.U16 R9, [R16.64] ;  /* 0x0000000410097981 */ /* 0x001f28000c1e1500 */
[----:B-----5:R-:W5:Y:S04]  /*11410*/  LDG.E.U16 R8, [R18.64] ;  /* 0x0000000412087981 */ /* 0x020f68000c1e1500 */
[----:B--2---:R0:W-:Y:S01]  /*11420*/  STS.U16 [R27+0x1b00], R2 ;  /* 0x001b00021b007388 */ /* 0x0041e20000000400 */
[----:B---3--:R-:W-:Y:S02]  /*11430*/  STS.U16 [R27+0x2300], R3 ;  /* 0x002300031b007388 */ /* 0x008fe40000000400 */
[----:B------:R-:W-:Y:S02]  /*11440*/  STS.U16 [R27+0x2b00], R6 ;  /* 0x002b00061b007388 */ /* 0x000fe40000000400 */
[----:B------:R1:W-:Y:S01]  /*11450*/  STS.U16 [R27+0x3300], R7 ;  /* 0x003300071b007388 */ /* 0x0003e20000000400 */
[----:B------:R2:W-:Y:S04]  /*11460*/  STS.U16 [R27+0x3b00], R0 ;  /* 0x003b00001b007388 */ /* 0x0005e80000000400 */
[----:B0-----:R-:W3:Y:S04]  /*11470*/  LDG.E.U16 R2, [R28.64] ;  /* 0x000000041c027981 */ /* 0x001ee8000c1e1500 */
[----:B-1----:R-:W3:Y:S04]  /*11480*/  LDG.E.U16 R7, [R20.64] ;  /* 0x0000000414077981 */ /* 0x002ee8000c1e1500 */
[----:B--2---:R4:W2:Y:S04]  /*11490*/  LDG.E.U16 R27, [R10.64] ;  /* 0x000000040a1b7981 */ /* 0x0048a8000c1e1500 */
[----:B------:R-:W3:Y:S04]  /*114a0*/  LDG.E.U16 R6, [R22.64] ;  /* 0x0000000416067981 */ /* 0x000ee8000c1e1500 */
[----:B------:R-:W3:Y:S04]  /*114b0*/  LDG.E.U16 R3, [R24.64] ;  /* 0x0000000418037981 */ /* 0x000ee8000c1e1500 */
[----:B------:R-:W3:Y:S04]  /*114c0*/  LDG.E.U16 R0, [R4.64] ;  /* 0x0000000404007981 */ /* 0x000ee8000c1e1500 */
[----:B----4-:R-:W4:Y:S04]  /*114d0*/  LDG.E.U16 R11, [R12.64] ;  /* 0x000000040c0b7981 */ /* 0x010f28000c1e1500 */
[----:B------:R-:W3:Y:S04]  /*114e0*/  LDG.E.U16 R10, [R14.64] ;  /* 0x000000040e0a7981 */ /* 0x000ee8000c1e1500 */
[----:B--2---:R-:W-:Y:S01]  /*114f0*/  STL [R1+0x33c], R27 ;  /* 0x00033c1b01007387 */ /* 0x004fe20000100800 */
[----:B------:R0:W-:Y:S03]  /*11500*/  STL [R1+0x340], R26 ;  /* 0x0003401a01007387 */ /* 0x0001e60000100800 */
[----:B0-----:R-:W2:Y:S04]  /*11510*/  LDL.LU.64 R26, [R1+0x670] ;  /* 0x00067000011a7983 */ /* 0x001ea80000300a00 */
[----:B--2---:R0:W-:Y:S04]  /*11520*/  STL.64 [R1+0x1af0], R26 ;  /* 0x001af01a01007387 */ /* 0x0041e80000100a00 */
        /* <DEDUP_REMOVED lines=19> */
[----:B--2---:R0:W-:Y:S01]  /*11660*/  STL.64 [R1+0x1b40], R26 ;  /* 0x001b401a01007387 */ /* 0x0041e20000100a00 */
[----:B----4-:R-:W-:Y:S03]  /*11670*/  STL [R1+0x338], R11 ;  /* 0x0003380b01007387 */ /* 0x010fe60000100800 */
[----:B0-----:R-:W2:Y:S01]  /*11680*/  LDL.LU.64 R26, [R1+0x738] ;  /* 0x00073800011a7983 */ /* 0x001ea20000300a00 */
[----:B---3--:R-:W-:Y:S03]  /*11690*/  STL [R1+0x334], R10 ;  /* 0x0003340a01007387 */ /* 0x008fe60000100800 */
[----:B--2---:R0:W-:Y:S01]  /*116a0*/  STL.64 [R1+0x1b48], R26 ;  /* 0x001b481a01007387 */ /* 0x0041e20000100a00 */
[----:B------:R-:W-:Y:S03]  /*116b0*/  STL [R1+0x330], R9 ;  /* 0x0003300901007387 */ /* 0x000fe60000100800 */
[----:B0-----:R-:W2:Y:S01]  /*116c0*/  LDL.LU.64 R26, [R1+0x750] ;  /* 0x00075000011a7983 */ /* 0x001ea20000300a00 */
[----:B-----5:R-:W-:Y:S03]  /*116d0*/  STL [R1+0x324], R8 ;  /* 0x0003240801007387 */ /* 0x020fe60000100800 */
[----:B--2---:R0:W-:Y:S01]  /*116e0*/  STL.64 [R1+0x1b50], R26 ;  /* 0x001b501a01007387 */ /* 0x0041e20000100a00 */
[----:B------:R-:W-:Y:S03]  /*116f0*/  STL [R1+0x320], R7 ;  /* 0x0003200701007387 */ /* 0x000fe60000100800 */
[----:B0-----:R-:W2:Y:S01]  /*11700*/  LDL.LU.64 R26, [R1+0x770] ;  /* 0x00077000011a7983 */ /* 0x001ea20000300a00 */
[----:B------:R-:W-:Y:S03]  /*11710*/  STL [R1+0x31c], R6 ;  /* 0x00031c0601007387 */ /* 0x000fe60000100800 */
[----:B--2---:R0:W-:Y:S01]  /*11720*/  STL.64 [R1+0x1b58], R26 ;  /* 0x001b581a01007387 */ /* 0x0041e20000100a00 */
[----:B------:R-:W-:Y:S03]  /*11730*/  STL [R1+0x318], R3 ;  /* 0x0003180301007387 */ /* 0x000fe60000100800 */
[----:B0-----:R-:W2:Y:S01]  /*11740*/  LDL.LU.64 R26, [R1+0x790] ;  /* 0x00079000011a7983 */ /* 0x001ea20000300a00 */
[----:B------:R-:W-:Y:S03]  /*11750*/  STL [R1+0x314], R2 ;  /* 0x0003140201007387 */ /* 0x000fe60000100800 */
[----:B--2---:R0:W-:Y:S01]  /*11760*/  STL.64 [R1+0x1b60], R26 ;  /* 0x001b601a01007387 */ /* 0x0041e20000100a00 */
[----:B------:R-:W-:Y:S03]  /*11770*/  STL [R1+0x310], R0 ;  /* 0x0003100001007387 */ /* 0x000fe60000100800 */
[----:B0-----:R-:W2:Y:S04]  /*11780*/  LDL.LU.64 R26, [R1+0x7b0] ;  /* 0x0007b000011a7983 */ /* 0x001ea80000300a00 */
[----:B--2---:R0:W-:Y:S04]  /*11790*/  STL.64 [R1+0x1b68], R26 ;  /* 0x001b681a01007387 */ /* 0x0041e80000100a00 */
[----:B0-----:R-:W2:Y:S04]  /*117a0*/  LDL.LU.64 R26, [R1+0x7d0] ;  /* 0x0007d000011a7983 */ /* 0x001ea80000300a00 */
[----:B--2---:R0:W-:Y:S04]  /*117b0*/  STL.64 [R1+0x1b70], R26 ;  /* 0x001b701a01007387 */ /* 0x0041e80000100a00 */
[----:B0-----:R-:W2:Y:S01]  /*117c0*/  LDL.LU.64 R26, [R1+0x7e8] ;  /* 0x0007e800011a7983 */ /* 0x001ea20000300a00 */
[----:B------:R-:W3:Y:S02]  /*117d0*/  LDL.LU.64 R2, [R1+0x658] ;  /* 0x0006580001027983 */ /* 0x000ee40000300a00 */
[----:B------:R-:W4:Y:S02]  /*117e0*/  LDL.LU.64 R6, [R1+0x640] ;  /* 0x0006400001067983 */ /* 0x000f240000300a00 */
[----:B------:R-:W5:Y:S01]  /*117f0*/  LDL.LU.64 R8, [R1+0x638] ;  /* 0x0006380001087983 */ /* 0x000f620000300a00 */
[----:B------:R-:W4:Y:S01]  /*11800*/  LDL.LU.64 R10, [R1+0x620] ;  /* 0x00062000010a7983 */ /* 0x000f220000300a00 */
[----:B------:R-:W4:Y:S02]  /*11810*/  LDL.LU.64 R12, [R1+0x608] ;  /* 0x00060800010c7983 */ /* 0x000f240000300a00 */
[----:B------:R-:W4:Y:S02]  /*11820*/  LDL.LU.64 R14, [R1+0x600] ;  /* 0x00060000010e7983 */ /* 0x000f240000300a00 */
[----:B------:R-:W4:Y:S01]  /*11830*/  LDL.LU.64 R16, [R1+0x5e8] ;  /* 0x0005e80001107983 */ /* 0x000f220000300a00 */
[----:B------:R-:W4:Y:S01]  /*11840*/  LDL.LU.64 R18, [R1+0x5d0] ;  /* 0x0005d00001127983 */ /* 0x000f220000300a00 */
[----:B------:R-:W4:Y:S02]  /*11850*/  LDL.LU.64 R20, [R1+0x5c8] ;  /* 0x0005c80001147983 */ /* 0x000f240000300a00 */
[----:B------:R-:W4:Y:S02]  /*11860*/  LDL.LU.64 R22, [R1+0x5b0] ;  /* 0x0005b00001167983 */ /* 0x000f240000300a00 */
[----:B------:R-:W4:Y:S01]  /*11870*/  LDL.LU.64 R24, [R1+0x598] ;  /* 0x0005980001187983 */ /* 0x000f220000300a00 */
[----:B------:R-:W5:Y:S01]  /*11880*/  LDL.LU.64 R28, [R1+0x590] ;  /* 0x00059000011c7983 */ /* 0x000f620000300a00 */
[----:B------:R-:W5:Y:S03]  /*11890*/  LDL.LU.64 R4, [R1+0x578] ;  /* 0x0005780001047983 */ /* 0x000f660000300a00 */
[----:B--2---:R0:W2:Y:S04]  /*118a0*/  LDG.E.U16 R0, [R26.64] ;  /* 0x000000041a007981 */ /* 0x0040a8000c1e1500 */
[----:B---3--:R4:W3:Y:S04]  /*118b0*/  LDG.E.U16 R2, [R2.64] ;  /* 0x0000000402027981 */ /* 0x0088e8000c1e1500 */
[----:B0-----:R-:W3:Y:S04]  /*118c0*/  LDL.LU.64 R26, [R1+0x1b70] ;  /* 0x001b7000011a7983 */ /* 0x001ee80000300a00 */
[----:B----4-:R-:W4:Y:S04]  /*118d0*/  LDG.E.U16 R3, [R24.64] ;  /* 0x0000000418037981 */ /* 0x010f28000c1e1500 */
[----:B--2---:R3:W-:Y:S04]  /*118e0*/  STL [R1+0x304], R0 ;  /* 0x0003040001007387 */ /* 0x0047e80000100800 */
[----:B---3--:R0:W2:Y:S04]  /*118f0*/  LDG.E.U16 R0, [R26.64] ;  /* 0x000000041a007981 */ /* 0x0080a8000c1e1500 */
[----:B0-----:R-:W3:Y:S04]  /*11900*/  LDL.LU.64 R26, [R1+0x1b68] ;  /* 0x001b6800011a7983 */ /* 0x001ee80000300a00 */
        /* <DEDUP_REMOVED lines=45> */
[----:B---3--:R5:W3:Y:S04]  /*11be0*/  LDG.E.U16 R27, [R26.64] ;  /* 0x000000041a1b7981 */ /* 0x008ae8000c1e1500 */
[----:B--2---:R0:W-:Y:S04]  /*11bf0*/  STL [R1+0x2b4], R0 ;  /* 0x0002b40001007387 */ /* 0x0041e80000100800 */
[----:B-----5:R1:W2:Y:S04]  /*11c00*/  LDG.E.U16 R26, [R8.64] ;  /* 0x00000004081a7981 */ /* 0x0202a8000c1e1500 */
[----:B0-----:R0:W5:Y:S04]  /*11c10*/  LDG.E.U16 R0, [R6.64] ;  /* 0x0000000406007981 */ /* 0x001168000c1e1500 */
[----:B-1----:R-:W2:Y:S04]  /*11c20*/  LDG.E.U16 R9, [R16.64] ;  /* 0x0000000410097981 */ /* 0x002ea8000c1e1500 */
[----:B------:R-:W2:Y:S04]  /*11c30*/  LDG.E.U16 R8, [R18.64] ;  /* 0x0000000412087981 */ /* 0x000ea8000c1e1500 */
[----:B0-----:R-:W2:Y:S04]  /*11c40*/  LDG.E.U16 R7, [R20.64] ;  /* 0x0000000414077981 */ /* 0x001ea8000c1e1500 */
[----:B------:R-:W2:Y:S04]  /*11c50*/  LDG.E.U16 R6, [R22.64] ;  /* 0x0000000416067981 */ /* 0x000ea8000c1e1500 */
[----:B---3--:R0:W-:Y:S04]  /*11c60*/  STL [R1+0x2b0], R27 ;  /* 0x0002b01b01007387 */ /* 0x0081e80000100800 */
[----:B0-----:R0:W3:Y:S01]  /*11c70*/  LDG.E.U16 R27, [R10.64] ;  /* 0x000000040a1b7981 */ /* 0x0010e2000c1e1500 */
[----:B------:R1:W-:Y:S02]  /*11c80*/  STL [R1+0x2a4], R2 ;  /* 0x0002a40201007387 */ /* 0x0003e40000100800 */
[----:B-----5:R5:W-:Y:S01]  /*11c90*/  STL [R1+0x2a0], R0 ;  /* 0x0002a00001007387 */ /* 0x020be20000100800 */
[----:B0-----:R-:W4:Y:S04]  /*11ca0*/  LDG.E.U16 R11, [R12.64] ;  /* 0x000000040c0b7981 */ /* 0x001f28000c1e1500 */
[----:B------:R-:W4:Y:S04]  /*11cb0*/  LDG.E.U16 R10, [R14.64] ;  /* 0x000000040e0a7981 */ /* 0x000f28000c1e1500 */
[----:B-1----:R-:W4:Y:S04]  /*11cc0*/  LDG.E.U16 R2, [R28.64] ;  /* 0x000000041c027981 */ /* 0x002f28000c1e1500 */
[----:B-----5:R-:W5:Y:S04]  /*11cd0*/  LDG.E.U16 R0, [R4.64] ;  /* 0x0000000404007981 */ /* 0x020f68000c1e1500 */
[----:B---3--:R-:W-:Y:S01]  /*11ce0*/  STL [R1+0x298], R27 ;  /* 0x0002981b01007387 */ /* 0x008fe20000100800 */
[----:B--2---:R0:W-:Y:S03]  /*11cf0*/  STL [R1+0x29c], R26 ;  /* 0x00029c1a01007387 */ /* 0x0041e60000100800 */
        /* <DEDUP_REMOVED lines=38> */
[----:B-----5:R-:W-:Y:S03]  /*11f60*/  STL [R1+0x264], R0 ;  /* 0x0002640001007387 */ /* 0x020fe60000100800 */
        /* <DEDUP_REMOVED lines=21> */
[----:B----4-:R0:W4:Y:S04]  /*120c0*/  LDG.E.U16 R3, [R24.64] ;  /* 0x0000000418037981 */ /* 0x010128000c1e1500 */
        /* <DEDUP_REMOVED lines=48> */
[----:B---3--:R5:W3:Y:S04]  /*123d0*/  LDG.E.U16 R27, [R26.64] ;  /* 0x000000041a1b7981 */ /* 0x008ae8000c1e1500 */
[----:B--2---:R1:W-:Y:S04]  /*123e0*/  STL [R1+0x220], R0 ;  /* 0x0002200001007387 */ /* 0x0043e80000100800 */
[----:B-----5:R2:W5:Y:S04]  /*123f0*/  LDG.E.U16 R26, [R8.64] ;  /* 0x00000004081a7981 */ /* 0x020568000c1e1500 */
[----:B-1----:R1:W4:Y:S04]  /*12400*/  LDG.E.U16 R0, [R6.64] ;  /* 0x0000000406007981 */ /* 0x002328000c1e1500 */
[----:B--2---:R2:W5:Y:S04]  /*12410*/  LDG.E.U16 R9, [R16.64] ;  /* 0x0000000410097981 */ /* 0x004568000c1e1500 */
[----:B------:R0:W5:Y:S04]  /*12420*/  LDG.E.U16 R8, [R18.64] ;  /* 0x0000000412087981 */ /* 0x000168000c1e1500 */
[----:B-1----:R1:W5:Y:S04]  /*12430*/  LDG.E.U16 R7, [R20.64] ;  /* 0x0000000414077981 */ /* 0x002368000c1e1500 */
[----:B------:R0:W5:Y:S04]  /*12440*/  LDG.E.U16 R6, [R22.64] ;  /* 0x0000000416067981 */ /* 0x000168000c1e1500 */
[----:B---3--:R3:W-:Y:S04]  /*12450*/  STL [R1+0x21c], R27 ;  /* 0x00021c1b01007387 */ /* 0x0087e80000100800 */
[----:B---3--:R3:W5:Y:S01]  /*12460*/  LDG.E.U16 R27, [R10.64] ;  /* 0x000000040a1b7981 */ /* 0x008762000c1e1500 */
[----:B------:R-:W-:Y:S02]  /*12470*/  STL [R1+0x218], R2 ;  /* 0x0002180201007387 */ /* 0x000fe40000100800 */
[----:B----4-:R4:W-:Y:S02]  /*12480*/  STL [R1+0x214], R0 ;  /* 0x0002140001007387 */ /* 0x0109e40000100800 */
[----:B--2---:R-:W2:Y:S01]  /*12490*/  LDL.LU.64 R16, [R1+0x328] ;  /* 0x0003280001107983 */ /* 0x004ea20000300a00 */
[----:B0-----:R-:W2:Y:S01]  /*124a0*/  LDL.LU.64 R18, [R1+0x308] ;  /* 0x0003080001127983 */ /* 0x001ea20000300a00 */
[----:B-1----:R-:W2:Y:S02]  /*124b0*/  LDL.LU.64 R20, [R1+0x2e8] ;  /* 0x0002e80001147983 */ /* 0x002ea40000300a00 */
[----:B------:R-:W2:Y:S02]  /*124c0*/  LDL.LU.64 R22, [R1+0x2c8] ;  /* 0x0002c80001167983 */ /* 0x000ea40000300a00 */
[----:B------:R-:W2:Y:S01]  /*124d0*/  LDL.LU.64 R24, [R1+0x2a8] ;  /* 0x0002a80001187983 */ /* 0x000ea20000300a00 */
[----:B---3--:R-:W3:Y:S04]  /*124e0*/  LDG.E.U16 R11, [R12.64] ;  /* 0x000000040c0b7981 */ /* 0x008ee8000c1e1500 */
[----:B----4-:R0:W4:Y:S04]  /*124f0*/  LDG.E.U16 R0, [R4.64] ;  /* 0x0000000404007981 */ /* 0x010128000c1e1500 */
[----:B------:R-:W3:Y:S04]  /*12500*/  LDG.E.U16 R10, [R14.64] ;  /* 0x000000040e0a7981 */ /* 0x000ee8000c1e1500 */
[----:B------:R-:W3:Y:S04]  /*12510*/  LDG.E.U16 R2, [R28.64] ;  /* 0x000000041c027981 */ /* 0x000ee8000c1e1500 */
[----:B0-----:R-:W3:Y:S04]  /*12520*/  LDL.LU.64 R4, [R1+0x288] ;  /* 0x0002880001047983 */ /* 0x001ee80000300a00 */
[----:B-----5:R-:W-:Y:S01]  /*12530*/  STL [R1+0x20c], R27 ;  /* 0x00020c1b01007387 */ /* 0x020fe20000100800 */
[----:B------:R0:W-:Y:S03]  /*12540*/  STL [R1+0x210], R26 ;  /* 0x0002101a01007387 */ /* 0x0001e60000100800 */
[----:B--2---:R-:W2:Y:S04]  /*12550*/  LDG.E.U16 R17, [R16.64] ;  /* 0x0000000410117981 */ /* 0x004ea8000c1e1500 */
[----:B------:R-:W5:Y:S04]  /*12560*/  LDG.E.U16 R21, [R20.64] ;  /* 0x0000000414157981 */ /* 0x000f68000c1e1500 */
[----:B------:R-:W2:Y:S04]  /*12570*/  LDG.E.U16 R25, [R24.64] ;  /* 0x0000000418197981 */ /* 0x000ea8000c1e1500 */
        /* <DEDUP_REMOVED lines=16> */
[----:B---3--:R-:W-:Y:S03]  /*12680*/  STL [R1+0x208], R11 ;  /* 0x0002080b01007387 */ /* 0x008fe60000100800 */
        /* <DEDUP_REMOVED lines=13> */
[----:B------:R0:W-:Y:S03]  /*12760*/  STL [R1+0x1ec], R2 ;  /* 0x0001ec0201007387 */ /* 0x0001e60000100800 */
[----:B0-----:R-:W3:Y:S01]  /*12770*/  LDL.LU.64 R2, [R1+0xb70] ;  /* 0x000b700001027983 */ /* 0x001ee20000300a00 */
[----:B----4-:R0:W-:Y:S02]  /*12780*/  STL [R1+0x1e8], R0 ;  /* 0x0001e80001007387 */ /* 0x0101e40000100800 */
[----:B------:R-:W4:Y:S02]  /*12790*/  LDL.LU.64 R6, [R1+0xb78] ;  /* 0x000b780001067983 */ /* 0x000f240000300a00 */
[----:B------:R-:W2:Y:S01]  /*127a0*/  LDL.LU.64 R8, [R1+0xb80] ;  /* 0x000b800001087983 */ /* 0x000ea20000300a00 */
[----:B------:R-:W2:Y:S01]  /*127b0*/  LDL.LU.64 R10, [R1+0xb88] ;  /* 0x000b8800010a7983 */ /* 0x000ea20000300a00 */
[----:B------:R-:W4:Y:S02]  /*127c0*/  LDL.LU.64 R12, [R1+0xb90] ;  /* 0x000b9000010c7983 */ /* 0x000f240000300a00 */
[----:B------:R-:W4:Y:S02]  /*127d0*/  LDL.LU.64 R28, [R1+0xb98] ;  /* 0x000b9800011c7983 */ /* 0x000f240000300a00 */
[----:B------:R-:W5:Y:S01]  /*127e0*/  LDL.LU.64 R14, [R1+0xba0] ;  /* 0x000ba000010e7983 */ /* 0x000f620000300a00 */
[----:B0-----:R0:W5:Y:S04]  /*127f0*/  LDG.E.U16 R0, [R18.64] ;  /* 0x0000000412007981 */ /* 0x001168000c1e1500 */
[----:B------:R1:W-:Y:S04]  /*12800*/  STL [R1+0x1e4], R17 ;  /* 0x0001e41101007387 */ /* 0x0003e80000100800 */
[----:B-1----:R-:W5:Y:S01]  /*12810*/  LDL.LU.64 R16, [R1+0xba8] ;  /* 0x000ba80001107983 */ /* 0x002f620000300a00 */
[----:B0-----:R-:W5:Y:S03]  /*12820*/  LDL.LU.64 R18, [R1+0xbb0] ;  /* 0x000bb00001127983 */ /* 0x001f660000300a00 */
[----:B---3--:R0:W3:Y:S04]  /*12830*/  LDG.E.U16 R2, [R2.64] ;  /* 0x0000000402027981 */ /* 0x0080e8000c1e1500 */
[----:B--2---:R1:W2:Y:S04]  /*12840*/  LDG.E.U16 R11, [R10.64] ;  /* 0x000000040a0b7981 */ /* 0x0042a8000c1e1500 */
[----:B----4-:R-:W4:Y:S04]  /*12850*/  LDG.E.U16 R29, [R28.64] ;  /* 0x000000041c1d7981 */ /* 0x010f28000c1e1500 */
[----:B0-----:R-:W2:Y:S04]  /*12860*/  LDG.E.U16 R3, [R12.64] ;  /* 0x000000040c037981 */ /* 0x001ea8000c1e1500 */
[----:B-----5:R0:W-:Y:S04]  /*12870*/  STL [R1+0x1e0], R0 ;  /* 0x0001e00001007387 */ /* 0x0201e80000100800 */
[----:B-1----:R-:W5:Y:S04]  /*12880*/  LDG.E.U16 R10, [R14.64] ;  /* 0x000000040e0a7981 */ /* 0x002f68000c1e1500 */
[----:B0-----:R0:W2:Y:S01]  /*12890*/  LDG.E.U16 R0, [R22.64] ;  /* 0x0000000416007981 */ /* 0x0010a2000c1e1500 */
[----:B------:R1:W-:Y:S03]  /*128a0*/  STL [R1+0x1dc], R21 ;  /* 0x0001dc1501007387 */ /* 0x0003e60000100800 */
[----:B-1----:R-:W3:Y:S01]  /*128b0*/  LDL.LU.64 R20, [R1+0xbb8] ;  /* 0x000bb80001147983 */ /* 0x002ee20000300a00 */
[----:B0-----:R-:W3:Y:S03]  /*128c0*/  LDL.LU.64 R22, [R1+0xbc0] ;  /* 0x000bc00001167983 */ /* 0x001ee60000300a00 */
[----:B--2---:R0:W-:Y:S04]  /*128d0*/  STL [R1+0x1d8], R0 ;  /* 0x0001d80001007387 */ /* 0x0041e80000100800 */
[----:B0-----:R0:W2:Y:S01]  /*128e0*/  LDG.E.U16 R0, [R4.64] ;  /* 0x0000000404007981 */ /* 0x0010a2000c1e1500 */
[----:B------:R1:W-:Y:S03]  /*128f0*/  STL [R1+0x1d4], R25 ;  /* 0x0001d41901007387 */ /* 0x0003e60000100800 */
[----:B-1----:R-:W3:Y:S01]  /*12900*/  LDL.LU.64 R24, [R1+0xbc8] ;  /* 0x000bc80001187983 */ /* 0x002ee20000300a00 */
[----:B0-----:R-:W3:Y:S03]  /*12910*/  LDL.LU.64 R4, [R1+0xbd0] ;  /* 0x000bd00001047983 */ /* 0x001ee60000300a00 */
[----:B--2---:R0:W-:Y:S04]  /*12920*/  STL [R1+0x1d0], R0 ;  /* 0x0001d00001007387 */ /* 0x0041e80000100800 */
[----:B0-----:R0:W2:Y:S04]  /*12930*/  LDG.E.U16 R0, [R26.64] ;  /* 0x000000041a007981 */ /* 0x0010a8000c1e1500 */
        /* <DEDUP_REMOVED lines=32> */
[----:B---3--:R0:W2:Y:S01]  /*12b40*/  LDG.E.U16 R0, [R26.64] ;  /* 0x000000041a007981 */ /* 0x0080a2000c1e1500 */
[----:B----4-:R-:W-:Y:S02]  /*12b50*/  STL [R1+0x189c], R29 ;  /* 0x00189c1d01007387 */ /* 0x010fe40000100800 */
[----:B-----5:R-:W-:Y:S01]  /*12b60*/  STL [R1+0x18a0], R10 ;  /* 0x0018a00a01007387 */ /* 0x020fe20000100800 */
[----:B0-----:R0:W3:Y:S04]  /*12b70*/  LDG.E.U16 R26, [R8.64] ;  /* 0x00000004081a7981 */ /* 0x0010e8000c1e1500 */
[----:B------:R1:W4:Y:S04]  /*12b80*/  LDG.E.U16 R27, [R6.64] ;  /* 0x00000004061b7981 */ /* 0x000328000c1e1500 */
[----:B0-----:R-:W5:Y:S04]  /*12b90*/  LDG.E.U16 R9, [R18.64] ;  /* 0x0000000412097981 */ /* 0x001f68000c1e1500 */
[----:B------:R-:W3:Y:S04]  /*12ba0*/  LDG.E.U16 R8, [R20.64] ;  /* 0x0000000414087981 */ /* 0x000ee8000c1e1500 */
[----:B-1----:R-:W3:Y:S04]  /*12bb0*/  LDG.E.U16 R7, [R22.64] ;  /* 0x0000000416077981 */ /* 0x002ee8000c1e1500 */
[----:B--2---:R0:W-:Y:S04]  /*12bc0*/  STL [R1+0x74], R0 ;  /* 0x0000740001007387 */ /* 0x0041e80000100800 */
[----:B0-----:R-:W2:Y:S04]  /*12bd0*/  LDG.E.U16 R0, [R16.64] ;  /* 0x0000000410007981 */ /* 0x001ea8000c1e1500 */
[----:B--2---:R0:W-:Y:S01]  /*12be0*/  STL [R1+0x18a4], R0 ;  /* 0x0018a40001007387 */ /* 0x0041e20000100800 */
[----:B-----5:R-:W-:Y:S02]  /*12bf0*/  STL [R1+0x18a8], R9 ;  /* 0x0018a80901007387 */ /* 0x020fe40000100800 */
[----:B---3--:R-:W-:Y:S02]  /*12c00*/  STL [R1+0x18ac], R8 ;  /* 0x0018ac0801007387 */ /* 0x008fe40000100800 */
[----:B------:R-:W-:Y:S01]  /*12c10*/  STL [R1+0x18b0], R7 ;  /* 0x0018b00701007387 */ /* 0x000fe20000100800 */
[----:B------:R1:W-:Y:S01]  /*12c20*/  STL [R1+0x60], R2 ;  /* 0x0000600201007387 */ /* 0x0003e20000100800 */
[----:B------:R-:W2:Y:S02]  /*12c30*/  LDL.LU.64 R18, [R1+0xbd8] ;  /* 0x000bd80001127983 */ /* 0x000ea40000300a00 */
[----:B------:R-:W3:Y:S01]  /*12c40*/  LDL.LU.64 R20, [R1+0xbe0] ;  /* 0x000be00001147983 */ /* 0x000ee20000300a00 */
[----:B0-----:R0:W5:Y:S04]  /*12c50*/  LDG.E.U16 R0, [R4.64] ;  /* 0x0000000404007981 */ /* 0x001168000c1e1500 */
[----:B-1----:R1:W2:Y:S04]  /*12c60*/  LDG.E.U16 R2, [R24.64] ;  /* 0x0000000418027981 */ /* 0x0022a8000c1e1500 */
[----:B0-----:R-:W2:Y:S01]  /*12c70*/  LDL.LU.64 R4, [R1+0xbe8] ;  /* 0x000be80001047983 */ /* 0x001ea20000300a00 */
[----:B------:R-:W2:Y:S03]  /*12c80*/  LDL.LU.64 R22, [R1+0xbf0] ;  /* 0x000bf00001167983 */ /* 0x000ea60000300a00 */
[----:B-1----:R-:W2:Y:S01]  /*12c90*/  LDL.LU.64 R24, [R1+0xbf8] ;  /* 0x000bf80001187983 */ /* 0x002ea20000300a00 */
[----:B------:R-:W2:Y:S03]  /*12ca0*/  LDL.LU.64 R6, [R1+0xc60] ;  /* 0x000c600001067983 */ /* 0x000ea60000300a00 */
        /* <DEDUP_REMOVED lines=27> */
[----:B------:R1:W-:Y:S03]  /*12e60*/  STL [R1+0x1ac], R2 ;  /* 0x0001ac0201007387 */ /* 0x0003e60000100800 */
[----:B0-----:R-:W2:Y:S01]  /*12e70*/  LDL.LU.64 R6, [R1+0xc00] ;  /* 0x000c000001067983 */ /* 0x001ea20000300a00 */
[----:B-----5:R0:W-:Y:S02]  /*12e80*/  STL [R1+0x1a8], R0 ;  /* 0x0001a80001007387 */ /* 0x0201e40000100800 */
[----:B------:R-:W4:Y:S02]  /*12e90*/  LDL.LU.64 R8, [R1+0xc68] ;  /* 0x000c680001087983 */ /* 0x000f240000300a00 */
[----:B------:R-:W5:Y:S01]  /*12ea0*/  LDL.LU.64 R10, [R1+0xc70] ;  /* 0x000c7000010a7983 */ /* 0x000f620000300a00 */
[----:B------:R-:W2:Y:S01]  /*12eb0*/  LDL.LU.64 R28, [R1+0xc78] ;  /* 0x000c7800011c7983 */ /* 0x000ea20000300a00 */
[----:B------:R-:W2:Y:S02]  /*12ec0*/  LDL.LU.64 R26, [R1+0xc80] ;  /* 0x000c8000011a7983 */ /* 0x000ea40000300a00 */
[----:B-1----:R-:W2:Y:S02]  /*12ed0*/  LDL.LU.64 R2, [R1+0xc88] ;  /* 0x000c880001027983 */ /* 0x002ea40000300a00 */
[----:B------:R-:W2:Y:S01]  /*12ee0*/  LDL.LU.64 R12, [R1+0xc90] ;  /* 0x000c9000010c7983 */ /* 0x000ea20000300a00 */
[----:B------:R-:W2:Y:S04]  /*12ef0*/  LDL.LU.64 R14, [R1+0xc98] ;  /* 0x000c9800010e7983 */ /* 0x000ea80000300a00 */
[----:B0-----:R0:W2:Y:S01]  /*12f00*/  LDG.E.U16 R0, [R18.64] ;  /* 0x0000000412007981 */ /* 0x0010a2000c1e1500 */
[----:B------:R-:W3:Y:S03]  /*12f10*/  LDL.LU.64 R16, [R1+0xca0] ;  /* 0x000ca00001107983 */ /* 0x000ee60000300a00 */
[----:B0-----:R-:W3:Y:S04]  /*12f20*/  LDL.LU.64 R18, [R1+0xca8] ;  /* 0x000ca80001127983 */ /* 0x001ee80000300a00 */
[----:B-----5:R0:W5:Y:S04]  /*12f30*/  LDG.E.U16 R11, [R10.64] ;  /* 0x000000040a0b7981 */ /* 0x020168000c1e1500 */
[----:B--2---:R3:W-:Y:S04]  /*12f40*/  STL [R1+0x1cc], R0 ;  /* 0x0001cc0001007387 */ /* 0x0047e80000100800 */
[----:B0-----:R0:W2:Y:S04]  /*12f50*/  LDG.E.U16 R10, [R28.64] ;  /* 0x000000041c0a7981 */ /* 0x0010a8000c1e1500 */
[----:B---3--:R1:W3:Y:S04]  /*12f60*/  LDG.E.U16 R0, [R20.64] ;  /* 0x0000000414007981 */ /* 0x0082e8000c1e1500 */
[----:B0-----:R-:W2:Y:S04]  /*12f70*/  LDG.E.U16 R28, [R16.64] ;  /* 0x00000004101c7981 */ /* 0x001ea8000c1e1500 */
[----:B-1----:R-:W2:Y:S04]  /*12f80*/  LDL.LU.64 R20, [R1+0xcb0] ;  /* 0x000cb00001147983 */ /* 0x002ea80000300a00 */
[----:B---3--:R0:W-:Y:S04]  /*12f90*/  STL [R1+0x1a4], R0 ;  /* 0x0001a40001007387 */ /* 0x0081e80000100800 */
[----:B0-----:R0:W3:Y:S04]  /*12fa0*/  LDG.E.U16 R0, [R4.64] ;  /* 0x0000000404007981 */ /* 0x0010e8000c1e1500 */
[----:B0-----:R-:W2:Y:S04]  /*12fb0*/  LDL.LU.64 R4, [R1+0xcb8] ;  /* 0x000cb80001047983 */ /* 0x001ea80000300a00 */
[----:B---3--:R0:W-:Y:S04]  /*12fc0*/  STL [R1+0x198], R0 ;  /* 0x0001980001007387 */ /* 0x0081e80000100800 */
[----:B0-----:R0:W3:Y:S04]  /*12fd0*/  LDG.E.U16 R0, [R22.64] ;  /* 0x0000000416007981 */ /* 0x0010e8000c1e1500 */
[----:B--2---:R1:W2:Y:S04]  /*12fe0*/  LDG.E.U16 R5, [R4.64] ;  /* 0x0000000404057981 */ /* 0x0042a8000c1e1500 */
[----:B0-----:R-:W1:Y:S04]  /*12ff0*/  LDL.LU.64 R22, [R1+0xcc0] ;  /* 0x000cc00001167983 */ /* 0x001e680000300a00 */
[----:B---3--:R0:W-:Y:S04]  /*13000*/  STL [R1+0x18c], R0 ;  /* 0x00018c0001007387 */ /* 0x0081e80000100800 */
[----:B0-----:R0:W3:Y:S04]  /*13010*/  LDG.E.U16 R0, [R24.64] ;  /* 0x0000000418007981 */ /* 0x0010e8000c1e1500 */
[----:B-1----:R-:W2:Y:S04]  /*13020*/  LDG.E.U16 R4, [R22.64] ;  /* 0x0000000416047981 */ /* 0x002ea8000c1e1500 */
[----:B0-----:R-:W2:Y:S04]  /*13030*/  LDL.LU.64 R24, [R1+0xcc8] ;  /* 0x000cc80001187983 */ /* 0x001ea80000300a00 */
[----:B---3--:R0:W-:Y:S04]  /*13040*/  STL [R1+0x180], R0 ;  /* 0x0001800001007387 */ /* 0x0081e80000100800 */
[----:B0-----:R0:W3:Y:S04]  /*13050*/  LDG.E.U16 R0, [R6.64] ;  /* 0x0000000406007981 */ /* 0x0010e8000c1e1500 */
[----:B0-----:R-:W2:Y:S04]  /*13060*/  LDL.LU.64 R6, [R1+0x1a08] ;  /* 0x001a080001067983 */ /* 0x001ea80000300a00 */
[----:B---3--:R2:W-:Y:S04]  /*13070*/  STL [R1+0x174], R0 ;  /* 0x0001740001007387 */ /* 0x0085e80000100800 */
[----:B--2---:R0:W2:Y:S04]  /*13080*/  LDG.E.U16 R0, [R6.64] ;  /* 0x0000000406007981 */ /* 0x0040a8000c1e1500 */
        /* <DEDUP_REMOVED lines=33> */
[----:B----4-:R0:W3:Y:S04]  /*132a0*/  LDG.E.U16 R6, [R8.64] ;  /* 0x0000000408067981 */ /* 0x0100e8000c1e1500 */
[----:B------:R-:W4:Y:S04]  /*132b0*/  LDG.E.U16 R7, [R12.64] ;  /* 0x000000040c077981 */ /* 0x000f28000c1e1500 */
[----:B0-----:R0:W4:Y:S04]  /*132c0*/  LDG.E.U16 R8, [R2.64] ;  /* 0x0000000402087981 */ /* 0x001128000c1e1500 */
[----:B------:R1:W4:Y:S04]  /*132d0*/  LDG.E.U16 R9, [R26.64] ;  /* 0x000000041a097981 */ /* 0x000328000c1e1500 */
[----:B0-----:R-:W4:Y:S04]  /*132e0*/  LDG.E.U16 R2, [R20.64] ;  /* 0x0000000414027981 */ /* 0x001f28000c1e1500 */
[----:B------:R0:W4:Y:S04]  /*132f0*/  LDG.E.U16 R3, [R24.64] ;  /* 0x0000000418037981 */ /* 0x000128000c1e1500 */
[----:B--2---:R2:W-:Y:S01]  /*13300*/  STL [R1+0x98], R0 ;  /* 0x0000980001007387 */ /* 0x0045e20000100800 */
[----:B------:R-:W-:Y:S03]  /*13310*/  STL [R1+0x1870], R28 ;  /* 0x0018701c01007387 */ /* 0x000fe60000100800 */
[----:B---3--:R3:W-:Y:S04]  /*13320*/  STL [R1+0x84], R6 ;  /* 0x0000840601007387 */ /* 0x0087e80000100800 */
[----:B--2---:R-:W2:Y:S04]  /*13330*/  LDG.E.U16 R0, [R14.64] ;  /* 0x000000040e007981 */ /* 0x004ea8000c1e1500 */
[----:B---3--:R-:W3:Y:S04]  /*13340*/  LDG.E.U16 R6, [R18.64] ;  /* 0x0000000412067981 */ /* 0x008ee8000c1e1500 */
[----:B---3--:R-:W-:Y:S01]  /*13350*/  STL [R1+0x1874], R6 ;  /* 0x0018740601007387 */ /* 0x008fe20000100800 */
[----:B----4-:R-:W-:Y:S02]  /*13360*/  STL [R1+0x1878], R2 ;  /* 0x0018780201007387 */ /* 0x010fe40000100800 */
[----:B------:R-:W-:Y:S02]  /*13370*/  STL [R1+0x187c], R5 ;  /* 0x00187c0501007387 */ /* 0x000fe40000100800 */
[----:B------:R-:W-:Y:S01]  /*13380*/  STL [R1+0x1880], R4 ;  /* 0x0018800401007387 */ /* 0x000fe20000100800 */
[----:B------:R-:W3:Y:S04]  /*13390*/  LDL.LU.64 R18, [R1+0xcd8] ;  /* 0x000cd80001127983 */ /* 0x000ee80000300a00 */
[----:B---3--:R3:W-:Y:S04]  /*133a0*/  STL.64 [R1+0x19a8], R18 ;  /* 0x0019a81201007387 */ /* 0x0087e80000100a00 */
[----:B---3--:R-:W3:Y:S01]  /*133b0*/  LDL.LU.64 R18, [R1+0xcd0] ;  /* 0x000cd00001127983 */ /* 0x008ee20000300a00 */
[----:B------:R-:W4:Y:S02]  /*133c0*/  LDL.LU.64 R20, [R1+0xce0] ;  /* 0x000ce00001147983 */ /* 0x000f240000300a00 */
[----:B------:R-:W2:Y:S02]  /*133d0*/  LDL.LU.64 R22, [R1+0xce8] ;  /* 0x000ce80001167983 */ /* 0x000ea40000300a00 */
[----:B0-----:R-:W2:Y:S01]  /*133e0*/  LDL.LU.64 R24, [R1+0xcf0] ;  /* 0x000cf00001187983 */ /* 0x001ea20000300a00 */
[----:B-1----:R-:W2:Y:S04]  /*133f0*/  LDL.LU.64 R26, [R1+0xd58] ;  /* 0x000d5800011a7983 */ /* 0x002ea80000300a00 */
[----:B--2---:R0:W-:Y:S04]  /*13400*/  STL.64 [R1+0x1948], R26 ;  /* 0x0019481a01007387 */ /* 0x0041e80000100a00 */
[----:B0-----:R-:W2:Y:S04]  /*13410*/  LDL.LU.64 R26, [R1+0xd50] ;  /* 0x000d5000011a7983 */ /* 0x001ea80000300a00 */
[----:B--2---:R0:W-:Y:S04]  /*13420*/  STL.64 [R1+0x1950], R26 ;  /* 0x0019501a01007387 */ /* 0x0041e80000100a00 */
[----:B0-----:R-:W2:Y:S04]  /*13430*/  LDL.LU.64 R26, [R1+0xd48] ;  /* 0x000d4800011a7983 */ /* 0x001ea80000300a00 */
[----:B--2---:R0:W-:Y:S04]  /*13440*/  STL.64 [R1+0x1958], R26 ;  /* 0x0019581a01007387 */ /* 0x0041e80000100a00 */
[----:B0-----:R-:W2:Y:S04]  /*13450*/  LDL.LU.64 R26, [R1+0xd40] ;  /* 0x000d4000011a7983 */ /* 0x001ea80000300a00 */
[----:B--2---:R0:W-:Y:S01]  /*13460*/  STL.64 [R1+0x1960], R26 ;  /* 0x0019601a01007387 */ /* 0x0041e20000100a00 */
[----:B-----5:R-:W-:Y:S03]  /*13470*/  STL [R1+0x70], R11 ;  /* 0x0000700b01007387 */ /* 0x020fe60000100800 */
        /* <DEDUP_REMOVED lines=10> */
[----:B---3--:R0:W3:Y:S04]  /*13520*/  LDG.E.U16 R0, [R18.64] ;  /* 0x0000000412007981 */ /* 0x0080e8000c1e1500 */
        /* <DEDUP_REMOVED lines=11> */
[----:B-1----:R-:W2:Y:S01]  /*135e0*/  LDL.LU.64 R26, [R1+0xcf8] ;  /* 0x000cf800011a7983 */ /* 0x002ea20000300a00 */
[----:B------:R-:W5:Y:S02]  /*135f0*/  LDL.LU.64 R4, [R1+0xd68] ;  /* 0x000d680001047983 */ /* 0x000f640000300a00 */
[----:B------:R-:W2:Y:S02]  /*13600*/  LDL.LU.64 R6, [R1+0xd70] ;  /* 0x000d700001067983 */ /* 0x000ea40000300a00 */
[----:B------:R-:W4:Y:S01]  /*13610*/  LDL.LU.64 R28, [R1+0xd78] ;  /* 0x000d7800011c7983 */ /* 0x000f220000300a00 */
[----:B------:R-:W4:Y:S01]  /*13620*/  LDL.LU.64 R8, [R1+0xd80] ;  /* 0x000d800001087983 */ /* 0x000f220000300a00 */
[----:B------:R-:W4:Y:S02]  /*13630*/  LDL.LU.64 R10, [R1+0xd88] ;  /* 0x000d8800010a7983 */ /* 0x000f240000300a00 */
[----:B------:R-:W4:Y:S02]  /*13640*/  LDL.LU.64 R12, [R1+0xd90] ;  /* 0x000d9000010c7983 */ /* 0x000f240000300a00 */
[----:B------:R-:W4:Y:S01]  /*13650*/  LDL.LU.64 R14, [R1+0xd98] ;  /* 0x000d9800010e7983 */ /* 0x000f220000300a00 */
[----:B------:R-:W4:Y:S01]  /*13660*/  LDL.LU.64 R16, [R1+0xda0] ;  /* 0x000da00001107983 */ /* 0x000f220000300a00 */
[----:B------:R1:W-:Y:S03]  /*13670*/  STL [R1+0x1884], R3 ;  /* 0x0018840301007387 */ /* 0x0003e60000100800 */
[----:B-1----:R-:W4:Y:S01]  /*13680*/  LDL.LU.64 R2, [R1+0xd60] ;  /* 0x000d600001027983 */ /* 0x002f220000300a00 */
[----:B0-----:R-:W4:Y:S02]  /*13690*/  LDL.LU.64 R18, [R1+0x19a8] ;  /* 0x0019a80001127983 */ /* 0x001f240000300a00 */
[----:B---3--:R4:W-:Y:S01]  /*136a0*/  STL [R1+0x1a0], R0 ;  /* 0x0001a00001007387 */ /* 0x0089e20000100800 */
[----:B--2---:R-:W2:Y:S04]  /*136b0*/  LDG.E.U16 R6, [R6.64] ;  /* 0x0000000406067981 */ /* 0x004ea8000c1e1500 */
[----:B----4-:R0:W3:Y:S04]  /*136c0*/  LDG.E.U16 R0, [R18.64] ;  /* 0x0000000412007981 */ /* 0x0100e8000c1e1500 */
[----:B0-----:R-:W4:Y:S04]  /*136d0*/  LDL.LU.64 R18, [R1+0xda8] ;  /* 0x000da80001127983 */ /* 0x001f280000300a00 */
[----:B---3--:R0:W-:Y:S04]  /*136e0*/  STL [R1+0x19c], R0 ;  /* 0x00019c0001007387 */ /* 0x0081e80000100800 */
[----:B0-----:R0:W3:Y:S04]  /*136f0*/  LDG.E.U16 R0, [R20.64] ;  /* 0x0000000414007981 */ /* 0x0010e8000c1e1500 */
[----:B0-----:R-:W2:Y:S04]  /*13700*/  LDL.LU.64 R20, [R1+0xdb0] ;  /* 0x000db00001147983 */ /* 0x001ea80000300a00 */
        /* <DEDUP_REMOVED lines=43> */
[----:B0-----:R-:W5:Y:S01]  /*139c0*/  LDL.LU R26, [R1+0x1940] ;  /* 0x00194000011a7983 */ /* 0x001f620000300800 */
[----:B--2---:R0:W-:Y:S03]  /*139d0*/  STL [R1+0xbc], R0 ;  /* 0x0000bc0001007387 */ /* 0x0041e60000100800 */
[----:B0-----:R0:W2:Y:S04]  /*139e0*/  LDG.E.U16 R0, [R2.64] ;  /* 0x0000000402007981 */ /* 0x0010a8000c1e1500 */
[----:B0-----:R4:W2:Y:S04]  /*139f0*/  LDG.E.U16 R3, [R10.64] ;  /* 0x000000040a037981 */ /* 0x0018a8000c1e1500 */
[----:B------:R0:W2:Y:S04]  /*13a00*/  LDG.E.U16 R2, [R12.64] ;  /* 0x000000040c027981 */ /* 0x0000a8000c1e1500 */
[----:B----4-:R-:W4:Y:S04]  /*13a10*/  LDG.E.U16 R11, [R18.64] ;  /* 0x00000004120b7981 */ /* 0x010f28000c1e1500 */
[----:B0-----:R-:W4:Y:S04]  /*13a20*/  LDG.E.U16 R12, [R20.64] ;  /* 0x00000004140c7981 */ /* 0x001f28000c1e1500 */
[----:B------:R-:W4:Y:S04]  /*13a30*/  LDG.E.U16 R13, [R22.64] ;  /* 0x00000004160d7981 */ /* 0x000f28000c1e1500 */
[----:B---3--:R5:W-:Y:S04]  /*13a40*/  STL [R1+0xa8], R27 ;  /* 0x0000a81b01007387 */ /* 0x008be80000100800 */
[----:B-----5:R0:W3:Y:S04]  /*13a50*/  LDG.E.U16 R27, [R4.64] ;  /* 0x00000004041b7981 */ /* 0x0200e8000c1e1500 */
[----:B0-----:R-:W5:Y:S04]  /*13a60*/  LDG.E.U16 R5, [R28.64] ;  /* 0x000000041c057981 */ /* 0x001f68000c1e1500 */
[----:B--2---:R0:W-:Y:S04]  /*13a70*/  STL [R1+0x94], R0 ;  /* 0x0000940001007387 */ /* 0x0041e80000100800 */
[----:B------:R-:W2:Y:S04]  /*13a80*/  LDG.E.U16 R4, [R8.64] ;  /* 0x0000000408047981 */ /* 0x000ea8000c1e1500 */
[----:B0-----:R0:W2:Y:S04]  /*13a90*/  LDG.E.U16 R0, [R14.64] ;  /* 0x000000040e007981 */ /* 0x0010a8000c1e1500 */
[----:B0-----:R0:W2:Y:S04]  /*13aa0*/  LDG.E.U16 R14, [R24.64] ;  /* 0x00000004180e7981 */ /* 0x0010a8000c1e1500 */
[----:B---3--:R1:W-:Y:S04]  /*13ab0*/  STL [R1+0x80], R27 ;  /* 0x0000801b01007387 */ /* 0x0083e80000100800 */
[----:B-1----:R-:W3:Y:S04]  /*13ac0*/  LDG.E.U16 R27, [R16.64] ;  /* 0x00000004101b7981 */ /* 0x002ee8000c1e1500 */
[----:B---3--:R-:W-:Y:S01]  /*13ad0*/  STL [R1+0x1844], R27 ;  /* 0x0018441b01007387 */ /* 0x008fe20000100800 */
[----:B------:R-:W-:Y:S02]  /*13ae0*/  STL [R1+0x18b8], R26 ;  /* 0x0018b81a01007387 */ /* 0x000fe40000100800 */
[----:B----4-:R-:W-:Y:S02]  /*13af0*/  STL [R1+0x1848], R11 ;  /* 0x0018480b01007387 */ /* 0x010fe40000100800 */
[----:B------:R-:W-:Y:S01]  /*13b00*/  STL [R1+0x184c], R12 ;  /* 0x00184c0c01007387 */ /* 0x000fe20000100800 */
[----:B------:R-:W-:Y:S01]  /*13b10*/  STL [R1+0x1850], R13 ;  /* 0x0018500d01007387 */ /* 0x000fe20000100800 */
[----:B------:R-:W3:Y:S02]  /*13b20*/  LDL.LU.64 R20, [R1+0xdc8] ;  /* 0x000dc80001147983 */ /* 0x000ee40000300a00 */
[----:B------:R-:W4:Y:S01]  /*13b30*/  LDL.LU.64 R22, [R1+0xe10] ;  /* 0x000e100001167983 */ /* 0x000f220000300a00 */
[----:B---3--:R1:W3:Y:S04]  /*13b40*/  LDG.E.U16 R15, [R20.64] ;  /* 0x00000004140f7981 */ /* 0x0082e8000c1e1500 */
        /* <DEDUP_REMOVED lines=12> */
[----:B----4-:R4:W-:Y:S01]  /*13c10*/  STL.64 [R1+0x1930], R22 ;  /* 0x0019301601007387 */ /* 0x0109e20000100a00 */
[----:B------:R-:W-:Y:S03]  /*13c20*/  STL [R1+0x6c], R6 ;  /* 0x00006c0601007387 */ /* 0x000fe60000100800 */
[----:B----4-:R-:W4:Y:S01]  /*13c30*/  LDL.LU.64 R22, [R1+0xdd8] ;  /* 0x000dd80001167983 */ /* 0x010f220000300a00 */
[----:B-----5:R-:W-:Y:S03]  /*13c40*/  STL [R1+0x58], R5 ;  /* 0x0000580501007387 */ /* 0x020fe60000100800 */
[----:B----4-:R4:W-:Y:S01]  /*13c50*/  STL.64 [R1+0x1938], R22 ;  /* 0x0019381601007387 */ /* 0x0109e20000100a00 */
[----:B--2---:R-:W-:Y:S03]  /*13c60*/  STL [R1+0x44], R4 ;  /* 0x0000440401007387 */ /* 0x004fe60000100800 */
[----:B----4-:R-:W2:Y:S01]  /*13c70*/  LDL.LU.64 R22, [R1+0xdd0] ;  /* 0x000dd00001167983 */ /* 0x010ea20000300a00 */
[----:B------:R-:W-:Y:S02]  /*13c80*/  STL [R1+0x30], R3 ;  /* 0x0000300301007387 */ /* 0x000fe40000100800 */
[----:B0-----:R-:W4:Y:S02]  /*13c90*/  LDL.LU.64 R24, [R1+0xe28] ;  /* 0x000e280001187983 */ /* 0x001f240000300a00 */
[----:B------:R-:W-:Y:S01]  /*13ca0*/  STL [R1+0x1c], R2 ;  /* 0x00001c0201007387 */ /* 0x000fe20000100800 */
[----:B----4-:R-:W-:Y:S01]  /*13cb0*/  STL.64 [R1+0x18f0], R24 ;  /* 0x0018f01801007387 */ /* 0x010fe20000100a00 */
[----:B------:R2:W-:Y:S03]  /*13cc0*/  STL [R1+0x8], R0 ;  /* 0x0000080001007387 */ /* 0x0005e60000100800 */
[----:B--2---:R0:W2:Y:S04]  /*13cd0*/  LDG.E.U16 R0, [R22.64] ;  /* 0x0000000416007981 */ /* 0x0040a8000c1e1500 */
[----:B------:R-:W4:Y:S04]  /*13ce0*/  LDL.LU.64 R24, [R1+0xe20] ;  /* 0x000e200001187983 */ /* 0x000f280000300a00 */
[----:B----4-:R4:W-:Y:S04]  /*13cf0*/  STL.64 [R1+0x18f8], R24 ;  /* 0x0018f81801007387 */ /* 0x0109e80000100a00 */
[----:B----4-:R-:W4:Y:S01]  /*13d00*/  LDL.LU.64 R24, [R1+0xe18] ;  /* 0x000e180001187983 */ /* 0x010f220000300a00 */
[----:B------:R-:W5:Y:S03]  /*13d10*/  LDL.LU.64 R12, [R1+0xe48] ;  /* 0x000e4800010c7983 */ /* 0x000f660000300a00 */
[----:B-----5:R5:W-:Y:S04]  /*13d20*/  STL.64 [R1+0x18e0], R12 ;  /* 0x0018e00c01007387 */ /* 0x020be80000100a00 */
[----:B-----5:R-:W5:Y:S04]  /*13d30*/  LDL.LU.64 R12, [R1+0xe38] ;  /* 0x000e3800010c7983 */ /* 0x020f680000300a00 */
[----:B-----5:R5:W-:Y:S04]  /*13d40*/  STL.64 [R1+0x18e8], R12 ;  /* 0x0018e80c01007387 */ /* 0x020be80000100a00 */
[----:B-----5:R-:W5:Y:S01]  /*13d50*/  LDL.LU.64 R12, [R1+0xe30] ;  /* 0x000e3000010c7983 */ /* 0x020f620000300a00 */
[----:B------:R-:W4:Y:S02]  /*13d60*/  LDL.LU.64 R28, [R1+0xe50] ;  /* 0x000e5000011c7983 */ /* 0x000f240000300a00 */
[----:B------:R-:W4:Y:S02]  /*13d70*/  LDL.LU.64 R10, [R1+0xe58] ;  /* 0x000e5800010a7983 */ /* 0x000f240000300a00 */
[----:B------:R-:W4:Y:S01]  /*13d80*/  LDL.LU.64 R26, [R1+0xe60] ;  /* 0x000e6000011a7983 */ /* 0x000f220000300a00 */
[----:B------:R-:W4:Y:S01]  /*13d90*/  LDL.LU.64 R2, [R1+0xe68] ;  /* 0x000e680001027983 */ /* 0x000f220000300a00 */
[----:B------:R-:W4:Y:S02]  /*13da0*/  LDL.LU.64 R4, [R1+0xe70] ;  /* 0x000e700001047983 */ /* 0x000f240000300a00 */
[----:B------:R-:W4:Y:S02]  /*13db0*/  LDL.LU.64 R18, [R1+0xe78] ;  /* 0x000e780001127983 */ /* 0x000f240000300a00 */
[----:B------:R-:W-:Y:S01]  /*13dc0*/  STL [R1+0x1854], R14 ;  /* 0x0018540e01007387 */ /* 0x000fe20000100800 */
[----:B------:R-:W4:Y:S01]  /*13dd0*/  LDL.LU.64 R6, [R1+0xe80] ;  /* 0x000e800001067983 */ /* 0x000f220000300a00 */
[----:B------:R-:W4:Y:S02]  /*13de0*/  LDL.LU.64 R8, [R1+0xe88] ;  /* 0x000e880001087983 */ /* 0x000f240000300a00 */
[----:B------:R-:W4:Y:S02]  /*13df0*/  LDL.LU.64 R16, [R1+0xe90] ;  /* 0x000e900001107983 */ /* 0x000f240000300a00 */
[----:B-1----:R-:W4:Y:S01]  /*13e00*/  LDL.LU.64 R20, [R1+0xe98] ;  /* 0x000e980001147983 */ /* 0x002f220000300a00 */
[----:B---3--:R1:W-:Y:S04]  /*13e10*/  STL [R1+0x1858], R15 ;  /* 0x0018580f01007387 */ /* 0x0083e80000100800 */
[----:B-1----:R-:W3:Y:S01]  /*13e20*/  LDL.LU.64 R14, [R1+0xe40] ;  /* 0x000e4000010e7983 */ /* 0x002ee20000300a00 */
[----:B0-----:R-:W4:Y:S02]  /*13e30*/  LDL.LU.64 R22, [R1+0x1938] ;  /* 0x0019380001167983 */ /* 0x001f240000300a00 */
[----:B--2---:R4:W-:Y:S01]  /*13e40*/  STL [R1+0x190], R0 ;  /* 0x0001900001007387 */ /* 0x0049e20000100800 */
[----:B---3--:R0:W2:Y:S04]  /*13e50*/  LDG.E.U16 R14, [R14.64] ;  /* 0x000000040e0e7981 */ /* 0x0080a8000c1e1500 */
[----:B----4-:R1:W3:Y:S04]  /*13e60*/  LDG.E.U16 R0, [R22.64] ;  /* 0x0000000416007981 */ /* 0x0102e8000c1e1500 */
[----:B-1----:R-:W4:Y:S04]  /*13e70*/  LDL.LU.64 R22, [R1+0x1930] ;  /* 0x0019300001167983 */ /* 0x002f280000300a00 */
[----:B---3--:R4:W-:Y:S04]  /*13e80*/  STL [R1+0x1c4], R0 ;  /* 0x0001c40001007387 */ /* 0x0089e80000100800 */
        /* <DEDUP_REMOVED lines=21> */
[----:B-1----:R1:W3:Y:S04]  /*13fe0*/  LDG.E.U16 R0, [R24.64] ;  /* 0x0000000418007981 */ /* 0x0022e8000c1e1500 */
[----:B-1----:R-:W2:Y:S04]  /*13ff0*/  LDL.LU.64 R24, [R1+0x18f8] ;  /* 0x0018f80001187983 */ /* 0x002ea80000300a00 */
[----:B---3--:R2:W-:Y:S04]  /*14000*/  STL [R1+0x154], R0 ;  /* 0x0001540001007387 */ /* 0x0085e80000100800 */
[----:B--2---:R1:W2:Y:S04]  /*14010*/  LDG.E.U16 R0, [R24.64] ;  /* 0x0000000418007981 */ /* 0x0042a8000c1e1500 */
        /* <DEDUP_REMOVED lines=8> */
[----:B-----5:R1:W2:Y:S04]  /*140a0*/  LDG.E.U16 R0, [R12.64] ;  /* 0x000000040c007981 */ /* 0x0202a8000c1e1500 */
[----:B-1----:R-:W0:Y:S04]  /*140b0*/  LDL.LU.64 R12, [R1+0x18e0] ;  /* 0x0018e000010c7983 */ /* 0x002e280000300a00 */
[----:B0-----:R0:W5:Y:S04]  /*140c0*/  LDG.E.U16 R15, [R12.64] ;  /* 0x000000040c0f7981 */ /* 0x001168000c1e1500 */
[----:B0-----:R0:W2:Y:S04]  /*140d0*/  LDG.E.U16 R13, [R10.64] ;  /* 0x000000040a0d7981 */ /* 0x0010a8000c1e1500 */
[----:B------:R1:W2:Y:S04]  /*140e0*/  LDG.E.U16 R12, [R28.64] ;  /* 0x000000041c0c7981 */ /* 0x0002a8000c1e1500 */
[----:B0-----:R0:W2:Y:S04]  /*140f0*/  LDG.E.U16 R11, [R2.64] ;  /* 0x00000004020b7981 */ /* 0x0010a8000c1e1500 */
[----:B-1----:R-:W2:Y:S04]  /*14100*/  LDL.LU.64 R28, [R1+0xeb0] ;  /* 0x000eb000011c7983 */ /* 0x002ea80000300a00 */
[----:B------:R1:W4:Y:S04]  /*14110*/  LDG.E.U16 R10, [R26.64] ;  /* 0x000000041a0a7981 */ /* 0x000328000c1e1500 */
[----:B0-----:R0:W4:Y:S04]  /*14120*/  LDG.E.U16 R2, [R4.64] ;  /* 0x0000000404027981 */ /* 0x001128000c1e1500 */
[----:B------:R1:W4:Y:S04]  /*14130*/  LDG.E.U16 R3, [R18.64] ;  /* 0x0000000412037981 */ /* 0x000328000c1e1500 */
[----:B0-----:R0:W4:Y:S04]  /*14140*/  LDG.E.U16 R4, [R6.64] ;  /* 0x0000000406047981 */ /* 0x001128000c1e1500 */
[----:B-1----:R-:W4:Y:S04]  /*14150*/  LDL.LU.64 R18, [R1+0xeb8] ;  /* 0x000eb80001127983 */ /* 0x002f280000300a00 */
[----:B------:R1:W5:Y:S04]  /*14160*/  LDG.E.U16 R5, [R8.64] ;  /* 0x0000000408057981 */ /* 0x000368000c1e1500 */
[----:B0-----:R0:W5:Y:S04]  /*14170*/  LDG.E.U16 R7, [R20.64] ;  /* 0x0000000414077981 */ /* 0x001168000c1e1500 */
[----:B------:R3:W5:Y:S04]  /*14180*/  LDG.E.U16 R6, [R16.64] ;  /* 0x0000000410067981 */ /* 0x000768000c1e1500 */
[----:B0-----:R-:W5:Y:S01]  /*14190*/  LDL.LU.64 R20, [R1+0xec8] ;  /* 0x000ec80001147983 */ /* 0x001f620000300a00 */
[----:B-1----:R-:W5:Y:S03]  /*141a0*/  LDL.LU.64 R8, [R1+0xef8] ;  /* 0x000ef80001087983 */ /* 0x002f660000300a00 */
[----:B---3--:R0:W3:Y:S04]  /*141b0*/  LDG.E.U16 R16, [R24.64] ;  /* 0x0000000418107981 */ /* 0x0080e8000c1e1500 */
[----:B--2---:R1:W2:Y:S04]  /*141c0*/  LDG.E.U16 R17, [R28.64] ;  /* 0x000000041c117981 */ /* 0x0042a8000c1e1500 */
[----:B----4-:R-:W4:Y:S04]  /*141d0*/  LDG.E.U16 R18, [R18.64] ;  /* 0x0000000412127981 */ /* 0x010f28000c1e1500 */
[----:B-----5:R-:W5:Y:S04]  /*141e0*/  LDG.E.U16 R20, [R20.64] ;  /* 0x0000000414147981 */ /* 0x020f68000c1e1500 */
[----:B------:R0:W-:Y:S04]  /*141f0*/  STL.64 [R1+0x18c0], R8 ;  /* 0x0018c00801007387 */ /* 0x0001e80000100a00 */
[----:B0-----:R-:W2:Y:S04]  /*14200*/  LDL.LU.64 R8, [R1+0xef0] ;  /* 0x000ef00001087983 */ /* 0x001ea80000300a00 */
[----:B--2---:R0:W-:Y:S04]  /*14210*/  STL.64 [R1+0x18c8], R8 ;  /* 0x0018c80801007387 */ /* 0x0041e80000100a00 */
[----:B0-----:R-:W2:Y:S04]  /*14220*/  LDL.LU.64 R8, [R1+0xee8] ;  /* 0x000ee80001087983 */ /* 0x001ea80000300a00 */
[----:B--2---:R0:W-:Y:S04]  /*14230*/  STL.64 [R1+0x18d0], R8 ;  /* 0x0018d00801007387 */ /* 0x0041e80000100a00 */
[----:B0-----:R-:W2:Y:S04]  /*14240*/  LDL.LU.64 R8, [R1+0xee0] ;  /* 0x000ee00001087983 */ /* 0x001ea80000300a00 */
[----:B--2---:R0:W-:Y:S04]  /*14250*/  STL.64 [R1+0x18d8], R8 ;  /* 0x0018d80801007387 */ /* 0x0041e80000100a00 */
[----:B0-----:R-:W2:Y:S01]  /*14260*/  LDL.LU.64 R8, [R1+0xed8] ;  /* 0x000ed80001087983 */ /* 0x001ea20000300a00 */
[----:B------:R0:W-:Y:S02]  /*14270*/  STL [R1+0x108], R0 ;  /* 0x0001080001007387 */ /* 0x0001e40000100800 */
[----:B------:R-:W2:Y:S02]  /*14280*/  LDL.LU.64 R26, [R1+0xf00] ;  /* 0x000f0000011a7983 */ /* 0x000ea40000300a00 */
[----:B------:R-:W-:Y:S01]  /*14290*/  STL [R1+0xe0], R15 ;  /* 0x0000e00f01007387 */ /* 0x000fe20000100800 */
[----:B------:R1:W-:Y:S04]  /*142a0*/  STL [R1+0xf4], R14 ;  /* 0x0000f40e01007387 */ /* 0x0003e80000100800 */
[----:B0-----:R0:W5:Y:S04]  /*142b0*/  LDG.E.U16 R0, [R22.64] ;  /* 0x0000000416007981 */ /* 0x001168000c1e1500 */
[----:B-1----:R-:W5:Y:S04]  /*142c0*/  LDL.LU.64 R14, [R1+0xf20] ;  /* 0x000f2000010e7983 */ /* 0x002f680000300a00 */
[----:B0-----:R-:W5:Y:S01]  /*142d0*/  LDL.LU.64 R22, [R1+0xf28] ;  /* 0x000f280001167983 */ /* 0x001f620000300a00 */
[----:B------:R-:W-:Y:S02]  /*142e0*/  STL [R1+0xb8], R13 ;  /* 0x0000b80d01007387 */ /* 0x000fe40000100800 */
[----:B------:R0:W-:Y:S02]  /*142f0*/  STL [R1+0xcc], R12 ;  /* 0x0000cc0c01007387 */ /* 0x0001e40000100800 */
[----:B0-----:R-:W5:Y:S01]  /*14300*/  LDL.LU.64 R12, [R1+0xf30] ;  /* 0x000f3000010c7983 */ /* 0x001f620000300a00 */
[----:B------:R-:W-:Y:S02]  /*14310*/  STL [R1+0x90], R11 ;  /* 0x0000900b01007387 */ /* 0x000fe40000100800 */
[----:B------:R0:W-:Y:S02]  /*14320*/  STL [R1+0xa4], R10 ;  /* 0x0000a40a01007387 */ /* 0x0001e40000100800 */
[----:B0-----:R-:W5:Y:S01]  /*14330*/  LDL.LU.64 R10, [R1+0xf38] ;  /* 0x000f3800010a7983 */ /* 0x001f620000300a00 */
[----:B------:R-:W5:Y:S02]  /*14340*/  LDL.LU.64 R24, [R1+0xf40] ;  /* 0x000f400001187983 */ /* 0x000f640000300a00 */
[----:B------:R-:W-:Y:S02]  /*14350*/  STL [R1+0x68], R3 ;  /* 0x0000680301007387 */ /* 0x000fe40000100800 */
[----:B------:R0:W-:Y:S02]  /*14360*/  STL [R1+0x7c], R2 ;  /* 0x00007c0201007387 */ /* 0x0001e40000100800 */
[----:B0-----:R-:W5:Y:S01]  /*14370*/  LDL.LU.64 R2, [R1+0xf48] ;  /* 0x000f480001027983 */ /* 0x001f620000300a00 */
[----:B---3--:R-:W-:Y:S02]  /*14380*/  STL [R1+0x1818], R16 ;  /* 0x0018181001007387 */ /* 0x008fe40000100800 */
[----:B------:R-:W-:Y:S02]  /*14390*/  STL [R1+0x40], R5 ;  /* 0x0000400501007387 */ /* 0x000fe40000100800 */
[----:B------:R0:W-:Y:S02]  /*143a0*/  STL [R1+0x54], R4 ;  /* 0x0000540401007387 */ /* 0x0001e40000100800 */
[----:B0-----:R-:W3:Y:S01]  /*143b0*/  LDL.LU.64 R4, [R1+0xf50] ;  /* 0x000f500001047983 */ /* 0x001ee20000300a00 */
[----:B------:R-:W-:Y:S02]  /*143c0*/  STL [R1+0x18], R7 ;  /* 0x0000180701007387 */ /* 0x000fe40000100800 */
[----:B------:R0:W-:Y:S02]  /*143d0*/  STL [R1+0x2c], R6 ;  /* 0x00002c0601007387 */ /* 0x0001e40000100800 */
[----:B0-----:R-:W3:Y:S01]  /*143e0*/  LDL.LU.64 R6, [R1+0xf58] ;  /* 0x000f580001067983 */ /* 0x001ee20000300a00 */
[----:B------:R-:W3:Y:S02]  /*143f0*/  LDL.LU.64 R28, [R1+0xf60] ;  /* 0x000f6000011c7983 */ /* 0x000ee40000300a00 */
[----:B------:R0:W-:Y:S02]  /*14400*/  STL [R1+0x181c], R17 ;  /* 0x00181c1101007387 */ /* 0x0001e40000100800 */
[----:B0-----:R-:W3:Y:S01]  /*14410*/  LDL.LU.64 R16, [R1+0xf18] ;  /* 0x000f180001107983 */ /* 0x001ee20000300a00 */
[----:B----4-:R0:W-:Y:S03]  /*14420*/  STL [R1+0x1820], R18 ;  /* 0x0018201201007387 */ /* 0x0101e60000100800 */
[----:B0-----:R-:W4:Y:S04]  /*14430*/  LDL.LU.64 R18, [R1+0xec0] ;  /* 0x000ec00001127983 */ /* 0x001f280000300a00 */
[----:B--2---:R0:W2:Y:S04]  /*14440*/  LDG.E.U16 R27, [R26.64] ;  /* 0x000000041a1b7981 */ /* 0x0040a8000c1e1500 */
[----:B-----5:R1:W5:Y:S04]  /*14450*/  LDG.E.U16 R15, [R14.64] ;  /* 0x000000040e0f7981 */ /* 0x020368000c1e1500 */
[----:B-1----:R1:W2:Y:S04]  /*14460*/  LDG.E.U16 R14, [R22.64] ;  /* 0x00000004160e7981 */ /* 0x0022a8000c1e1500 */
[----:B------:R0:W2:Y:S04]  /*14470*/  LDG.E.U16 R12, [R12.64] ;  /* 0x000000040c0c7981 */ /* 0x0000a8000c1e1500 */
[----:B------:R3:W2:Y:S04]  /*14480*/  LDG.E.U16 R11, [R10.64] ;  /* 0x000000040a0b7981 */ /* 0x0006a8000c1e1500 */
[----:B------:R0:W2:Y:S04]  /*14490*/  LDG.E.U16 R2, [R2.64] ;  /* 0x0000000402027981 */ /* 0x0000a8000c1e1500 */
[----:B---3--:R3:W2:Y:S04]  /*144a0*/  LDG.E.U16 R10, [R6.64] ;  /* 0x00000004060a7981 */ /* 0x0086a8000c1e1500 */
[----:B------:R0:W2:Y:S04]  /*144b0*/  LDG.E.U16 R29, [R28.64] ;  /* 0x000000041c1d7981 */ /* 0x0000a8000c1e1500 */
[----:B------:R0:W2:Y:S04]  /*144c0*/  LDG.E.U16 R16, [R16.64] ;  /* 0x0000000410107981 */ /* 0x0000a8000c1e1500 */
[----:B----4-:R-:W4:Y:S04]  /*144d0*/  LDG.E.U16 R19, [R18.64] ;  /* 0x0000000412137981 */ /* 0x010f28000c1e1500 */
[----:B----4-:R4:W-:Y:S04]  /*144e0*/  STL [R1+0x1824], R19 ;  /* 0x0018241301007387 */ /* 0x0109e80000100800 */
[----:B----4-:R-:W4:Y:S01]  /*144f0*/  LDL.LU.64 R18, [R1+0xf10] ;  /* 0x000f100001127983 */ /* 0x010f220000300a00 */
[----:B------:R0:W-:Y:S03]  /*14500*/  STL [R1+0x1828], R20 ;  /* 0x0018281401007387 */ /* 0x0001e60000100800 */
[----:B0-----:R-:W2:Y:S04]  /*14510*/  LDL.LU.64 R20, [R1+0xed0] ;  /* 0x000ed00001147983 */ /* 0x001ea80000300a00 */
[----:B----4-:R-:W4:Y:S04]  /*14520*/  LDG.E.U16 R19, [R18.64] ;  /* 0x0000000412137981 */ /* 0x010f28000c1e1500 */
[----:B--2---:R-:W2:Y:S04]  /*14530*/  LDG.E.U16 R21, [R20.64] ;  /* 0x0000000414157981 */ /* 0x004ea8000c1e1500 */
[----:B--2---:R0:W-:Y:S04]  /*14540*/  STL [R1+0x182c], R21 ;  /* 0x00182c1501007387 */ /* 0x0041e80000100800 */
[----:B0-----:R-:W2:Y:S01]  /*14550*/  LDL.LU.64 R20, [R1+0xf08] ;  /* 0x000f080001147983 */ /* 0x001ea20000300a00 */
[----:B------:R0:W-:Y:S03]  /*14560*/  STL [R1+0x4], R0 ;  /* 0x0000040001007387 */ /* 0x0001e60000100800 */
        /* <DEDUP_REMOVED lines=13> */
[----:B0-----:R-:W3:Y:S01]  /*14640*/  LDL.64 R8, [R1+0xf68] ;  /* 0x000f680001087983 */ /* 0x001ee20000100a00 */
[----:B------:R-:W3:Y:S03]  /*14650*/  LDL.LU R26, [R1+0x18b8] ;  /* 0x0018b800011a7983 */ /* 0x000ee60000300800 */
[----:B--2---:R0:W-:Y:S01]  /*14660*/  STL [R1+0x118], R0 ;  /* 0x0001180001007387 */ /* 0x0041e20000100800 */
[----:B-1----:R-:W2:Y:S03]  /*14670*/  LDL.LU.64 R22, [R1+0xf70] ;  /* 0x000f700001167983 */ /* 0x002ea60000300a00 */
[----:B0-----:R0:W3:Y:S01]  /*14680*/  LDG.E.U16 R0, [R20.64] ;  /* 0x0000000414007981 */ /* 0x0010e2000c1e1500 */
[----:B------:R1:W-:Y:S03]  /*14690*/  STL [R1+0x104], R27 ;  /* 0x0001041b01007387 */ /* 0x0003e60000100800 */
[----:B-1----:R1:W4:Y:S04]  /*146a0*/  LDG.E.U16 R27, [R24.64] ;  /* 0x00000004181b7981 */ /* 0x002328000c1e1500 */
[----:B-1----:R-:W5:Y:S01]  /*146b0*/  LDL.LU.64 R24, [R1+0xf80] ;  /* 0x000f800001187983 */ /* 0x002f620000300a00 */
[----:B0-----:R-:W5:Y:S03]  /*146c0*/  LDL.LU.64 R20, [R1+0xf90] ;  /* 0x000f900001147983 */ /* 0x001f660000300a00 */
[----:B--2---:R-:W2:Y:S04]  /*146d0*/  LDG.E.U16 R22, [R22.64] ;  /* 0x0000000416167981 */ /* 0x004ea8000c1e1500 */
[----:B---3--:R0:W-:Y:S04]  /*146e0*/  STL [R1+0xf0], R0 ;  /* 0x0000f00001007387 */ /* 0x0081e80000100800 */
[----:B0-----:R0:W3:Y:S01]  /*146f0*/  LDG.E.U16 R0, [R4.64] ;  /* 0x0000000404007981 */ /* 0x0010e2000c1e1500 */
[----:B----4-:R1:W-:Y:S03]  /*14700*/  STL [R1+0xdc], R19 ;  /* 0x0000dc1301007387 */ /* 0x0103e60000100800 */
[----:B-1----:R-:W4:Y:S01]  /*14710*/  LDL.LU.64 R18, [R1+0xf98] ;  /* 0x000f980001127983 */ /* 0x002f220000300a00 */
[----:B------:R-:W2:Y:S02]  /*14720*/  LDL.LU R17, [R1+0x33c] ;  /* 0x00033c0001117983 */ /* 0x000ea40000300800 */
[----:B------:R1:W-:Y:S01]  /*14730*/  STL [R1+0xc8], R16 ;  /* 0x0000c81001007387 */ /* 0x0003e20000100800 */
[----:B-----5:R5:W2:Y:S04]  /*14740*/  LDG.E.U16 R24, [R24.64] ;  /* 0x0000000418187981 */ /* 0x020aa8000c1e1500 */
[----:B-1----:R-:W2:Y:S01]  /*14750*/  LDL.LU R16, [R1+0x334] ;  /* 0x0003340001107983 */ /* 0x002ea20000300800 */
[----:B------:R1:W-:Y:S03]  /*14760*/  STL [R1+0xb4], R15 ;  /* 0x0000b40f01007387 */ /* 0x0003e60000100800 */
[----:B-----5:R-:W5:Y:S04]  /*14770*/  LDG.E.U16 R25, [R20.64] ;  /* 0x0000000414197981 */ /* 0x020f68000c1e1500 */
[----:B-1----:R-:W4:Y:S01]  /*14780*/  LDL.LU R15, [R1+0x324] ;  /* 0x00032400010f7983 */ /* 0x002f220000300800 */
[----:B------:R1:W-:Y:S03]  /*14790*/  STL [R1+0xa0], R14 ;  /* 0x0000a00e01007387 */ /* 0x0003e60000100800 */
[----:B-1----:R-:W4:Y:S01]  /*147a0*/  LDL.LU R14, [R1+0x31c] ;  /* 0x00031c00010e7983 */ /* 0x002f220000300800 */
[----:B------:R-:W4:Y:S02]  /*147b0*/  LDL.LU R13, [R1+0x314] ;  /* 0x00031400010d7983 */ /* 0x000f240000300800 */
[----:B------:R1:W-:Y:S02]  /*147c0*/  STL [R1+0x8c], R12 ;  /* 0x00008c0c01007387 */ /* 0x0003e40000100800 */
[----:B-1----:R-:W4:Y:S01]  /*147d0*/  LDL.LU R12, [R1+0x304] ;  /* 0x00030400010c7983 */ /* 0x002f220000300800 */
[----:B------:R1:W-:Y:S03]  /*147e0*/  STL [R1+0x78], R11 ;  /* 0x0000780b01007387 */ /* 0x0003e60000100800 */
[----:B-1----:R-:W4:Y:S01]  /*147f0*/  LDL.LU R11, [R1+0x2fc] ;  /* 0x0002fc00010b7983 */ /* 0x002f220000300800 */
[----:B------:R1:W-:Y:S03]  /*14800*/  STL [R1+0x64], R27 ;  /* 0x0000641b01007387 */ /* 0x0003e60000100800 */
[----:B-1----:R-:W4:Y:S01]  /*14810*/  LDL.LU R27, [R1+0x2f4] ;  /* 0x0002f400011b7983 */ /* 0x002f220000300800 */
[----:B------:R-:W4:Y:S02]  /*14820*/  LDL.LU R3, [R1+0x2e4] ;  /* 0x0002e40001037983 */ /* 0x000f240000300800 */
[----:B0-----:R-:W4:Y:S02]  /*14830*/  LDL.LU R4, [R1+0x2d8] ;  /* 0x0002d80001047983 */ /* 0x001f240000300800 */
[----:B------:R-:W4:Y:S01]  /*14840*/  LDL.LU R5, [R1+0x2c4] ;  /* 0x0002c40001057983 */ /* 0x000f220000300800 */
[----:B------:R-:W4:Y:S01]  /*14850*/  LDL.LU R6, [R1+0x2b8] ;  /* 0x0002b80001067983 */ /* 0x000f220000300800 */
[----:B------:R-:W4:Y:S02]  /*14860*/  LDL.LU R28, [R1+0x2a4] ;  /* 0x0002a400011c7983 */ /* 0x000f240000300800 */
[----:B------:R0:W-:Y:S02]  /*14870*/  STL [R1+0x50], R2 ;  /* 0x0000500201007387 */ /* 0x0001e40000100800 */
[----:B------:R-:W4:Y:S01]  /*14880*/  LDL.LU R7, [R1+0x298] ;  /* 0x0002980001077983 */ /* 0x000f220000300800 */
[----:B0-----:R0:W4:Y:S04]  /*14890*/  LDG.E.U16 R2, [R8.64] ;  /* 0x0000000408027981 */ /* 0x001128000c1e1500 */
[----:B0-----:R-:W4:Y:S01]  /*148a0*/  LDL.LU R8, [R1+0x284] ;  /* 0x0002840001087983 */ /* 0x001f220000300800 */
[----:B------:R-:W4:Y:S03]  /*148b0*/  LDL.LU R9, [R1+0x278] ;  /* 0x0002780001097983 */ /* 0x000f260000300800 */
[----:B---3--:R0:W-:Y:S04]  /*148c0*/  STL [R1+0x3c], R0 ;  /* 0x00003c0001007387 */ /* 0x0081e80000100800 */
[----:B0-----:R-:W3:Y:S01]  /*148d0*/  LDL.LU R0, [R1+0x264] ;  /* 0x0002640001007983 */ /* 0x001ee20000300800 */
[----:B------:R0:W-:Y:S03]  /*148e0*/  STL [R1+0x28], R10 ;  /* 0x0000280a01007387 */ /* 0x0001e60000100800 */
[----:B0-----:R-:W3:Y:S01]  /*148f0*/  LDL.LU R10, [R1+0x258] ;  /* 0x00025800010a7983 */ /* 0x001ee20000300800 */
[----:B------:R0:W-:Y:S03]  /*14900*/  STL [R1+0x14], R29 ;  /* 0x0000141d01007387 */ /* 0x0001e60000100800 */
[----:B0-----:R-:W3:Y:S01]  /*14910*/  LDL.LU R29, [R1+0x24c] ;  /* 0x00024c00011d7983 */ /* 0x001ee20000300800 */
[----:B--2---:R0:W-:Y:S03]  /*14920*/  STL [R1+0x17f8], R22 ;  /* 0x0017f81601007387 */ /* 0x0041e60000100800 */
[----:B0-----:R-:W2:Y:S04]  /*14930*/  LDL.LU.64 R22, [R1+0xf78] ;  /* 0x000f780001167983 */ /* 0x001ea80000300a00 */
[----:B--2---:R-:W2:Y:S04]  /*14940*/  LDG.E.U16 R23, [R22.64] ;  /* 0x0000000416177981 */ /* 0x004ea8000c1e1500 */
[----:B--2---:R-:W-:Y:S01]  /*14950*/  STL [R1+0x17fc], R23 ;  /* 0x0017fc1701007387 */ /* 0x004fe20000100800 */
[----:B------:R-:W-:Y:S02]  /*14960*/  STL [R1+0x1800], R24 ;  /* 0x0018001801007387 */ /* 0x000fe40000100800 */
[----:B----4-:R0:W-:Y:S02]  /*14970*/  STL [R1], R2 ;  /* 0x0000000201007387 */ /* 0x0101e40000100800 */
[----:B0-----:R-:W-:-:S02]  /*14980*/  LOP3.LUT R2, R26, 0x30, RZ, 0x3c, !PT ;  /* 0x000000301a027812 */ /* 0x001fc400078e3cff */
[----:B------:R-:W2:Y:S04]  /*14990*/  LDG.E.U16 R26, [R18.64] ;  /* 0x00000004121a7981 */ /* 0x000ea8000c1e1500 */
[----:B------:R-:W-:Y:S01]  /*149a0*/  STS.U16 [R2+0x4300], R17 ;  /* 0x0043001102007388 */ /* 0x000fe20000000400 */
[----:B------:R-:W-:Y:S02]  /*149b0*/  STS.U16 [R2+0x4b00], R16 ;  /* 0x004b001002007388 */ /* 0x000fe40000000400 */
[----:B------:R-:W-:Y:S02]  /*149c0*/  STS.U16 [R2+0x5300], R15 ;  /* 0x0053000f02007388 */ /* 0x000fe40000000400 */
[----:B------:R-:W-:Y:S01]  /*149d0*/  STS.U16 [R2+0x5b00], R14 ;  /* 0x005b000e02007388 */ /* 0x000fe20000000400 */
[----:B------:R-:W-:Y:S01]  /*149e0*/  STS.U16 [R2+0x6300], R13 ;  /* 0x0063000d02007388 */ /* 0x000fe20000000400 */
[----:B------:R-:W-:Y:S02]  /*149f0*/  STS.U16 [R2+0x6b00], R12 ;  /* 0x006b000c02007388 */ /* 0x000fe40000000400 */
[----:B------:R-:W-:Y:S02]  /*14a00*/  STS.U16 [R2+0x7300], R11 ;  /* 0x0073000b02007388 */ /* 0x000fe40000000400 */
[----:B------:R-:W-:Y:S01]  /*14a10*/  STS.U16 [R2+0x7b00], R27 ;  /* 0x007b001b02007388 */ /* 0x000fe20000000400 */
[----:B------:R-:W-:Y:S01]  /*14a20*/  STS.U16 [R2+0x8300], R3 ;  /* 0x0083000302007388 */ /* 0x000fe20000000400 */
[----:B------:R-:W-:Y:S03]  /*14a30*/  STS.U16 [R2+0x8b00], R4 ;  /* 0x008b000402007388 */ /* 0x000fe60000000400 */
[----:B-----5:R-:W-:Y:S01]  /*14a40*/  STL [R1+0x1804], R25 ;  /* 0x0018041901007387 */ /* 0x020fe20000100800 */
[----:B------:R0:W-:Y:S02]  /*14a50*/  STS.U16 [R2+0x9300], R5 ;  /* 0x0093000502007388 */ /* 0x0001e40000000400 */
[----:B------:R1:W-:Y:S02]  /*14a60*/  STS.U16 [R2+0x9b00], R6 ;  /* 0x009b000602007388 */ /* 0x0003e40000000400 */
[----:B------:R-:W-:Y:S01]  /*14a70*/  STS.U16 [R2+0xa300], R28 ;  /* 0x00a3001c02007388 */ /* 0x000fe20000000400 */
[----:B------:R4:W-:Y:S04]  /*14a80*/  STS.U16 [R2+0xab00], R7 ;  /* 0x00ab000702007388 */ /* 0x0009e80000000400 */
[----:B--2---:R-:W-:Y:S01]  /*14a90*/  STL [R1+0x1808], R26 ;  /* 0x0018081a01007387 */ /* 0x004fe20000100800 */
[----:B0-----:R-:W2:Y:S02]  /*14aa0*/  LDL.LU R5, [R1+0x240] ;  /* 0x0002400001057983 */ /* 0x001ea40000300800 */
[----:B-1----:R-:W5:Y:S02]  /*14ab0*/  LDL.LU R6, [R1+0x234] ;  /* 0x0002340001067983 */ /* 0x002f640000300800 */
[----:B----4-:R-:W4:Y:S01]  /*14ac0*/  LDL.LU R7, [R1+0x21c] ;  /* 0x00021c0001077983 */ /* 0x010f220000300800 */
[----:B------:R-:W-:Y:S01]  /*14ad0*/  STS.U16 [R2+0xb300], R8 ;  /* 0x00b3000802007388 */ /* 0x000fe20000000400 */
[----:B------:R-:W-:Y:S02]  /*14ae0*/  STS.U16 [R2+0xbb00], R9 ;  /* 0x00bb000902007388 */ /* 0x000fe40000000400 */
[----:B---3--:R-:W-:Y:S02]  /*14af0*/  STS.U16 [R2+0xc300], R0 ;  /* 0x00c3000002007388 */ /* 0x008fe40000000400 */
[----:B------:R-:W-:Y:S01]  /*14b00*/  STS.U16 [R2+0xcb00], R10 ;  /* 0x00cb000a02007388 */ /* 0x000fe20000000400 */
[----:B------:R-:W-:Y:S04]  /*14b10*/  STS.U16 [R2+0xd300], R29 ;  /* 0x00d3001d02007388 */ /* 0x000fe80000000400 */
[----:B----4-:R0:W-:Y:S04]  /*14b20*/  STL [R1+0x18b4], R7 ;  /* 0x0018b40701007387 */ /* 0x0101e80000100800 */
[----:B0-----:R-:W3:Y:S01]  /*14b30*/  LDL.LU R7, [R1+0x228] ;  /* 0x0002280001077983 */ /* 0x001ee20000300800 */
[----:B------:R-:W4:Y:S02]  /*14b40*/  LDL.LU R8, [R1+0x210] ;  /* 0x0002100001087983 */ /* 0x000f240000300800 */
[----:B------:R-:W4:Y:S02]  /*14b50*/  LDL.LU R9, [R1+0x204] ;  /* 0x0002040001097983 */ /* 0x000f240000300800 */
[----:B------:R-:W4:Y:S01]  /*14b60*/  LDL.LU R0, [R1+0x1f0] ;  /* 0x0001f00001007983 */ /* 0x000f220000300800 */
[----:B------:R-:W4:Y:S01]  /*14b70*/  LDL.LU R10, [R1+0x1e8] ;  /* 0x0001e800010a7983 */ /* 0x000f220000300800 */
        /* <DEDUP_REMOVED lines=19> */
[----:B------:R-:W4:Y:S04]  /*14cb0*/  LDL.LU R3, [R1+0x4c] ;  /* 0x00004c0001037983 */ /* 0x000f280000300800 */
[----:B--2---:R0:W-:Y:S01]  /*14cc0*/  STS.U16 [R2+0xdb00], R5 ;  /* 0x00db000502007388 */ /* 0x0041e20000000400 */
[----:B------:R-:W2:Y:S02]  /*14cd0*/  LDL.LU R4, [R1+0x38] ;  /* 0x0000380001047983 */ /* 0x000ea40000300800 */
[----:B-----5:R1:W-:Y:S01]  /*14ce0*/  STS.U16 [R2+0xe300], R6 ;  /* 0x00e3000602007388 */ /* 0x0203e20000000400 */
[----:B0-----:R-:W2:Y:S01]  /*14cf0*/  LDL.LU R5, [R1+0x24] ;  /* 0x0000240001057983 */ /* 0x001ea20000300800 */
[----:B-1----:R-:W2:Y:S03]  /*14d00*/  LDL.LU R6, [R1+0x10] ;  /* 0x0000100001067983 */ /* 0x002ea60000300800 */
[----:B---3--:R0:W-:Y:S04]  /*14d10*/  STS.U16 [R2+0xeb00], R7 ;  /* 0x00eb000702007388 */ /* 0x0081e80000000400 */
[----:B0-----:R-:W3:Y:S04]  /*14d20*/  LDL.LU R7, [R1+0x18b4] ;  /* 0x0018b40001077983 */ /* 0x001ee80000300800 */
[----:B---3--:R0:W-:Y:S01]  /*14d30*/  STS.U16 [R2+0xf300], R7 ;  /* 0x00f3000702007388 */ /* 0x0081e20000000400 */
[----:B----4-:R1:W-:Y:S02]  /*14d40*/  STS.U16 [R2+0xfb00], R8 ;  /* 0x00fb000802007388 */ /* 0x0103e40000000400 */
[----:B------:R3:W-:Y:S02]  /*14d50*/  STS.U16 [R2+0x10300], R9 ;  /* 0x0103000902007388 */ /* 0x0007e40000000400 */
[----:B------:R4:W-:Y:S01]  /*14d60*/  STS.U16 [R2+0x10b00], R0 ;  /* 0x010b000002007388 */ /* 0x0009e20000000400 */
[----:B------:R2:W-:Y:S01]  /*14d70*/  STS.U16 [R2+0x11300], R10 ;  /* 0x0113000a02007388 */ /* 0x0005e20000000400 */
[----:B------:R2:W-:Y:S03]  /*14d80*/  STS.U16 [R2+0x11b00], R29 ;  /* 0x011b001d02007388 */ /* 0x0005e60000000400 */
[----:B0-----:R-:W5:Y:S01]  /*14d90*/  LDL.LU R7, [R1+0x18b0] ;  /* 0x0018b00001077983 */ /* 0x001f620000300800 */
[----:B-1----:R-:W5:Y:S02]  /*14da0*/  LDL.LU R8, [R1+0x18ac] ;  /* 0x0018ac0001087983 */ /* 0x002f640000300800 */
[----:B---3--:R-:W3:Y:S02]  /*14db0*/  LDL.LU R9, [R1+0x18a8] ;  /* 0x0018a80001097983 */ /* 0x008ee40000300800 */
[----:B----4-:R-:W4:Y:S01]  /*14dc0*/  LDL.LU R0, [R1+0x18a4] ;  /* 0x0018a40001007983 */ /* 0x010f220000300800 */
[----:B--2---:R-:W2:Y:S01]  /*14dd0*/  LDL.LU R10, [R1+0x18a0] ;  /* 0x0018a000010a7983 */ /* 0x004ea20000300800 */
[----:B------:R-:W2:Y:S03]  /*14de0*/  LDL.LU R29, [R1+0x189c] ;  /* 0x00189c00011d7983 */ /* 0x000ea60000300800 */
[----:B------:R0:W-:Y:S04]  /*14df0*/  STS.U16 [R2+0x12300], R26 ;  /* 0x0123001a02007388 */ /* 0x0001e80000000400 */
[----:B0-----:R-:W2:Y:S01]  /*14e00*/  LDL.LU R26, [R1+0x810] ;  /* 0x00081000011a7983 */ /* 0x001ea20000300800 */
        /* <DEDUP_REMOVED lines=13> */
[----:B------:R0:W-:Y:S02]  /*14ee0*/  STS.U16 [R2+0x19300], R28 ;  /* 0x0193001c02007388 */ /* 0x0001e40000000400 */
[----:B0-----:R-:W0:Y:S01]  /*14ef0*/  S2R R28, SR_TID.X ;  /* 0x00000000001c7919 */ /* 0x001e220000002100 */
[----:B------:R-:W-:Y:S02]  /*14f00*/  STS.U16 [R2+0x19b00], R12 ;  /* 0x019b000c02007388 */ /* 0x000fe40000000400 */
[----:B------:R1:W-:Y:S02]  /*14f10*/  STS.U16 [R2+0x1a300], R11 ;  /* 0x01a3000b02007388 */ /* 0x0003e40000000400 */
[----:B------:R0:W-:Y:S01]  /*14f20*/  STS.U16 [R2+0x1ab00], R27 ;  /* 0x01ab001b02007388 */ /* 0x0001e20000000400 */
[----:B------:R0:W-:Y:S01]  /*14f30*/  STS.U16 [R2+0x1b300], R3 ;  /* 0x01b3000302007388 */ /* 0x0001e20000000400 */
[----:B------:R-:W-:Y:S02]  /*14f40*/  STS.U16 [R2+0x1bb00], R4 ;  /* 0x01bb000402007388 */ /* 0x000fe40000000400 */
[----:B------:R-:W-:Y:S02]  /*14f50*/  STS.U16 [R2+0x1c300], R5 ;  /* 0x01c3000502007388 */ /* 0x000fe40000000400 */
[----:B------:R-:W-:Y:S01]  /*14f60*/  STS.U16 [R2+0x1cb00], R6 ;  /* 0x01cb000602007388 */ /* 0x000fe20000000400 */
[----:B0-----:R-:W-:-:S04]  /*14f70*/  LOP3.LUT R28, R28, 0x7f, RZ, 0xc0, !PT ;  /* 0x0000007f1c1c7812 */ /* 0x001fc800078ec0ff */
[C---:B------:R-:W-:Y:S01]  /*14f80*/  SHF.L.U32 R23, R28.reuse, 0x1, RZ ;  /* 0x000000011c177819 */ /* 0x040fe200000006ff */
[----:B------:R-:W-:-:S03]  /*14f90*/  SHF.L.U32 R28, R28, 0x1, RZ ;  /* 0x000000011c1c7819 */ /* 0x000fc600000006ff */
[----:B-1----:R-:W-:Y:S01]  /*14fa0*/  LOP3.LUT R11, R23, 0x40, RZ, 0x3c, !PT ;  /* 0x00000040170b7812 */ /* 0x002fe200078e3cff */
[----:B--2---:R0:W-:Y:S01]  /*14fb0*/  STL [R1+0x1898], R26 ;  /* 0x0018981a01007387 */ /* 0x0041e20000100800 */
[----:B------:R-:W2:Y:S02]  /*14fc0*/  LDL.LU R25, [R1+0x454] ;  /* 0x0004540001197983 */ /* 0x000ea40000300800 */
[----:B------:R-:W2:Y:S02]  /*14fd0*/  LDL.LU R24, [R1+0xfb4] ;  /* 0x000fb40001187983 */ /* 0x000ea40000300800 */
[----:B------:R-:W2:Y:S01]  /*14fe0*/  LDL.LU R22, [R1+0x9f4] ;  /* 0x0009f40001167983 */ /* 0x000ea20000300800 */
[----:B------:R-:W2:Y:S01]  /*14ff0*/  LDL.LU R21, [R1+0x9cc] ;  /* 0x0009cc0001157983 */ /* 0x000ea20000300800 */
        /* <DEDUP_REMOVED lines=11> */
[----:B0-----:R-:W-:Y:S01]  /*150b0*/  LOP3.LUT R26, R28, 0x30, RZ, 0x3c, !PT ;  /* 0x000000301c1a7812 */ /* 0x001fe200078e3cff */
[----:B------:R-:W2:Y:S01]  /*150c0*/  LDL.LU R4, [R1+0x9b4] ;  /* 0x0009b40001047983 */ /* 0x000ea20000300800 */
[----:B------:R-:W2:Y:S02]  /*150d0*/  LDL.LU R5, [R1+0x850] ;  /* 0x0008500001057983 */ /* 0x000ea40000300800 */
[----:B------:R-:W2:Y:S02]  /*150e0*/  LDL.LU R2, [R1+0x82c] ;  /* 0x00082c0001027983 */ /* 0x000ea40000300800 */
[----:B------:R-:W2:Y:S01]  /*150f0*/  LDL.LU R6, [R1+0x818] ;  /* 0x0008180001067983 */ /* 0x000ea20000300800 */
[----:B------:R-:W2:Y:S04]  /*15100*/  LDL.LU R28, [R1+0x4f8] ;  /* 0x0004f800011c7983 */ /* 0x000ea80000300800 */
[----:B------:R0:W-:Y:S01]  /*15110*/  STS.U16 [R26+0x1d300], R29 ;  /* 0x01d3001d1a007388 */ /* 0x0001e20000000400 */
[----:B------:R1:W-:Y:S02]  /*15120*/  STS.U16 [R26+0x1db00], R10 ;  /* 0x01db000a1a007388 */ /* 0x0003e40000000400 */
[----:B----4-:R-:W-:Y:S02]  /*15130*/  STS.U16 [R26+0x1e300], R0 ;  /* 0x01e300001a007388 */ /* 0x010fe40000000400 */
[----:B---3--:R-:W-:Y:S01]  /*15140*/  STS.U16 [R26+0x1eb00], R9 ;  /* 0x01eb00091a007388 */ /* 0x008fe20000000400 */
[----:B-----5:R-:W-:Y:S04]  /*15150*/  STS.U16 [R26+0x1f300], R8 ;  /* 0x01f300081a007388 */ /* 0x020fe80000000400 */
[----:B0-----:R-:W3:Y:S01]  /*15160*/  LDL.LU R29, [R1+0x9bc] ;  /* 0x0009bc00011d7983 */ /* 0x001ee20000300800 */
[----:B-1----:R-:W4:Y:S02]  /*15170*/  LDL.LU R10, [R1+0xa8c] ;  /* 0x000a8c00010a7983 */ /* 0x002f240000300800 */
[----:B------:R0:W-:Y:S02]  /*15180*/  STL [R1+0x1888], R23 ;  /* 0x0018881701007387 */ /* 0x0001e40000100800 */
[----:B0-----:R-:W5:Y:S01]  /*15190*/  LDL.LU R23, [R1+0x49c] ;  /* 0x00049c0001177983 */ /* 0x001f620000300800 */
[----:B------:R-:W2:Y:S02]  /*151a0*/  LDL.LU R0, [R1+0x9e0] ;  /* 0x0009e00001007983 */ /* 0x000ea40000300800 */
[----:B------:R-:W2:Y:S02]  /*151b0*/  LDL.LU R9, [R1+0x848] ;  /* 0x0008480001097983 */ /* 0x000ea40000300800 */
[----:B------:R-:W2:Y:S01]  /*151c0*/  LDL.LU R8, [R1+0x340] ;  /* 0x0003400001087983 */ /* 0x000ea20000300800 */
[----:B------:R0:W-:Y:S04]  /*151d0*/  STS.U16 [R26+0x1fb00], R7 ;  /* 0x01fb00071a007388 */ /* 0x0001e80000000400 */
[----:B0-----:R-:W3:Y:S04]  /*151e0*/  LDL.LU R26, [R1+0x1898] ;  /* 0x00189800011a7983 */ /* 0x001ee80000300800 */
[----:B--2---:R-:W-:Y:S01]  /*151f0*/  STS.U16 [R11+0x400], R8 ;  /* 0x000400080b007388 */ /* 0x004fe20000000400 */
[----:B------:R-:W-:Y:S02]  /*15200*/  STS.U16 [R11+0xc00], R9 ;  /* 0x000c00090b007388 */ /* 0x000fe40000000400 */
[----:B------:R-:W-:Y:S02]  /*15210*/  STS.U16 [R11+0x1400], R0 ;  /* 0x001400000b007388 */ /* 0x000fe40000000400 */
[----:B-----5:R0:W-:Y:S02]  /*15220*/  STS.U16 [R11+0x1c00], R23 ;  /* 0x001c00170b007388 */ /* 0x0201e40000000400 */
[----:B0-----:R-:W2:Y:S04]  /*15230*/  LDL.LU R23, [R1+0x430] ;  /* 0x0004300001177983 */ /* 0x001ea80000300800 */
[----:B--2---:R0:W-:Y:S04]  /*15240*/  STL [R1+0x188c], R23 ;  /* 0x00188c1701007387 */ /* 0x0041e80000100800 */
[----:B0-----:R-:W2:Y:S04]  /*15250*/  LDL.LU R23, [R1+0x464] ;  /* 0x0004640001177983 */ /* 0x001ea80000300800 */
[----:B--2---:R0:W-:Y:S04]  /*15260*/  STL [R1+0x1890], R23 ;  /* 0x0018901701007387 */ /* 0x0041e80000100800 */
[----:B0-----:R-:W2:Y:S04]  /*15270*/  LDL.LU R23, [R1+0x498] ;  /* 0x0004980001177983 */ /* 0x001ea80000300800 */
[----:B----4-:R-:W-:Y:S01]  /*15280*/  STS.U16 [R11+0x2400], R10 ;  /* 0x0024000a0b007388 */ /* 0x010fe20000000400 */
[----:B---3--:R-:W-:Y:S02]  /*15290*/  STS.U16 [R11+0x2c00], R29 ;  /* 0x002c001d0b007388 */ /* 0x008fe40000000400 */
        /* <DEDUP_REMOVED lines=20> */
[----:B--2---:R0:W-:Y:S04]  /*153e0*/  STL [R1+0x1894], R23 ;  /* 0x0018941701007387 */ /* 0x0041e80000100800 */
[----:B0-----:R-:W2:Y:S01]  /*153f0*/  LDL.LU R23, [R1+0x4c4] ;  /* 0x0004c40001177983 */ /* 0x001ea20000300800 */
[----:B------:R-:W3:Y:S02]  /*15400*/  LDL.LU R3, [R1+0x3fc] ;  /* 0x0003fc0001037983 */ /* 0x000ee40000300800 */
[----:B------:R-:W4:Y:S02]  /*15410*/  LDL.LU R4, [R1+0x200] ;  /* 0x0002000001047983 */ /* 0x000f240000300800 */
[----:B------:R-:W5:Y:S01]  /*15420*/  LDL.LU R5, [R1+0x1ec] ;  /* 0x0001ec0001057983 */ /* 0x000f620000300800 */
[----:B------:R-:W3:Y:S04]  /*15430*/  LDL.LU R2, [R1+0x1a4] ;  /* 0x0001a40001027983 */ /* 0x000ee80000300800 */
[----:B------:R0:W-:Y:S01]  /*15440*/  STS.U16 [R11+0xd400], R28 ;  /* 0x00d4001c0b007388 */ /* 0x0001e20000000400 */
[----:B------:R-:W3:Y:S03]  /*15450*/  LDL.LU R6, [R1+0x198] ;  /* 0x0001980001067983 */ /* 0x000ee60000300800 */
[----:B0-----:R-:W3:Y:S01]  /*15460*/  LDL.LU R28, [R1+0x18c] ;  /* 0x00018c00011c7983 */ /* 0x001ee20000300800 */
[----:B------:R-:W3:Y:S02]  /*15470*/  LDL.LU R7, [R1+0x180] ;  /* 0x0001800001077983 */ /* 0x000ee40000300800 */
[----:B------:R-:W3:Y:S02]  /*15480*/  LDL.LU R8, [R1+0x174] ;  /* 0x0001740001087983 */ /* 0x000ee40000300800 */
[----:B------:R-:W3:Y:S01]  /*15490*/  LDL.LU R9, [R1+0x168] ;  /* 0x0001680001097983 */ /* 0x000ee20000300800 */
[----:B------:R-:W3:Y:S01]  /*154a0*/  LDL.LU R0, [R1+0x15c] ;  /* 0x00015c0001007983 */ /* 0x000ee20000300800 */
        /* <DEDUP_REMOVED lines=16> */
[----:B------:R-:W3:Y:S03]  /*155b0*/  LDL.LU R27, [R1+0xc] ;  /* 0x00000c00011b7983 */ /* 0x000ee60000300800 */
[----:B--2---:R0:W-:Y:S04]  /*155c0*/  STS.U16 [R11+0xdc00], R23 ;  /* 0x00dc00170b007388 */ /* 0x0041e80000000400 */
[----:B0-----:R-:W2:Y:S04]  /*155d0*/  LDL.LU R23, [R1+0x1894] ;  /* 0x0018940001177983 */ /* 0x001ea80000300800 */
[----:B--2---:R0:W-:Y:S04]  /*155e0*/  STS.U16 [R11+0xe400], R23 ;  /* 0x00e400170b007388 */ /* 0x0041e80000000400 */
[----:B0-----:R-:W2:Y:S04]  /*155f0*/  LDL.LU R23, [R1+0x1890] ;  /* 0x0018900001177983 */ /* 0x001ea80000300800 */
[----:B--2---:R0:W-:Y:S04]  /*15600*/  STS.U16 [R11+0xec00], R23 ;  /* 0x00ec00170b007388 */ /* 0x0041e80000000400 */
[----:B0-----:R-:W2:Y:S04]  /*15610*/  LDL.LU R23, [R1+0x188c] ;  /* 0x00188c0001177983 */ /* 0x001ea80000300800 */
[----:B--2---:R0:W-:Y:S01]  /*15620*/  STS.U16 [R11+0xf400], R23 ;  /* 0x00f400170b007388 */ /* 0x0041e20000000400 */
[----:B---3--:R1:W-:Y:S02]  /*15630*/  STS.U16 [R11+0xfc00], R3 ;  /* 0x00fc00030b007388 */ /* 0x0083e40000000400 */
[----:B----4-:R2:W-:Y:S02]  /*15640*/  STS.U16 [R11+0x10400], R4 ;  /* 0x010400040b007388 */ /* 0x0105e40000000400 */
[----:B-----5:R3:W-:Y:S01]  /*15650*/  STS.U16 [R11+0x10c00], R5 ;  /* 0x010c00050b007388 */ /* 0x0207e20000000400 */
[----:B------:R4:W-:Y:S01]  /*15660*/  STS.U16 [R11+0x11400], R2 ;  /* 0x011400020b007388 */ /* 0x0009e20000000400 */
[----:B------:R4:W-:Y:S03]  /*15670*/  STS.U16 [R11+0x11c00], R6 ;  /* 0x011c00060b007388 */ /* 0x0009e60000000400 */
[----:B0-----:R-:W5:Y:S01]  /*15680*/  LDL.LU R23, [R1+0x1888] ;  /* 0x0018880001177983 */ /* 0x001f620000300800 */
[----:B-1----:R-:W5:Y:S02]  /*15690*/  LDL.LU R3, [R1+0x1884] ;  /* 0x0018840001037983 */ /* 0x002f640000300800 */
[----:B--2---:R-:W2:Y:S02]  /*156a0*/  LDL.LU R4, [R1+0x1880] ;  /* 0x0018800001047983 */ /* 0x004ea40000300800 */
[----:B---3--:R-:W3:Y:S01]  /*156b0*/  LDL.LU R5, [R1+0x187c] ;  /* 0x00187c0001057983 */ /* 0x008ee20000300800 */
[----:B----4-:R-:W4:Y:S01]  /*156c0*/  LDL.LU R2, [R1+0x1878] ;  /* 0x0018780001027983 */ /* 0x010f220000300800 */
[----:B------:R-:W2:Y:S03]  /*156d0*/  LDL.LU R6, [R1+0x1874] ;  /* 0x0018740001067983 */ /* 0x000ea60000300800 */
[----:B------:R0:W-:Y:S01]  /*156e0*/  STS.U16 [R11+0x12400], R28 ;  /* 0x0124001c0b007388 */ /* 0x0001e20000000400 */
[----:B------:R1:W-:Y:S03]  /*156f0*/  STS.U16 [R11+0x12c00], R7 ;  /* 0x012c00070b007388 */ /* 0x0003e60000000400 */
[----:B0-----:R-:W2:Y:S01]  /*15700*/  LDL.LU R28, [R1+0x1870] ;  /* 0x00187000011c7983 */ /* 0x001ea20000300800 */
[----:B-1----:R-:W2:Y:S02]  /*15710*/  LDL.LU R7, [R1+0x800] ;  /* 0x0008000001077983 */ /* 0x002ea40000300800 */
[----:B------:R0:W-:Y:S02]  /*15720*/  STS.U16 [R11+0x13400], R8 ;  /* 0x013400080b007388 */ /* 0x0001e40000000400 */
[----:B------:R1:W-:Y:S01]  /*15730*/  STS.U16 [R11+0x13c00], R9 ;  /* 0x013c00090b007388 */ /* 0x0003e20000000400 */
[----:B------:R-:W-:Y:S01]  /*15740*/  STS.U16 [R11+0x14400], R0 ;  /* 0x014400000b007388 */ /* 0x000fe20000000400 */
[----:B------:R0:W-:Y:S02]  /*15750*/  STS.U16 [R11+0x14c00], R10 ;  /* 0x014c000a0b007388 */ /* 0x0001e40000000400 */
[----:B------:R0:W-:Y:S02]  /*15760*/  STS.U16 [R11+0x15400], R29 ;  /* 0x0154001d0b007388 */ /* 0x0001e40000000400 */
[----:B------:R0:W-:Y:S01]  /*15770*/  STS.U16 [R11+0x15c00], R26 ;  /* 0x015c001a0b007388 */ /* 0x0001e20000000400 */
[----:B------:R0:W-:Y:S01]  /*15780*/  STS.U16 [R11+0x16400], R25 ;  /* 0x016400190b007388 */ /* 0x0001e20000000400 */
        /* <DEDUP_REMOVED lines=9> */
[----:B------:R-:W-:Y:S02]  /*15820*/  STS.U16 [R11+0x1b400], R14 ;  /* 0x01b4000e0b007388 */ /* 0x000fe40000000400 */
[----:B------:R-:W-:Y:S01]  /*15830*/  STS.U16 [R11+0x1bc00], R13 ;  /* 0x01bc000d0b007388 */ /* 0x000fe20000000400 */
[----:B------:R-:W-:Y:S01]  /*15840*/  STS.U16 [R11+0x1c400], R12 ;  /* 0x01c4000c0b007388 */ /* 0x000fe20000000400 */
[----:B------:R-:W-:Y:S03]  /*15850*/  STS.U16 [R11+0x1cc00], R27 ;  /* 0x01cc001b0b007388 */ /* 0x000fe60000000400 */
[----:B--2---:R5:W-:Y:S01]  /*15860*/  STL [R1+0x186c], R7 ;  /* 0x00186c0701007387 */ /* 0x004be20000100800 */
[----:B0-----:R-:W2:Y:S02]  /*15870*/  LDL.LU R8, [R1+0x450] ;  /* 0x0004500001087983 */ /* 0x001ea40000300800 */
[----:B-1----:R-:W2:Y:S02]  /*15880*/  LDL.LU R9, [R1+0x378] ;  /* 0x0003780001097983 */ /* 0x002ea40000300800 */
        /* <DEDUP_REMOVED lines=13> */
[C---:B-----5:R-:W-:Y:S01]  /*15960*/  LOP3.LUT R7, R23.reuse, 0x40, RZ, 0x3c, !PT ;  /* 0x0000004017077812 */ /* 0x060fe200078e3cff */
[----:B------:R-:W5:Y:S01]  /*15970*/  LDL.LU R14, [R1+0x3c8] ;  /* 0x0003c800010e7983 */ /* 0x000f620000300800 */
[----:B------:R-:W2:Y:S02]  /*15980*/  LDL.LU R13, [R1+0x3c4] ;  /* 0x0003c400010d7983 */ /* 0x000ea40000300800 */
[----:B------:R-:W2:Y:S02]  /*15990*/  LDL.LU R12, [R1+0x3c0] ;  /* 0x0003c000010c7983 */ /* 0x000ea40000300800 */
[----:B------:R-:W2:Y:S01]  /*159a0*/  LDL.LU R11, [R1+0x3bc] ;  /* 0x0003bc00010b7983 */ /* 0x000ea20000300800 */
[----:B------:R-:W2:Y:S04]  /*159b0*/  LDL.LU R27, [R1+0x3b8] ;  /* 0x0003b800011b7983 */ /* 0x000ea80000300800 */
[----:B------:R0:W-:Y:S01]  /*159c0*/  STS.U16 [R7+0x1d400], R28 ;  /* 0x01d4001c07007388 */ /* 0x0001e20000000400 */
[----:B------:R1:W-:Y:S02]  /*159d0*/  STS.U16 [R7+0x1dc00], R6 ;  /* 0x01dc000607007388 */ /* 0x0003e40000000400 */
[----:B----4-:R4:W-:Y:S02]  /*159e0*/  STS.U16 [R7+0x1e400], R2 ;  /* 0x01e4000207007388 */ /* 0x0109e40000000400 */
[----:B---3--:R3:W-:Y:S01]  /*159f0*/  STS.U16 [R7+0x1ec00], R5 ;  /* 0x01ec000507007388 */ /* 0x0087e20000000400 */
[----:B------:R3:W-:Y:S01]  /*15a00*/  STS.U16 [R7+0x1f400], R4 ;  /* 0x01f4000407007388 */ /* 0x0007e20000000400 */
[----:B------:R3:W-:Y:S03]  /*15a10*/  STS.U16 [R7+0x1fc00], R3 ;  /* 0x01fc000307007388 */ /* 0x0007e60000000400 */
[----:B0-----:R-:W2:Y:S01]  /*15a20*/  LDL.LU R28, [R1+0x9b8] ;  /* 0x0009b800011c7983 */ /* 0x001ea20000300800 */
[----:B-1----:R-:W2:Y:S02]  /*15a30*/  LDL.LU R6, [R1+0xa88] ;  /* 0x000a880001067983 */ /* 0x002ea40000300800 */
[----:B----4-:R-:W4:Y:S02]  /*15a40*/  LDL.LU R2, [R1+0x48c] ;  /* 0x00048c0001027983 */ /* 0x010f240000300800 */
[----:B---3--:R-:W3:Y:S01]  /*15a50*/  LDL.LU R5, [R1+0x9d0] ;  /* 0x0009d00001057983 */ /* 0x008ee20000300800 */
[----:B------:R-:W2:Y:S01]  /*15a60*/  LDL.LU R4, [R1+0x814] ;  /* 0x0008140001047983 */ /* 0x000ea20000300800 */
[----:B------:R-:W2:Y:S02]  /*15a70*/  LDL.LU R7, [R1+0x186c] ;  /* 0x00186c0001077983 */ /* 0x000ea40000300800 */
[----:B------:R-:W2:Y:S01]  /*15a80*/  LDL.LU R3, [R1+0x9e4] ;  /* 0x0009e40001037983 */ /* 0x000ea20000300800 */
[----:B------:R-:W-:Y:S01]  /*15a90*/  LOP3.LUT R0, R23, 0x50, RZ, 0x3c, !PT ;  /* 0x0000005017007812 */ /* 0x000fe200078e3cff */
[----:B------:R0:W-:Y:S04]  /*15aa0*/  STL [R1+0x185c], R23 ;  /* 0x00185c1701007387 */ /* 0x0001e80000100800 */
[----:B0-----:R-:W2:Y:S04]  /*15ab0*/  LDL.LU R23, [R1+0x380] ;  /* 0x0003800001177983 */ /* 0x001ea80000300800 */
[----:B--2---:R0:W-:Y:S04]  /*15ac0*/  STL [R1+0x1860], R23 ;  /* 0x0018601701007387 */ /* 0x0041e80000100800 */
[----:B0-----:R-:W2:Y:S04]  /*15ad0*/  LDL.LU R23, [R1+0x384] ;  /* 0x0003840001177983 */ /* 0x001ea80000300800 */
[----:B--2---:R0:W-:Y:S04]  /*15ae0*/  STL [R1+0x1864], R23 ;  /* 0x0018641701007387 */ /* 0x0041e80000100800 */
[----:B0-----:R-:W2:Y:S04]  /*15af0*/  LDL.LU R23, [R1+0x388] ;  /* 0x0003880001177983 */ /* 0x001ea80000300800 */
[----:B------:R-:W-:Y:S01]  /*15b00*/  STS.U16 [R0+0x500], R3 ;  /* 0x0005000300007388 */ /* 0x000fe20000000400 */
[----:B------:R-:W-:Y:S02]  /*15b10*/  STS.U16 [R0+0xd00], R4 ;  /* 0x000d000400007388 */ /* 0x000fe40000000400 */
[----:B---3--:R-:W-:Y:S02]  /*15b20*/  STS.U16 [R0+0x1500], R5 ;  /* 0x0015000500007388 */ /* 0x008fe40000000400 */
[----:B----4-:R-:W-:Y:S01]  /*15b30*/  STS.U16 [R0+0x1d00], R2 ;  /* 0x001d000200007388 */ /* 0x010fe20000000400 */
        /* <DEDUP_REMOVED lines=18> */
[----:B-----5:R-:W-:Y:S02]  /*15c60*/  STS.U16 [R0+0xb500], R14 ;  /* 0x00b5000e00007388 */ /* 0x020fe40000000400 */
[----:B------:R-:W-:Y:S01]  /*15c70*/  STS.U16 [R0+0xbd00], R13 ;  /* 0x00bd000d00007388 */ /* 0x000fe20000000400 */
[----:B--2---:R0:W-:Y:S04]  /*15c80*/  STL [R1+0x1868], R23 ;  /* 0x0018681701007387 */ /* 0x0041e80000100800 */
[----:B0-----:R-:W2:Y:S01]  /*15c90*/  LDL.LU R23, [R1+0x38c] ;  /* 0x00038c0001177983 */ /* 0x001ea20000300800 */
[----:B------:R-:W3:Y:S02]  /*15ca0*/  LDL.LU R15, [R1+0x37c] ;  /* 0x00037c00010f7983 */ /* 0x000ee40000300800 */
[----:B------:R-:W4:Y:S01]  /*15cb0*/  LDL.LU R14, [R1+0x1fc] ;  /* 0x0001fc00010e7983 */ /* 0x000f220000300800 */
[----:B------:R0:W-:Y:S01]  /*15cc0*/  STS.U16 [R0+0xc500], R12 ;  /* 0x00c5000c00007388 */ /* 0x0001e20000000400 */
[----:B------:R-:W5:Y:S02]  /*15cd0*/  LDL.LU R13, [R1+0x1ac] ;  /* 0x0001ac00010d7983 */ /* 0x000f640000300800 */
[----:B------:R1:W-:Y:S02]  /*15ce0*/  STS.U16 [R0+0xcd00], R11 ;  /* 0x00cd000b00007388 */ /* 0x0003e40000000400 */
[----:B------:R1:W-:Y:S01]  /*15cf0*/  STS.U16 [R0+0xd500], R27 ;  /* 0x00d5001b00007388 */ /* 0x0003e20000000400 */
[----:B0-----:R-:W3:Y:S01]  /*15d00*/  LDL.LU R12, [R1+0x1a0] ;  /* 0x0001a000010c7983 */ /* 0x001ee20000300800 */
[----:B-1----:R-:W3:Y:S02]  /*15d10*/  LDL.LU R11, [R1+0x194] ;  /* 0x00019400010b7983 */ /* 0x002ee40000300800 */
        /* <DEDUP_REMOVED lines=59> */
[----:B------:R-:W-:Y:S02]  /*160d0*/  STS.U16 [R0+0x1ad00], R20 ;  /* 0x01ad001400007388 */ /* 0x000fe40000000400 */
        /* <DEDUP_REMOVED lines=113> */
[----:B------:R2:W-:Y:S02]  /*167f0*/  STS.U16 [R0+0x11e00], R17 ;  /* 0x011e001100007388 */ /* 0x0005e40000000400 */
[----:B------:R0:W-:Y:S02]  /*16800*/  STS.U16 [R0+0x12600], R16 ;  /* 0x0126001000007388 */ /* 0x0001e40000000400 */
        /* <DEDUP_REMOVED lines=13> */
[----:B------:R-:W-:Y:S04]  /*168e0*/  STS.U16 [R0+0x19600], R8 ;  /* 0x0196000800007388 */ /* 0x000fe80000000400 */
[----:B0-----:R-:W5:Y:S01]  /*168f0*/  LDL.LU R23, [R1+0x1830] ;  /* 0x0018300001177983 */ /* 0x001f620000300800 */
[----:B------:R-:W-:Y:S02]  /*16900*/  STS.U16 [R0+0x19e00], R9 ;  /* 0x019e000900007388 */ /* 0x000fe40000000400 */
[----:B-1----:R-:W5:Y:S02]  /*16910*/  LDL.LU R21, [R1+0x182c] ;  /* 0x00182c0001157983 */ /* 0x002f640000300800 */
[----:B------:R-:W-:Y:S01]  /*16920*/  STS.U16 [R0+0x1a600], R10 ;  /* 0x01a6000a00007388 */ /* 0x000fe20000000400 */
[----:B--2---:R-:W2:Y:S04]  /*16930*/  LDL.LU R20, [R1+0x1828] ;  /* 0x0018280001147983 */ /* 0x004ea80000300800 */
[----:B------:R-:W-:Y:S01]  /*16940*/  STS.U16 [R0+0x1ae00], R29 ;  /* 0x01ae001d00007388 */ /* 0x000fe20000000400 */
[----:B---3--:R-:W3:Y:S02]  /*16950*/  LDL.LU R19, [R1+0x1824] ;  /* 0x0018240001137983 */ /* 0x008ee40000300800 */
[----:B------:R-:W-:Y:S02]  /*16960*/  STS.U16 [R0+0x1b600], R26 ;  /* 0x01b6001a00007388 */ /* 0x000fe40000000400 */
[----:B----4-:R-:W4:Y:S01]  /*16970*/  LDL.LU R18, [R1+0x1820] ;  /* 0x0018200001127983 */ /* 0x010f220000300800 */
[----:B------:R-:W-:Y:S04]  /*16980*/  STS.U16 [R0+0x1be00], R25 ;  /* 0x01be001900007388 */ /* 0x000fe80000000400 */
[----:B------:R-:W2:Y:S01]  /*16990*/  LDL.LU R17, [R1+0x181c] ;  /* 0x00181c0001117983 */ /* 0x000ea20000300800 */
[----:B------:R-:W-:Y:S02]  /*169a0*/  STS.U16 [R0+0x1c600], R24 ;  /* 0x01c6001800007388 */ /* 0x000fe40000000400 */
[----:B------:R-:W2:Y:S02]  /*169b0*/  LDL.LU R16, [R1+0x1818] ;  /* 0x0018180001107983 */ /* 0x000ea40000300800 */
[----:B------:R0:W-:Y:S02]  /*169c0*/  STS.U16 [R0+0x1ce00], R22 ;  /* 0x01ce001600007388 */ /* 0x0001e40000000400 */
[----:B0-----:R-:W3:Y:S04]  /*169d0*/  LDL.LU R22, [R1+0x434] ;  /* 0x0004340001167983 */ /* 0x001ee80000300800 */
[----:B--2---:R-:W-:Y:S01]  /*169e0*/  STS.U16 [R0+0x1d600], R16 ;  /* 0x01d6001000007388 */ /* 0x004fe20000000400 */
[----:B------:R0:W-:Y:S03]  /*169f0*/  STS.U16 [R0+0x1de00], R17 ;  /* 0x01de001100007388 */ /* 0x0001e60000000400 */
[----:B---3--:R5:W-:Y:S01]  /*16a00*/  STL [R1+0x1814], R22 ;  /* 0x0018141601007387 */ /* 0x008be20000100800 */
[----:B0-----:R-:W2:Y:S02]  /*16a10*/  LDL.LU R17, [R1+0x9f0] ;  /* 0x0009f00001117983 */ /* 0x001ea40000300800 */
[----:B------:R-:W3:Y:S02]  /*16a20*/  LDL.LU R16, [R1+0x9a0] ;  /* 0x0009a00001107983 */ /* 0x000ee40000300800 */
        /* <DEDUP_REMOVED lines=15> */
[----:B------:R-:W2:Y:S01]  /*16b20*/  LDL.LU R10, [R1+0x290] ;  /* 0x00029000010a7983 */ /* 0x000ea20000300800 */
[C---:B-----5:R-:W-:Y:S01]  /*16b30*/  LOP3.LUT R22, R23.reuse, 0x60, RZ, 0x3c, !PT ;  /* 0x0000006017167812 */ /* 0x060fe200078e3cff */
[----:B------:R-:W5:Y:S01]  /*16b40*/  LDL.LU R29, [R1+0x27c] ;  /* 0x00027c00011d7983 */ /* 0x000f620000300800 */
[----:B------:R-:W2:Y:S02]  /*16b50*/  LDL.LU R26, [R1+0x270] ;  /* 0x00027000011a7983 */ /* 0x000ea40000300800 */
[----:B------:R-:W2:Y:S01]  /*16b60*/  LDL.LU R25, [R1+0x25c] ;  /* 0x00025c0001197983 */ /* 0x000ea20000300800 */
[----:B------:R-:W-:Y:S01]  /*16b70*/  LOP3.LUT R0, R23, 0x70, RZ, 0x3c, !PT ;  /* 0x0000007017007812 */ /* 0x000fe200078e3cff */
[----:B------:R-:W2:Y:S01]  /*16b80*/  LDL.LU R24, [R1+0x250] ;  /* 0x0002500001187983 */ /* 0x000ea20000300800 */
[----:B------:R-:W2:Y:S03]  /*16b90*/  LDL.LU R23, [R1+0x244] ;  /* 0x0002440001177983 */ /* 0x000ea60000300800 */
[----:B----4-:R0:W-:Y:S01]  /*16ba0*/  STS.U16 [R22+0x1e600], R18 ;  /* 0x01e6001216007388 */ /* 0x0101e20000000400 */
[----:B------:R1:W-:Y:S02]  /*16bb0*/  STS.U16 [R22+0x1ee00], R19 ;  /* 0x01ee001316007388 */ /* 0x0003e40000000400 */
[----:B------:R4:W-:Y:S02]  /*16bc0*/  STS.U16 [R22+0x1f600], R20 ;  /* 0x01f6001416007388 */ /* 0x0009e40000000400 */
[----:B------:R4:W-:Y:S01]  /*16bd0*/  STS.U16 [R22+0x1fe00], R21 ;  /* 0x01fe001516007388 */ /* 0x0009e20000000400 */
[----:B0-----:R-:W2:Y:S01]  /*16be0*/  LDL.LU R18, [R1+0x9b0] ;  /* 0x0009b00001127983 */ /* 0x001ea20000300800 */
[----:B-1----:R-:W2:Y:S02]  /*16bf0*/  LDL.LU R19, [R1+0x468] ;  /* 0x0004680001137983 */ /* 0x002ea40000300800 */
[----:B----4-:R-:W4:Y:S02]  /*16c00*/  LDL.LU R20, [R1+0x4a4] ;  /* 0x0004a40001147983 */ /* 0x010f240000300800 */
[----:B------:R-:W2:Y:S01]  /*16c10*/  LDL.LU R22, [R1+0x1814] ;  /* 0x0018140001167983 */ /* 0x000ea20000300800 */
[----:B----4-:R-:W-:Y:S01]  /*16c20*/  STS.U16 [R0+0x700], R20 ;  /* 0x0007001400007388 */ /* 0x010fe20000000400 */
[----:B--2---:R-:W-:Y:S02]  /*16c30*/  STS.U16 [R0+0xf00], R19 ;  /* 0x000f001300007388 */ /* 0x004fe40000000400 */
[----:B------:R-:W-:Y:S02]  /*16c40*/  STS.U16 [R0+0x1700], R18 ;  /* 0x0017001200007388 */ /* 0x000fe40000000400 */
[----:B------:R0:W-:Y:S01]  /*16c50*/  STS.U16 [R0+0x1f00], R22 ;  /* 0x001f001600007388 */ /* 0x0001e20000000400 */
[----:B------:R-:W-:Y:S01]  /*16c60*/  STS.U16 [R0+0x2700], R17 ;  /* 0x0027001100007388 */ /* 0x000fe20000000400 */
        /* <DEDUP_REMOVED lines=17> */
[----:B-----5:R-:W-:Y:S01]  /*16d80*/  STS.U16 [R0+0xb700], R29 ;  /* 0x00b7001d00007388 */ /* 0x020fe20000000400 */
[----:B0-----:R-:W2:Y:S01]  /*16d90*/  LDL.LU R22, [R1+0x238] ;  /* 0x0002380001167983 */ /* 0x001ea20000300800 */
[----:B------:R0:W-:Y:S03]  /*16da0*/  STS.U16 [R0+0xbf00], R26 ;  /* 0x00bf001a00007388 */ /* 0x0001e60000000400 */
[----:B0-----:R-:W3:Y:S04]  /*16db0*/  LDL.LU R26, [R1+0x214] ;  /* 0x00021400011a7983 */ /* 0x001ee80000300800 */
[----:B---3--:R0:W-:Y:S04]  /*16dc0*/  STL [R1+0x180c], R26 ;  /* 0x00180c1a01007387 */ /* 0x0081e80000100800 */
[----:B0-----:R-:W3:Y:S01]  /*16dd0*/  LDL.LU R26, [R1+0x220] ;  /* 0x00022000011a7983 */ /* 0x001ee20000300800 */
[----:B------:R-:W-:Y:S02]  /*16de0*/  STS.U16 [R0+0xc700], R25 ;  /* 0x00c7001900007388 */ /* 0x000fe40000000400 */
[----:B------:R-:W-:Y:S02]  /*16df0*/  STS.U16 [R0+0xcf00], R24 ;  /* 0x00cf001800007388 */ /* 0x000fe40000000400 */
[----:B------:R-:W-:Y:S01]  /*16e00*/  STS.U16 [R0+0xd700], R23 ;  /* 0x00d7001700007388 */ /* 0x000fe20000000400 */
[----:B--2---:R-:W-:Y:S04]  /*16e10*/  STS.U16 [R0+0xdf00], R22 ;  /* 0x00df001600007388 */ /* 0x004fe80000000400 */
[----:B---3--:R0:W-:Y:S04]  /*16e20*/  STL [R1+0x1810], R26 ;  /* 0x0018101a01007387 */ /* 0x0081e80000100800 */
[----:B0-----:R-:W2:Y:S01]  /*16e30*/  LDL.LU R26, [R1+0x22c] ;  /* 0x00022c00011a7983 */ /* 0x001ea20000300800 */
[----:B------:R-:W3:Y:S02]  /*16e40*/  LDL.LU R25, [R1+0x208] ;  /* 0x0002080001197983 */ /* 0x000ee40000300800 */
[----:B------:R-:W4:Y:S02]  /*16e50*/  LDL.LU R29, [R1+0x1f4] ;  /* 0x0001f400011d7983 */ /* 0x000f240000300800 */
[----:B------:R-:W5:Y:S01]  /*16e60*/  LDL.LU R24, [R1+0x1cc] ;  /* 0x0001cc0001187983 */ /* 0x000f620000300800 */
        /* <DEDUP_REMOVED lines=23> */
[----:B------:R-:W3:Y:S01]  /*16fe0*/  LDL.LU R10, [R1] ;  /* 0x00000000010a7983 */ /* 0x000ee20000300800 */
        /* <DEDUP_REMOVED lines=31> */
[----:B------:R0:W-:Y:S01]  /*171e0*/  STS.U16 [R0+0x19f00], R2 ;  /* 0x019f000200007388 */ /* 0x0001e20000000400 */
[----:B------:R-:W-:Y:S01]  /*171f0*/  STS.U16 [R0+0x1a700], R6 ;  /* 0x01a7000600007388 */ /* 0x000fe20000000400 */
[----:B------:R-:W-:Y:S02]  /*17200*/  STS.U16 [R0+0x1af00], R28 ;  /* 0x01af001c00007388 */ /* 0x000fe40000000400 */
[----:B------:R-:W-:Y:S02]  /*17210*/  STS.U16 [R0+0x1b700], R7 ;  /* 0x01b7000700007388 */ /* 0x000fe40000000400 */
[----:B------:R-:W-:Y:S01]  /*17220*/  STS.U16 [R0+0x1bf00], R8 ;  /* 0x01bf000800007388 */ /* 0x000fe20000000400 */
[----:B------:R-:W-:Y:S01]  /*17230*/  STS.U16 [R0+0x1c700], R9 ;  /* 0x01c7000900007388 */ /* 0x000fe20000000400 */
[----:B------:R-:W-:Y:S02]  /*17240*/  STS.U16 [R0+0x1cf00], R10 ;  /* 0x01cf000a00007388 */ /* 0x000fe40000000400 */
[----:B0-----:R-:W-:Y:S01]  /*17250*/  IMAD.MOV.U32 R2, RZ, RZ, 0x3f800000 ;  /* 0x3f800000ff027424 */ /* 0x001fe200078e00ff */
[----:B------:R-:W-:-:S04]  /*17260*/  MOV R3, 0xff800000 ;  /* 0xff80000000037802 */ /* 0x000fc80000000f00 */
[----:B------:R0:W-:Y:S02]  /*17270*/  STL [R1+0xfa4], R2 ;  /* 0x000fa40201007387 */ /* 0x0001e40000100800 */
[----:B0-----:R-:W-:Y:S02]  /*17280*/  MOV R2, 0xff800000 ;  /* 0xff80000000027802 */ /* 0x001fe40000000f00 */
[----:B--2---:R-:W-:Y:S01]  /*17290*/  STS.U16 [R0+0x1d700], R22 ;  /* 0x01d7001600007388 */ /* 0x004fe20000000400 */
[----:B----4-:R-:W-:Y:S02]  /*172a0*/  STS.U16 [R0+0x1df00], R23 ;  /* 0x01df001700007388 */ /* 0x010fe40000000400 */
[----:B---3--:R-:W-:Y:S02]  /*172b0*/  STS.U16 [R0+0x1e700], R24 ;  /* 0x01e7001800007388 */ /* 0x008fe40000000400 */
[----:B-----5:R-:W-:Y:S01]  /*172c0*/  STS.U16 [R0+0x1ef00], R25 ;  /* 0x01ef001900007388 */ /* 0x020fe20000000400 */
[----:B------:R-:W-:Y:S01]  /*172d0*/  STS.U16 [R0+0x1f700], R26 ;  /* 0x01f7001a00007388 */ /* 0x000fe20000000400 */
[----:B------:R0:W-:Y:S02]  /*172e0*/  STS.U16 [R0+0x1ff00], R29 ;  /* 0x01ff001d00007388 */ /* 0x0001e40000000400 */
[----:B0-----:R-:W-:-:S05]  /*172f0*/  MOV R0, 0xff800000 ;  /* 0xff80000000007802 */ /* 0x001fca0000000f00 */
[----:B------:R-:W-:Y:S01]  /*17300*/  STL [R1+0xe88], R0 ;  /* 0x000e880001007387 */ /* 0x000fe20000100800 */
[----:B------:R-:W-:Y:S02]  /*17310*/  STL [R1+0xe84], R3 ;  /* 0x000e840301007387 */ /* 0x000fe40000100800 */
[----:B------:R-:W-:Y:S02]  /*17320*/  STL [R1+0xe7c], R2 ;  /* 0x000e7c0201007387 */ /* 0x000fe40000100800 */
[----:B------:R-:W-:Y:S01]  /*17330*/  STL [R1+0xe78], R0 ;  /* 0x000e780001007387 */ /* 0x000fe20000100800 */
        /* <DEDUP_REMOVED lines=9> */
[----:B------:R0:W-:Y:S02]  /*173d0*/  STL [R1+0xe8c], R3 ;  /* 0x000e8c0301007387 */ /* 0x0001e40000100800 */
[----:B------:R1:W-:Y:S02]  /*173e0*/  STL [R1+0xe80], R2 ;  /* 0x000e800201007387 */ /* 0x0003e40000100800 */
[----:B------:R2:W-:Y:S01]  /*173f0*/  STL [R1+0xe74], R0 ;  /* 0x000e740001007387 */ /* 0x0005e20000100800 */
[----:B0-----:R-:W-:Y:S01]  /*17400*/  MOV R3, 0x3f800000 ;  /* 0x3f80000000037802 */ /* 0x001fe20000000f00 */
[----:B-1----:R-:W-:Y:S01]  /*17410*/  IMAD.MOV.U32 R2, RZ, RZ, 0x3f800000 ;  /* 0x3f800000ff027424 */ /* 0x002fe200078e00ff */
[----:B--2---:R-:W-:-:S03]  /*17420*/  MOV R0, 0x3f800000 ;  /* 0x3f80000000007802 */ /* 0x004fc60000000f00 */
        /* <DEDUP_REMOVED lines=14> */
[----:B------:R-:W-:Y:S02]  /*17510*/  STL [R1+0x650], RZ ;  /* 0x000650ff01007387 */ /* 0x000fe40000100800 */
[----:B------:R0:W-:Y:S01]  /*17520*/  STL [R1+0xfe0], R0 ;  /* 0x000fe00001007387 */ /* 0x0001e20000100800 */
[----:B------:R1:W-:Y:S01]  /*17530*/  STL [R1+0x654], RZ ;  /* 0x000654ff01007387 */ /* 0x0003e20000100800 */
[----:B------:R1:W-:Y:S02]  /*17540*/  STL [R1+0x658], RZ ;  /* 0x000658ff01007387 */ /* 0x0003e40000100800 */
[----:B------:R1:W-:Y:S02]  /*17550*/  STL [R1+0x65c], RZ ;  /* 0x00065cff01007387 */ /* 0x0003e40000100800 */
[----:B------:R1:W-:Y:S01]  /*17560*/  STL [R1+0x640], RZ ;  /* 0x000640ff01007387 */ /* 0x0003e20000100800 */
        /* <DEDUP_REMOVED lines=494> */
[----:B------:R1:W-:Y:S01]  /*19450*/  STL [R1+0xe2c], RZ ;  /* 0x000e2cff01007387 */ /* 0x0003e20000100800 */
[----:B------:R-:W0:Y:S01]  /*19460*/  S2R R28, SR_TID.X ;  /* 0x00000000001c7919 */ /* 0x000e220000002100 */
[----:B------:R1:W-:Y:S02]  /*19470*/  STL [R1+0xe30], RZ ;  /* 0x000e30ff01007387 */ /* 0x0003e40000100800 */
[----:B------:R1:W-:Y:S02]  /*19480*/  STL [R1+0xe34], RZ ;  /* 0x000e34ff01007387 */ /* 0x0003e40000100800 */
[----:B------:R1:W-:Y:S01]  /*19490*/  STL [R1+0xe38], RZ ;  /* 0x000e38ff01007387 */ /* 0x0003e20000100800 */
[----:B------:R1:W-:Y:S04]  /*194a0*/  STL [R1+0xe3c], RZ ;  /* 0x000e3cff01007387 */ /* 0x0003e80000100800 */
[----:B------:R-:W2:Y:S01]  /*194b0*/  S2R R29, SR_TID.X ;  /* 0x00000000001d7919 */ /* 0x000ea20000002100 */
        /* <DEDUP_REMOVED lines=8> */
[----:B0-----:R-:W-:-:S04]  /*19540*/  SHF.L.U32 R0, R28, 0xc, RZ ;  /* 0x0000000c1c007819 */ /* 0x001fc800000006ff */
[----:B------:R-:W-:Y:S02]  /*19550*/  LOP3.LUT R0, R0, 0x6000, RZ, 0xc0, !PT ;  /* 0x0000600000007812 */ /* 0x000fe400078ec0ff */
[----:B--2---:R-:W-:-:S04]  /*19560*/  LOP3.LUT R29, R29, 0x7f, RZ, 0xc0, !PT ;  /* 0x0000007f1d1d7812 */ /* 0x004fc800078ec0ff */
[----:B------:R-:W-:Y:S01]  /*19570*/  LEA R0, R29, R0, 0x4 ;  /* 0x000000001d007211 */ /* 0x000fe200078e20ff */
[----:B------:R-:W-:Y:S05]  /*19580*/  @!P0 BRA `(.L_x_0) ;  /* 0x000355a000008947 */ /* 0x000fea0003800000 */
[----:B-1----:R-:W-:Y:S01]  /*19590*/  SHF.R.U32.HI R8, RZ, 0x5, R28 ;  /* 0x00000005ff087819 */ /* 0x002fe2000001161c */
[----:B------:R-:W0:Y:S01]  /*195a0*/  S2R R27, SR_TID.X ;  /* 0x00000000001b7919 */ /* 0x000e220000002100 */
[----:B------:R-:W-:Y:S02]  /*195b0*/  MOV R12, c[0x0][0x1b8] ;  /* 0x00006e00000c7a02 */ /* 0x000fe40000000f00 */
[----:B------:R-:W-:-:S05]  /*195c0*/  SGXT.U32 R8, R8, 0x2 ;  /* 0x000000020808781a */ /* 0x000fca0000000000 */
[----:B------:R-:W-:-:S04]  /*195d0*/  IMAD R8, R8, c[0x0][0x1b8], RZ ;  /* 0x00006e0008087a24 */ /* 0x000fc800078e02ff */
[----:B------:R-:W-:-:S05]  /*195e0*/  IMAD R0, R12, 0x4, R8 ;  /* 0x000000040c007824 */ /* 0x000fca00078e0208 */
[----:B------:R-:W-:-:S04]  /*195f0*/  LEA R0, R12, R0, 0x2 ;  /* 0x000000000c007211 */ /* 0x000fc800078e10ff */
[C---:B------:R-:W-:Y:S02]  /*19600*/  LEA R0, R12.reuse, R0, 0x2 ;  /* 0x000000000c007211 */ /* 0x040fe400078e10ff */
[----:B0-----:R-:W-:Y:S02]  /*19610*/  LOP3.LUT R27, R27, 0x60, RZ, 0xc0, !PT ;  /* 0x000000601b1b7812 */ /* 0x001fe400078ec0ff */
[C---:B------:R-:W-:Y:S02]  /*19620*/  LEA R2, R12.reuse, R0, 0x2 ;  /* 0x000000000c027211 */ /* 0x040fe400078e10ff */
[----:B------:R-:W-:Y:S02]  /*19630*/  SHF.R.U32.HI R23, RZ, 0x1, R27 ;  /* 0x00000001ff177819 */ /* 0x000fe4000001161b */
[----:B------:R-:W-:Y:S02]  /*19640*/  LEA R0, R12, R2, 0x2 ;  /* 0x000000020c007211 */ /* 0x000fe400078e10ff */
[----:B------:R-:W-:-:S03]  /*19650*/  SHF.L.U32 R27, R28, 0x2, RZ ;  /* 0x000000021c1b7819 */ /* 0x000fc600000006ff */
[----:B------:R-:W-:Y:S01]  /*19660*/  IMAD R20, R12, 0x4, R0 ;  /* 0x000000040c147824 */ /* 0x000fe200078e0200 */
[----:B------:R-:W-:-:S04]  /*19670*/  LOP3.LUT R15, R27, 0xc, RZ, 0xc0, !PT ;  /* 0x0000000c1b0f7812 */ /* 0x000fc800078ec0ff */
[----:B------:R-:W-:-:S04]  /*19680*/  LEA R11, R12, R20, 0x2 ;  /* 0x000000140c0b7211 */ /* 0x000fc800078e10ff */
[----:B------:R-:W-:-:S04]  /*19690*/  LEA R7, R12, R11, 0x2 ;  /* 0x0000000b0c077211 */ /* 0x000fc800078e10ff */
[----:B------:R-:W-:-:S04]  /*196a0*/  LEA R16, R12, R7, 0x2 ;  /* 0x000000070c107211 */ /* 0x000fc800078e10ff */
[----:B------:R-:W-:-:S05]  /*196b0*/  LEA R17, R12, R16, 0x2 ;  /* 0x000000100c117211 */ /* 0x000fca00078e10ff */
[C---:B------:R-:W-:Y:S01]  /*196c0*/  IMAD R13, R12.reuse, 0x4, R17 ;  /* 0x000000040c0d7824 */ /* 0x040fe200078e0211 */
[----:B------:R-:W-:Y:S04]  /*196d0*/  STL.64 [R1+0x1908], R16 ;  /* 0x0019081001007387 */ /* 0x000fe80000100a00 */
[----:B------:R-:W-:-:S04]  /*196e0*/  LEA R5, R12, R13, 0x2 ;  /* 0x0000000d0c057211 */ /* 0x000fc800078e10ff */
[----:B------:R-:W-:-:S04]  /*196f0*/  LEA R19, R12, R5, 0x2 ;  /* 0x000000050c137211 */ /* 0x000fc800078e10ff */
[----:B------:R-:W-:-:S04]  /*19700*/  LEA R18, R12, R19, 0x2 ;  /* 0x000000130c127211 */ /* 0x000fc800078e10ff */
[C---:B------:R-:W-:Y:S01]  /*19710*/  LEA R22, R12.reuse, R18, 0x2 ;  /* 0x000000120c167211 */ /* 0x040fe200078e10ff */
[----:B------:R0:W-:Y:S04]  /*19720*/  STL.64 [R1+0x18e0], R18 ;  /* 0x0018e01201007387 */ /* 0x0001e80000100a00 */
[----:B------:R-:W-:-:S05]  /*19730*/  IMAD R9, R12, 0x4, R22 ;  /* 0x000000040c097824 */ /* 0x000fca00078e0216 */
[C---:B------:R-:W-:Y:S01]  /*19740*/  LEA R6, R12.reuse, R9, 0x2 ;  /* 0x000000090c067211 */ /* 0x040fe200078e10ff */
[----:B0-----:R-:W0:Y:S03]  /*19750*/  S2R R18, SR_TID.X ;  /* 0x0000000000127919 */ /* 0x001e260000002100 */
[C---:B------:R-:W-:Y:S01]  /*19760*/  LEA R21, R12.reuse, R6, 0x2 ;  /* 0x000000060c157211 */ /* 0x040fe200078e10ff */
[----:B------:R-:W-:Y:S03]  /*19770*/  STL.64 [R1+0x1910], R6 ;  /* 0x0019100601007387 */ /* 0x000fe60000100a00 */
[C---:B------:R-:W-:Y:S01]  /*19780*/  LEA R4, R12.reuse, R21, 0x2 ;  /* 0x000000150c047211 */ /* 0x040fe200078e10ff */
[----:B------:R-:W-:Y:S03]  /*19790*/  STL.64 [R1+0x1918], R20 ;  /* 0x0019181401007387 */ /* 0x000fe60000100a00 */
[C---:B------:R-:W-:Y:S01]  /*197a0*/  LEA R3, R12.reuse, R4, 0x2 ;  /* 0x000000040c037211 */ /* 0x040fe200078e10ff */
[----:B------:R1:W-:Y:S04]  /*197b0*/  STL.64 [R1+0x18f0], R4 ;  /* 0x0018f00401007387 */ /* 0x0003e80000100a00 */
[C---:B------:R-:W-:Y:S01]  /*197c0*/  IMAD R10, R12.reuse, 0x4, R3 ;  /* 0x000000040c0a7824 */ /* 0x040fe200078e0203 */
[----:B------:R-:W2:Y:S04]  /*197d0*/  S2R R19, SR_CTAID.Y ;  /* 0x0000000000137919 */ /* 0x000ea80000002600 */
[----:B------:R-:W-:-:S04]  /*197e0*/  LEA R26, R12, R10, 0x2 ;  /* 0x0000000a0c1a7211 */ /* 0x000fc800078e10ff */
[----:B------:R-:W-:Y:S01]  /*197f0*/  LEA R25, R12, R26, 0x2 ;  /* 0x0000001a0c197211 */ /* 0x000fe200078e10ff */
[----:B-1----:R-:W1:Y:S01]  /*19800*/  S2R R5, SR_TID.X ;  /* 0x0000000000057919 */ /* 0x002e620000002100 */
[----:B0-----:R-:W-:Y:S02]  /*19810*/  LOP3.LUT R17, R18, 0x7f, RZ, 0xc0, !PT ;  /* 0x0000007f12117812 */ /* 0x001fe400078ec0ff */
[C---:B------:R-:W-:Y:S02]  /*19820*/  LEA R0, R12.reuse, R25, 0x2 ;  /* 0x000000190c007211 */ /* 0x040fe400078e10ff */
[----:B------:R-:W-:Y:S02]  /*19830*/  SHF.R.U32.HI R14, RZ, 0x3, R17 ;  /* 0x00000003ff0e7819 */ /* 0x000fe40000011611 */
[----:B------:R-:W-:Y:S02]  /*19840*/  LEA R29, R12, R0, 0x2 ;  /* 0x000000000c1d7211 */ /* 0x000fe400078e10ff */
[----:B------:R-:W-:-:S02]  /*19850*/  LOP3.LUT R14, R14, 0xc, RZ, 0xc0, !PT ;  /* 0x0000000c0e0e7812 */ /* 0x000fc400078ec0ff */
[----:B------:R-:W-:-:S04]  /*19860*/  LEA R28, R12, R29, 0x2 ;  /* 0x0000001d0c1c7211 */ /* 0x000fc800078e10ff */
[C---:B------:R-:W-:Y:S01]  /*19870*/  LEA R27, R12.reuse, R28, 0x2 ;  /* 0x0000001c0c1b7211 */ /* 0x040fe200078e10ff */
[----:B--2---:R-:W-:Y:S01]  /*19880*/  IMAD R16, R19, c[0x0][0x1b0], RZ ;  /* 0x00006c0013107a24 */ /* 0x004fe200078e02ff */
[----:B------:R0:W-:Y:S02]  /*19890*/  STL.64 [R1+0x18a0], R28 ;  /* 0x0018a01c01007387 */ /* 0x0001e40000100a00 */
[C---:B------:R-:W-:Y:S02]  /*198a0*/  LEA R4, R12.reuse, R27, 0x2 ;  /* 0x0000001b0c047211 */ /* 0x040fe400078e10ff */
[----:B------:R-:W-:Y:S02]  /*198b0*/  STL.64 [R1+0x18c0], R26 ;  /* 0x0018c01a01007387 */ /* 0x000fe40000100a00 */
[----:B------:R-:W-:Y:S01]  /*198c0*/  LEA R4, R12, R4, 0x2 ;  /* 0x000000040c047211 */ /* 0x000fe200078e10ff */
[C---:B-1----:R-:W-:Y:S01]  /*198d0*/  IMAD.SHL.U32 R7, R5.reuse, 0x2, RZ ;  /* 0x0000000205077824 */ /* 0x042fe200078e00ff */
[----:B------:R-:W-:-:S02]  /*198e0*/  LOP3.LUT R24, R5, 0x1f, RZ, 0xc0, !PT ;  /* 0x0000001f05187812 */ /* 0x000fc400078ec0ff */
[----:B------:R-:W-:Y:S02]  /*198f0*/  LEA R4, R12, R4, 0x2 ;  /* 0x000000040c047211 */ /* 0x000fe400078e10ff */
[----:B------:R-:W-:Y:S01]  /*19900*/  LOP3.LUT R6, R5, 0x1c, RZ, 0xc0, !PT ;  /* 0x0000001c05067812 */ /* 0x000fe200078ec0ff */
[----:B------:R-:W-:Y:S01]  /*19910*/  IMAD R21, R24, c[0x0][0x1b4], RZ ;  /* 0x00006d0018157a24 */ /* 0x000fe200078e02ff */
[----:B------:R-:W-:Y:S02]  /*19920*/  LEA R4, R12, R4, 0x2 ;  /* 0x000000040c047211 */ /* 0x000fe400078e10ff */
[----:B------:R-:W-:Y:S01]  /*19930*/  LOP3.LUT R23, R23, 0x30, R7, 0x78, !PT ;  /* 0x0000003017177812 */ /* 0x000fe200078e7807 */
[C---:B------:R-:W-:Y:S01]  /*19940*/  IMAD R15, R6.reuse, 0x10, R15 ;  /* 0x00000010060f7824 */ /* 0x040fe200078e020f */
[----:B------:R-:W-:Y:S01]  /*19950*/  SHF.L.U32 R7, R6, 0x2, RZ ;  /* 0x0000000206077819 */ /* 0x000fe200000006ff */
[----:B------:R1:W-:Y:S01]  /*19960*/  STL [R1+0x14], R4 ;  /* 0x0000140401007387 */ /* 0x0003e20000100800 */
[----:B0-----:R-:W-:-:S02]  /*19970*/  LEA R29, R12, R4, 0x2 ;  /* 0x000000040c1d7211 */ /* 0x001fc400078e10ff */
[C---:B------:R-:W-:Y:S01]  /*19980*/  SHF.L.U32 R6, R16.reuse, 0x1, RZ ;  /* 0x0000000110067819 */ /* 0x040fe200000006ff */
[----:B------:R-:W-:Y:S01]  /*19990*/  IMAD.IADD R14, R7, 0x1, R14 ;  /* 0x00000001070e7824 */ /* 0x000fe200078e020e */
[----:B------:R-:W-:Y:S01]  /*199a0*/  SHF.L.U32 R24, R21, 0x1, RZ ;  /* 0x0000000115187819 */ /* 0x000fe200000006ff */
[----:B------:R-:W-:Y:S01]  /*199b0*/  IMAD.HI R16, R16, 0x2, RZ ;  /* 0x0000000210107827 */ /* 0x000fe200078e02ff */
[----:B------:R-:W-:Y:S02]  /*199c0*/  IADD3 R7, R23, R15, RZ ;  /* 0x0000000f17077210 */ /* 0x000fe40007ffe0ff */
[----:B------:R-:W-:Y:S01]  /*199d0*/  IADD3 R15, P1, P2, R24, c[0x0][0x170], R6 ;  /* 0x00005c00180f7a10 */ /* 0x000fe20007a3e006 */
[C---:B------:R-:W-:Y:S01]  /*199e0*/  IMAD.SHL.U32 R24, R5.reuse, 0x40, RZ ;  /* 0x0000004005187824 */ /* 0x040fe200078e00ff */
[----:B-1----:R-:W-:Y:S02]  /*199f0*/  LEA R4, R12, R29, 0x2 ;  /* 0x0000001d0c047211 */ /* 0x002fe400078e10ff */
[----:B------:R-:W-:-:S02]  /*19a00*/  SHF.L.U32 R14, R5, 0x3, RZ ;  /* 0x00000003050e7819 */ /* 0x000fc400000006ff */
[C---:B------:R-:W-:Y:S01]  /*19a10*/  LOP3.LUT R6, R5.reuse, 0x7, RZ, 0xc0, !PT ;  /* 0x0000000705067812 */ /* 0x040fe200078ec0ff */
[----:B------:R0:W-:Y:S01]  /*19a20*/  STL [R1+0xc], R4 ;  /* 0x00000c0401007387 */ /* 0x0001e20000100800 */
[----:B------:R-:W-:Y:S02]  /*19a30*/  LOP3.LUT R28, R18, 0x60, RZ, 0xc0, !PT ;  /* 0x00000060121c7812 */ /* 0x000fe400078ec0ff */
[----:B------:R-:W-:Y:S01]  /*19a40*/  LOP3.LUT R18, R14, 0x30, RZ, 0xc0, !PT ;  /* 0x000000300e127812 */ /* 0x000fe200078ec0ff */
[----:B------:R-:W-:Y:S01]  /*19a50*/  IMAD R7, R6, 0x110, RZ ;  /* 0x0000011006077824 */ /* 0x000fe200078e02ff */
[----:B------:R-:W-:Y:S02]  /*19a60*/  LEA R14, R28, R6, 0x4 ;  /* 0x000000061c0e7211 */ /* 0x000fe400078e20ff */
[----:B------:R-:W-:Y:S02]  /*19a70*/  SHF.L.U32 R27, R5, 0x1, RZ ;  /* 0x00000001051b7819 */ /* 0x000fe400000006ff */
[----:B------:R-:W-:Y:S01]  /*19a80*/  LOP3.LUT R24, R18, 0x3c0, R24, 0xf8, !PT ;  /* 0x000003c012187812 */ /* 0x000fe200078ef818 */
[----:B------:R-:W-:Y:S01]  /*19a90*/  IMAD.SHL.U32 R14, R14, 0x10, RZ ;  /* 0x000000100e0e7824 */ /* 0x000fe200078e00ff */
[----:B0-----:R-:W-:-:S02]  /*19aa0*/  LEA R4, R12, R4, 0x2 ;  /* 0x000000040c047211 */ /* 0x001fc400078e10ff */
[----:B------:R-:W-:Y:S02]  /*19ab0*/  LOP3.LUT R20, R18, 0x30, R27, 0x78, !PT ;  /* 0x0000003012147812 */ /* 0x000fe400078e781b */
[----:B------:R-:W-:Y:S01]  /*19ac0*/  SHF.R.S32.HI R23, RZ, 0x6, R5 ;  /* 0x00000006ff177819 */ /* 0x000fe20000011405 */
[----:B------:R0:W-:Y:S01]  /*19ad0*/  STL [R1+0x2c], R4 ;  /* 0x00002c0401007387 */ /* 0x0001e20000100800 */
[--C-:B------:R-:W-:Y:S02]  /*19ae0*/  LOP3.LUT R18, R7, 0x10, R27.reuse, 0x78, !PT ;  /* 0x0000001007127812 */ /* 0x100fe400078e781b */
[----:B------:R-:W-:Y:S02]  /*19af0*/  LOP3.LUT R7, R14, 0x30, R27, 0x78, !PT ;  /* 0x000000300e077812 */ /* 0x000fe400078e781b */
[----:B------:R-:W-:Y:S02]  /*19b00*/  LOP3.LUT R14, R24, 0x10, R5, 0x78, !PT ;  /* 0x00000010180e7812 */ /* 0x000fe400078e7805 */
[----:B------:R-:W-:Y:S01]  /*19b10*/  LOP3.LUT R24, R5, 0x10, RZ, 0xc0, !PT ;  /* 0x0000001005187812 */ /* 0x000fe200078ec0ff */
[----:B------:R-:W-:Y:S01]  /*19b20*/  IMAD.HI R14, R21, 0x2, RZ ;  /* 0x00000002150e7827 */ /* 0x000fe200078e02ff */
[----:B------:R-:W-:-:S02]  /*19b30*/  SGXT R23, R23, 0x1 ;  /* 0x000000011717781a */ /* 0x000fc40000000200 */
[----:B0-----:R-:W-:Y:S02]  /*19b40*/  LEA R4, R12, R4, 0x2 ;  /* 0x000000040c047211 */ /* 0x001fe400078e10ff */
[----:B------:R-:W-:Y:S02]  /*19b50*/  SHF.L.U32 R24, R24, 0x7, RZ ;  /* 0x0000000718187819 */ /* 0x000fe400000006ff */
[----:B------:R-:W-:Y:S01]  /*19b60*/  LOP3.LUT R23, R23, 0x90, RZ, 0xc0, !PT ;  /* 0x0000009017177812 */ /* 0x000fe200078ec0ff */
[----:B------:R0:W-:Y:S01]  /*19b70*/  STL [R1+0x28], R4 ;  /* 0x0000280401007387 */ /* 0x0001e20000100800 */
[----:B------:R-:W-:Y:S01]  /*19b80*/  LOP3.LUT R18, R18, R24, RZ, 0xfc, !PT ;  /* 0x0000001812127212 */ /* 0x000fe200078efcff */
[----:B------:R-:W-:Y:S01]  /*19b90*/  IMAD R24, R19, c[0x0][0x1a0], RZ ;  /* 0x0000680013187a24 */ /* 0x000fe200078e02ff */
[----:B------:R-:W-:Y:S02]  /*19ba0*/  LOP3.LUT R23, R23, 0x7e, R27, 0x78, !PT ;  /* 0x0000007e17177812 */ /* 0x000fe400078e781b */
[----:B------:R-:W-:-:S02]  /*19bb0*/  LEA R23, R6, R28, 0x2 ;  /* 0x0000001c06177211 */ /* 0x000fc400078e10ff */
[----:B------:R-:W-:Y:S01]  /*19bc0*/  IADD3.X R14, R14, c[0x0][0x174], R16, P1, P2 ;  /* 0x00005d000e0e7a10 */ /* 0x000fe20000fe4410 */
[----:B------:R-:W-:Y:S01]  /*19bd0*/  IMAD R16, R17, c[0x0][0x1a8], RZ ;  /* 0x00006a0011107a24 */ /* 0x000fe200078e02ff */
[----:B------:R-:W-:Y:S02]  /*19be0*/  LEA R20, R23, R20, 0x4 ;  /* 0x0000001417147211 */ /* 0x000fe400078e20ff */
[----:B0-----:R-:W-:Y:S02]  /*19bf0*/  LEA R4, R12, R4, 0x2 ;  /* 0x000000040c047211 */ /* 0x001fe400078e10ff */
[----:B------:R-:W-:Y:S02]  /*19c00*/  LEA R23, P1, R24, c[0x0][0x168], 0x1 ;  /* 0x00005a0018177a11 */ /* 0x000fe400078208ff */
[----:B------:R-:W-:Y:S01]  /*19c10*/  LEA R6, R6, R7, 0xa ;  /* 0x0000000706067211 */ /* 0x000fe200078e50ff */
[----:B------:R-:W-:Y:S01]  /*19c20*/  IMAD R4, R12, 0x4, R4 ;  /* 0x000000040c047824 */ /* 0x000fe200078e0204 */
[----:B------:R-:W-:-:S02]  /*19c30*/  LEA.HI.X.SX32 R24, R24, c[0x0][0x16c], 0x1, P1 ;  /* 0x00005b0018187a11 */ /* 0x000fc400008f0eff */
[C---:B------:R-:W-:Y:S02]  /*19c40*/  LEA R6, P1, R16.reuse, R23, 0x1 ;  /* 0x0000001710067211 */ /* 0x040fe400078208ff */
[----:B------:R0:W-:Y:S01]  /*19c50*/  STL [R1+0x3c], R4 ;  /* 0x00003c0401007387 */ /* 0x0001e20000100800 */
[----:B------:R-:W-:Y:S02]  /*19c60*/  LOP3.LUT P0, RZ, R5, 0x3, RZ, 0xc0, !PT ;  /* 0x0000000305ff7812 */ /* 0x000fe4000780c0ff */
[----:B------:R-:W-:Y:S01]  /*19c70*/  LEA.HI.X.SX32 R7, R16, R24, 0x1, P1 ;  /* 0x0000001810077211 */ /* 0x000fe200008f0eff */
[----:B------:R-:W-:Y:S01]  /*19c80*/  STL [R1+0x490], R18 ;  /* 0x0004901201007387 */ /* 0x000fe20000100800 */
[----:B0-----:R-:W-:-:S04]  /*19c90*/  LEA R4, R12, R4, 0x2 ;  /* 0x000000040c047211 */ /* 0x001fc800078e10ff */
[C---:B------:R-:W-:Y:S01]  /*19ca0*/  LEA R19, R12.reuse, R4, 0x2 ;  /* 0x000000040c137211 */ /* 0x040fe200078e10ff */
[----:B------:R0:W-:Y:S03]  /*19cb0*/  STL [R1+0x38], R4 ;  /* 0x0000380401007387 */ /* 0x0001e60000100800 */
[C---:B------:R-:W-:Y:S01]  /*19cc0*/  LEA R26, R12.reuse, R19, 0x2 ;  /* 0x000000130c1a7211 */ /* 0x040fe200078e10ff */
[----:B------:R1:W-:Y:S03]  /*19cd0*/  STL.64 [R1+0xe10], R6 ;  /* 0x000e100601007387 */ /* 0x0003e60000100a00 */
[----:B------:R-:W-:Y:S01]  /*19ce0*/  LEA R27, R12, R26, 0x2 ;  /* 0x0000001a0c1b7211 */ /* 0x000fe200078e10ff */
[----:B0-----:R-:W-:-:S03]  /*19cf0*/  IMAD.MOV.U32 R4, RZ, RZ, c[0x0][0x1a8] ;  /* 0x00006a00ff047624 */ /* 0x001fc600078e00ff */
[----:B------:R-:W-:Y:S02]  /*19d00*/  LEA R27, R12, R27, 0x2 ;  /* 0x0000001b0c1b7211 */ /* 0x000fe400078e10ff */
[----:B------:R-:W-:-:S04]  /*19d10*/  LEA R18, R4, R16, 0x7 ;  /* 0x0000001004127211 */ /* 0x000fc800078e38ff */
[----:B------:R-:W-:Y:S01]  /*19d20*/  LEA R20, P2, R18, R23, 0x1 ;  /* 0x0000001712147211 */ /* 0x000fe200078408ff */
[----:B------:R-:W-:-:S03]  /*19d30*/  IMAD R17, R4, 0x80, R18 ;  /* 0x0000008004117824 */ /* 0x000fc600078e0212 */
[-C--:B------:R-:W-:Y:S02]  /*19d40*/  LEA.HI.X.SX32 R21, R18, R24.reuse, 0x1, P2 ;  /* 0x0000001812157211 */ /* 0x080fe400010f0eff */
[----:B------:R-:W-:Y:S02]  /*19d50*/  LEA R16, R4, R17, 0x7 ;  /* 0x0000001104107211 */ /* 0x000fe400078e38ff */
[C---:B-1----:R-:W-:Y:S01]  /*19d60*/  LEA R6, P1, R17.reuse, R23, 0x1 ;  /* 0x0000001711067211 */ /* 0x042fe200078208ff */
[----:B------:R0:W-:Y:S01]  /*19d70*/  STL.64 [R1+0xe08], R20 ;  /* 0x000e081401007387 */ /* 0x0001e20000100a00 */
[C---:B------:R-:W-:Y:S02]  /*19d80*/  LEA R4, R12.reuse, R27, 0x2 ;  /* 0x0000001b0c047211 */ /* 0x040fe400078e10ff */
[----:B------:R-:W-:Y:S02]  /*19d90*/  LEA.HI.X.SX32 R7, R17, R24, 0x1, P1 ;  /* 0x0000001811077211 */ /* 0x000fe400008f0eff */
[----:B------:R-:W-:Y:S01]  /*19da0*/  LEA R17, R12, R8, 0x2 ;  /* 0x000000080c117211 */ /* 0x000fe200078e10ff */
[----:B------:R1:W-:Y:S04]  /*19db0*/  STL [R1+0x6c], R4 ;  /* 0x00006c0401007387 */ /* 0x0003e80000100800 */
[----:B------:R2:W-:Y:S01]  /*19dc0*/  STL.64 [R1+0xe00], R6 ;  /* 0x000e000601007387 */ /* 0x0005e20000100a00 */
[----:B0-----:R-:W-:-:S04]  /*19dd0*/  LEA R20, P2, R16, R23, 0x1 ;  /* 0x0000001710147211 */ /* 0x001fc800078408ff */
[----:B------:R-:W-:Y:S01]  /*19de0*/  LEA.HI.X.SX32 R21, R16, R24, 0x1, P2 ;  /* 0x0000001810157211 */ /* 0x000fe200010f0eff */
[C---:B-1----:R-:W-:Y:S01]  /*19df0*/  IMAD R4, R12.reuse, 0x4, R4 ;  /* 0x000000040c047824 */ /* 0x042fe200078e0204 */
[----:B------:R-:W-:Y:S02]  /*19e00*/  LEA R16, P2, R17, R15, 0x1 ;  /* 0x0000000f11107211 */ /* 0x000fe400078408ff */
[----:B------:R-:W-:Y:S01]  /*19e10*/  SHF.R.U32.HI R17, RZ, 0x5, R5 ;  /* 0x00000005ff117819 */ /* 0x000fe20000011605 */
[----:B------:R0:W-:Y:S01]  /*19e20*/  STL.64 [R1+0x9a8], R20 ;  /* 0x0009a81401007387 */ /* 0x0001e20000100a00 */
[CC--:B------:R-:W-:Y:S02]  /*19e30*/  LEA R24, R12.reuse, R8.reuse, 0x2 ;  /* 0x000000080c187211 */ /* 0x0c0fe400078e10ff */
[----:B------:R-:W-:Y:S02]  /*19e40*/  SGXT.U32 R17, R17, 0x2 ;  /* 0x000000021111781a */ /* 0x000fe40000000000 */
[----:B------:R-:W-:-:S02]  /*19e50*/  LEA R23, R12, R8, 0x2 ;  /* 0x000000080c177211 */ /* 0x000fc400078e10ff */
[----:B--2---:R-:W-:Y:S01]  /*19e60*/  LEA R6, P1, R8, R15, 0x1 ;  /* 0x0000000f08067211 */ /* 0x004fe200078208ff */
[C---:B------:R-:W-:Y:S01]  /*19e70*/  IMAD R24, R12.reuse, 0x4, R24 ;  /* 0x000000040c187824 */ /* 0x040fe200078e0218 */
[----:B------:R-:W-:Y:S01]  /*19e80*/  LEA R23, R12, R23, 0x2 ;  /* 0x000000170c177211 */ /* 0x000fe200078e10ff */
[----:B------:R-:W-:Y:S01]  /*19e90*/  IMAD R17, R17, c[0x0][0x1b8], RZ ;  /* 0x00006e0011117a24 */ /* 0x000fe200078e02ff */
[----:B------:R-:W-:Y:S01]  /*19ea0*/  LEA.HI.X.SX32 R7, R8, R14, 0x1, P1 ;  /* 0x0000000e08077211 */ /* 0x000fe200008f0eff */
[----:B0-----:R-:W2:Y:S01]  /*19eb0*/  LDL.LU.64 R20, [R1+0x1918] ;  /* 0x0019180001147983 */ /* 0x001ea20000300a00 */
[C---:B------:R-:W-:Y:S02]  /*19ec0*/  LEA R18, R12.reuse, R4, 0x2 ;  /* 0x000000040c127211 */ /* 0x040fe400078e10ff */
[C---:B------:R-:W-:Y:S01]  /*19ed0*/  LEA R23, R12.reuse, R23, 0x2 ;  /* 0x000000170c177211 */ /* 0x040fe200078e10ff */
[----:B------:R0:W-:Y:S01]  /*19ee0*/  STL.64 [R1+0x18f8], R26 ;  /* 0x0018f81a01007387 */ /* 0x0001e20000100a00 */
[----:B------:R-:W-:-:S02]  /*19ef0*/  LEA R17, R12, R17, 0x2 ;  /* 0x000000110c117211 */ /* 0x000fc400078e10ff */
[-C--:B------:R-:W-:Y:S01]  /*19f00*/  LEA R4, P3, R23, R15.reuse, 0x1 ;  /* 0x0000000f17047211 */ /* 0x080fe200078608ff */
[----:B------:R1:W-:Y:S01]  /*19f10*/  STL.64 [R1+0x13e0], R6 ;  /* 0x0013e00601007387 */ /* 0x0003e20000100a00 */
[----:B------:R-:W-:Y:S02]  /*19f20*/  LEA R28, R12, R18, 0x2 ;  /* 0x000000120c1c7211 */ /* 0x000fe400078e10ff */
[-C--:B------:R-:W-:Y:S02]  /*19f30*/  LEA.HI.X.SX32 R17, R17, R14.reuse, 0x1, P2 ;  /* 0x0000000e11117211 */ /* 0x080fe400010f0eff */
[C---:B0-----:R-:W-:Y:S01]  /*19f40*/  LEA R26, P1, R24.reuse, R15, 0x1 ;  /* 0x0000000f181a7211 */ /* 0x041fe200078208ff */
[----:B-1----:R-:W3:Y:S03]  /*19f50*/  LDL.LU.64 R6, [R1+0x1910] ;  /* 0x0019100001067983 */ /* 0x002ee60000300a00 */
[-C--:B------:R-:W-:Y:S01]  /*19f60*/  LEA.HI.X.SX32 R27, R24, R14.reuse, 0x1, P1 ;  /* 0x0000000e181b7211 */ /* 0x080fe200008f0eff */
[----:B------:R0:W-:Y:S01]  /*19f70*/  STL.64 [R1+0x1900], R18 ;  /* 0x0019001201007387 */ /* 0x0001e20000100a00 */
[----:B------:R-:W-:Y:S01]  /*19f80*/  LEA.HI.X.SX32 R5, R23, R14, 0x1, P3 ;  /* 0x0000000e17057211 */ /* 0x000fe200018f0eff */
[----:B------:R-:W-:-:S02]  /*19f90*/  IMAD R23, R12, 0x4, R28 ;  /* 0x000000040c177824 */ /* 0x000fc400078e021c */
[----:B------:R1:W-:Y:S01]  /*19fa0*/  STL.64 [R1+0x13d8], R16 ;  /* 0x0013d81001007387 */ /* 0x0003e20000100a00 */
[----:B0-----:R-:W-:-:S04]  /*19fb0*/  LEA R18, P1, R2, R15, 0x1 ;  /* 0x0000000f02127211 */ /* 0x001fc800078208ff */
[----:B------:R-:W-:Y:S01]  /*19fc0*/  LEA.HI.X.SX32 R19, R2, R14, 0x1, P1 ;  /* 0x0000000e02137211 */ /* 0x000fe200008f0eff */
[----:B-1----:R-:W4:Y:S01]  /*19fd0*/  LDL.LU.64 R16, [R1+0x1908] ;  /* 0x0019080001107983 */ /* 0x002f220000300a00 */
[C---:B------:R-:W-:Y:S02]  /*19fe0*/  LEA R8, R12.reuse, R2, 0x2 ;  /* 0x000000020c087211 */ /* 0x040fe400078e10ff */
[----:B------:R-:W-:Y:S01]  /*19ff0*/  LEA R24, R12, R23, 0x2 ;  /* 0x000000170c187211 */ /* 0x000fe200078e10ff */
[----:B------:R0:W-:Y:S04]  /*1a000*/  STL.64 [R1+0x13d0], R26 ;  /* 0x0013d01a01007387 */ /* 0x0001e80000100a00 */
[----:B------:R-:W-:Y:S04]  /*1a010*/  STL.64 [R1+0x13c8], R4 ;  /* 0x0013c80401007387 */ /* 0x000fe80000100a00 */
[----:B------:R-:W-:Y:S04]  /*1a020*/  STL.64 [R1+0x18e8], R22 ;  /* 0x0018e81601007387 */ /* 0x000fe80000100a00 */
[----:B------:R1:W-:Y:S01]  /*1a030*/  STL.64 [R1+0x13c0], R18 ;  /* 0x0013c01201007387 */ /* 0x0003e20000100a00 */
[----:B0-----:R-:W-:-:S03]  /*1a040*/  LEA R26, P2, R8, R15, 0x1 ;  /* 0x0000000f081a7211 */ /* 0x001fc600078408ff */
[----:B-1----:R-:W5:Y:S01]  /*1a050*/  LDL.LU.64 R18, [R1+0x1900] ;  /* 0x0019000001127983 */ /* 0x002f620000300a00 */
[----:B------:R-:W-:-:S05]  /*1a060*/  LEA.HI.X.SX32 R27, R8, R14, 0x1, P2 ;  /* 0x0000000e081b7211 */ /* 0x000fca00010f0eff */
[----:B------:R0:W-:Y:S02]  /*1a070*/  STL.64 [R1+0x13b8], R26 ;  /* 0x0013b81a01007387 */ /* 0x0001e40000100a00 */
[----:B0-----:R-:W-:-:S04]  /*1a080*/  LEA R26, P1, R11, R15, 0x1 ;  /* 0x0000000f0b1a7211 */ /* 0x001fc800078208ff */
[----:B------:R-:W-:Y:S02]  /*1a090*/  LEA.HI.X.SX32 R27, R11, R14, 0x1, P1 ;  /* 0x0000000e0b1b7211 */ /* 0x000fe400008f0eff */
[----:B--2---:R-:W-:-:S04]  /*1a0a0*/  LEA R4, P3, R20, R15, 0x1 ;  /* 0x0000000f14047211 */ /* 0x004fc800078608ff */
[----:B------:R-:W-:-:S05]  /*1a0b0*/  LEA.HI.X.SX32 R5, R20, R14, 0x1, P3 ;  /* 0x0000000e14057211 */ /* 0x000fca00018f0eff */
[----:B------:R3:W-:Y:S04]  /*1a0c0*/  STL.64 [R1+0x13b0], R4 ;  /* 0x0013b00401007387 */ /* 0x0007e80000100a00 */
[----:B------:R0:W-:Y:S01]  /*1a0d0*/  STL.64 [R1+0x13a8], R26 ;  /* 0x0013a81a01007387 */ /* 0x0001e20000100a00 */
[----:B---3--:R-:W-:-:S04]  /*1a0e0*/  LEA R4, P2, R7, R15, 0x1 ;  /* 0x0000000f07047211 */ /* 0x008fc800078408ff */
[----:B------:R-:W-:Y:S01]  /*1a0f0*/  LEA.HI.X.SX32 R5, R7, R14, 0x1, P2 ;  /* 0x0000000e07057211 */ /* 0x000fe200010f0eff */
[----:B0-----:R-:W2:Y:S04]  /*1a100*/  LDL.LU.64 R26, [R1+0x18f8] ;  /* 0x0018f800011a7983 */ /* 0x001ea80000300a00 */
[----:B------:R0:W-:Y:S01]  /*1a110*/  STL.64 [R1+0x13a0], R4 ;  /* 0x0013a00401007387 */ /* 0x0001e20000100a00 */
[----:B----4-:R-:W-:-:S03]  /*1a120*/  LEA R22, P3, R16, R15, 0x1 ;  /* 0x0000000f10167211 */ /* 0x010fc600078608ff */
[----:B0-----:R-:W3:Y:S01]  /*1a130*/  LDL.LU.64 R4, [R1+0x18f0] ;  /* 0x0018f00001047983 */ /* 0x001ee20000300a00 */
[----:B------:R-:W-:-:S03]  /*1a140*/  LEA.HI.X.SX32 R23, R16, R14, 0x1, P3 ;  /* 0x0000000e10177211 */ /* 0x000fc600018f0eff */
[----:B------:R-:W-:Y:S04]  /*1a150*/  STL [R1+0x18d8], R6 ;  /* 0x0018d80601007387 */ /* 0x000fe80000100800 */
[----:B------:R0:W-:Y:S04]  /*1a160*/  STL.64 [R1+0x1398], R22 ;  /* 0x0013981601007387 */ /* 0x0001e80000100a00 */
[----:B0-----:R-:W4:Y:S01]  /*1a170*/  LDL.LU.64 R22, [R1+0x18e8] ;  /* 0x0018e80001167983 */ /* 0x001f220000300a00 */
[----:B-----5:R-:W-:Y:S02]  /*1a180*/  MOV R16, R18 ;  /* 0x0000001200107202 */ /* 0x020fe40000000f00 */
[----:B------:R-:W-:Y:S01]  /*1a190*/  LEA R18, P1, R17, R15, 0x1 ;  /* 0x0000000f11127211 */ /* 0x000fe200078208ff */
[----:B------:R-:W-:-:S03]  /*1a1a0*/  IMAD.MOV.U32 R11, RZ, RZ, R19 ;  /* 0x000000ffff0b7224 */ /* 0x000fc600078e0013 */
[----:B------:R-:W-:Y:S01]  /*1a1b0*/  LEA.HI.X.SX32 R19, R17, R14, 0x1, P1 ;  /* 0x0000000e11137211 */ /* 0x000fe200008f0eff */
[----:B------:R-:W-:Y:S04]  /*1a1c0*/  STL.64 [R1+0x18d0], R28 ;  /* 0x0018d01c01007387 */ /* 0x000fe80000100a00 */
[----:B------:R-:W-:Y:S04]  /*1a1d0*/  STL.64 [R1+0x18c8], R24 ;  /* 0x0018c81801007387 */ /* 0x000fe80000100a00 */
[----:B------:R0:W-:Y:S04]  /*1a1e0*/  STL.64 [R1+0x1390], R18 ;  /* 0x0013901201007387 */ /* 0x0001e80000100a00 */
[----:B0-----:R-:W5:Y:S01]  /*1a1f0*/  LDL.LU.64 R18, [R1+0x18e0] ;  /* 0x0018e00001127983 */ /* 0x001f620000300a00 */
[----:B------:R-:W-:-:S04]  /*1a200*/  LEA R2, R12, R24, 0x2 ;  /* 0x000000180c027211 */ /* 0x000fc800078e10ff */
[----:B------:R-:W-:-:S04]  /*1a210*/  LEA R8, R12, R2, 0x2 ;  /* 0x000000020c087211 */ /* 0x000fc800078e10ff */
[----:B------:R-:W-:-:S04]  /*1a220*/  LEA R20, R12, R8, 0x2 ;  /* 0x000000080c147211 */ /* 0x000fc800078e10ff */
[----:B------:R-:W-:Y:S02]  /*1a230*/  LEA R6, R12, R20, 0x2 ;  /* 0x000000140c067211 */ /* 0x000fe400078e10ff */
[----:B------:R-:W-:-:S04]  /*1a240*/  LEA R28, P2, R13, R15, 0x1 ;  /* 0x0000000f0d1c7211 */ /* 0x000fc800078408ff */
[----:B------:R-:W-:-:S05]  /*1a250*/  LEA.HI.X.SX32 R29, R13, R14, 0x1, P2 ;  /* 0x0000000e0d1d7211 */ /* 0x000fca00010f0eff */
[----:B------:R-:W-:Y:S01]  /*1a260*/  STL.64 [R1+0x1388], R28 ;  /* 0x0013881c01007387 */ /* 0x000fe20000100a00 */
[----:B--2---:R-:W-:-:S05]  /*1a270*/  LEA R8, R12, R27, 0x2 ;  /* 0x0000001b0c087211 */ /* 0x004fca00078e10ff */
[C---:B------:R-:W-:Y:S01]  /*1a280*/  IMAD R8, R12.reuse, 0x4, R8 ;  /* 0x000000040c087824 */ /* 0x040fe200078e0208 */
[----:B------:R-:W-:Y:S02]  /*1a290*/  LEA R7, R12, R26, 0x2 ;  /* 0x0000001a0c077211 */ /* 0x000fe400078e10ff */
[----:B---3--:R-:W-:-:S04]  /*1a2a0*/  LEA R24, P3, R5, R15, 0x1 ;  /* 0x0000000f05187211 */ /* 0x008fc800078608ff */
[----:B------:R-:W-:Y:S02]  /*1a2b0*/  LEA.HI.X.SX32 R25, R5, R14, 0x1, P3 ;  /* 0x0000000e05197211 */ /* 0x000fe400018f0eff */
[----:B------:R-:W-:Y:S02]  /*1a2c0*/  MOV R5, R8 ;  /* 0x0000000800057202 */ /* 0x000fe40000000f00 */
[----:B------:R-:W-:Y:S02]  /*1a2d0*/  LEA R8, R12, R6, 0x2 ;  /* 0x000000060c087211 */ /* 0x000fe400078e10ff */
[----:B------:R-:W-:Y:S01]  /*1a2e0*/  MOV R17, R7 ;  /* 0x0000000700117202 */ /* 0x000fe20000000f00 */
[----:B------:R-:W-:Y:S01]  /*1a2f0*/  STL.64 [R1+0x1380], R24 ;  /* 0x0013801801007387 */ /* 0x000fe20000100a00 */
[----:B-----5:R-:W-:-:S04]  /*1a300*/  LEA R6, P1, R19, R15, 0x1 ;  /* 0x0000000f13067211 */ /* 0x020fc800078208ff */
[----:B------:R-:W-:-:S05]  /*1a310*/  LEA.HI.X.SX32 R7, R19, R14, 0x1, P1 ;  /* 0x0000000e13077211 */ /* 0x000fca00008f0eff */
[----:B------:R0:W-:Y:S04]  /*1a320*/  STL.64 [R1+0x1378], R6 ;  /* 0x0013780601007387 */ /* 0x0001e80000100a00 */
[----:B0-----:R-:W2:Y:S01]  /*1a330*/  LDL.LU R6, [R1+0x18d8] ;  /* 0x0018d80001067983 */ /* 0x001ea20000300800 */
[----:B------:R-:W-:-:S04]  /*1a340*/  LEA R28, P2, R18, R15, 0x1 ;  /* 0x0000000f121c7211 */ /* 0x000fc800078408ff */
[----:B------:R-:W-:Y:S02]  /*1a350*/  LEA.HI.X.SX32 R29, R18, R14, 0x1, P2 ;  /* 0x0000000e121d7211 */ /* 0x000fe400010f0eff */
[----:B----4-:R-:W-:-:S03]  /*1a360*/  LEA R24, P3, R22, R15, 0x1 ;  /* 0x0000000f16187211 */ /* 0x010fc600078608ff */
[----:B------:R0:W-:Y:S01]  /*1a370*/  STL.64 [R1+0x1370], R28 ;  /* 0x0013701c01007387 */ /* 0x0001e20000100a00 */
[----:B------:R-:W-:Y:S02]  /*1a380*/  LEA.HI.X.SX32 R25, R22, R14, 0x1, P3 ;  /* 0x0000000e16197211 */ /* 0x000fe400018f0eff */
[----:B0-----:R-:W-:-:S04]  /*1a390*/  LEA R28, P1, R9, R15, 0x1 ;  /* 0x0000000f091c7211 */ /* 0x001fc800078208ff */
[----:B------:R-:W-:Y:S01]  /*1a3a0*/  LEA.HI.X.SX32 R29, R9, R14, 0x1, P1 ;  /* 0x0000000e091d7211 */ /* 0x000fe200008f0eff */
[----:B------:R-:W-:Y:S04]  /*1a3b0*/  STL.64 [R1+0x1368], R24 ;  /* 0x0013681801007387 */ /* 0x000fe80000100a00 */
[----:B------:R0:W-:Y:S04]  /*1a3c0*/  STL.64 [R1+0x1360], R28 ;  /* 0x0013601c01007387 */ /* 0x0001e80000100a00 */
[----:B0-----:R-:W3:Y:S01]  /*1a3d0*/  LDL.LU.64 R28, [R1+0x18d0] ;  /* 0x0018d000011c7983 */ /* 0x001ee20000300a00 */
[----:B--2---:R-:W-:-:S04]  /*1a3e0*/  LEA R24, P2, R6, R15, 0x1 ;  /* 0x0000000f06187211 */ /* 0x004fc800078408ff */
[----:B------:R-:W-:-:S05]  /*1a3f0*/  LEA.HI.X.SX32 R25, R6, R14, 0x1, P2 ;  /* 0x0000000e06197211 */ /* 0x000fca00010f0eff */
[----:B------:R0:W-:Y:S04]  /*1a400*/  STL.64 [R1+0x1358], R24 ;  /* 0x0013581801007387 */ /* 0x0001e80000100a00 */
[----:B0-----:R-:W2:Y:S01]  /*1a410*/  LDL.LU.64 R24, [R1+0x18c8] ;  /* 0x0018c80001187983 */ /* 0x001ea20000300a00 */
[----:B------:R-:W-:Y:S02]  /*1a420*/  MOV R9, R17 ;  /* 0x0000001100097202 */ /* 0x000fe40000000f00 */
[----:B------:R-:W-:Y:S02]  /*1a430*/  MOV R7, R26 ;  /* 0x0000001a00077202 */ /* 0x000fe40000000f00 */
[----:B------:R-:W-:Y:S01]  /*1a440*/  LEA R26, P3, R21, R15, 0x1 ;  /* 0x0000000f151a7211 */ /* 0x000fe200078608ff */
[----:B------:R-:W-:Y:S01]  /*1a450*/  IMAD.MOV.U32 R18, RZ, RZ, R27 ;  /* 0x000000ffff127224 */ /* 0x000fe200078e001b */
[----:B------:R-:W-:-:S02]  /*1a460*/  MOV R19, R11 ;  /* 0x0000000b00137202 */ /* 0x000fc40000000f00 */
[----:B------:R-:W-:Y:S01]  /*1a470*/  LEA.HI.X.SX32 R27, R21, R14, 0x1, P3 ;  /* 0x0000000e151b7211 */ /* 0x000fe200018f0eff */
[----:B---3--:R-:W-:-:S05]  /*1a480*/  IMAD R17, R12, 0x4, R29 ;  /* 0x000000040c117824 */ /* 0x008fca00078e021d */
[----:B------:R-:W-:-:S04]  /*1a490*/  LEA R17, R12, R17, 0x2 ;  /* 0x000000110c117211 */ /* 0x000fc800078e10ff */
[C---:B------:R-:W-:Y:S01]  /*1a4a0*/  LEA R17, R12.reuse, R17, 0x2 ;  /* 0x000000110c117211 */ /* 0x040fe200078e10ff */
[----:B------:R0:W-:Y:S03]  /*1a4b0*/  STL.64 [R1+0x1350], R26 ;  /* 0x0013501a01007387 */ /* 0x0001e60000100a00 */
[C---:B------:R-:W-:Y:S02]  /*1a4c0*/  LEA R17, R12.reuse, R17, 0x2 ;  /* 0x000000110c117211 */ /* 0x040fe400078e10ff */
[----:B------:R-:W-:Y:S02]  /*1a4d0*/  LEA R8, R12, R8, 0x2 ;  /* 0x000000080c087211 */ /* 0x000fe400078e10ff */
[----:B------:R-:W-:Y:S01]  /*1a4e0*/  MOV R21, R17 ;  /* 0x0000001100157202 */ /* 0x000fe20000000f00 */
[----:B0-----:R-:W3:Y:S01]  /*1a4f0*/  LDL.LU.64 R26, [R1+0x18c0] ;  /* 0x0018c000011a7983 */ /* 0x001ee20000300a00 */
[----:B--2---:R-:W-:-:S02]  /*1a500*/  MOV R11, R24 ;  /* 0x00000018000b7202 */ /* 0x004fc40000000f00 */
[C---:B------:R-:W-:Y:S01]  /*1a510*/  LEA R24, P1, R4.reuse, R15, 0x1 ;  /* 0x0000000f04187211 */ /* 0x040fe200078208ff */
[----:B------:R0:W-:Y:S04]  /*1a520*/  STL [R1+0x18b8], R25 ;  /* 0x0018b81901007387 */ /* 0x0001e80000100800 */
[----:B------:R-:W-:Y:S01]  /*1a530*/  STL.64 [R1+0x18b0], R8 ;  /* 0x0018b00801007387 */ /* 0x000fe20000100a00 */
[----:B0-----:R-:W-:-:S03]  /*1a540*/  LEA.HI.X.SX32 R25, R4, R14, 0x1, P1 ;  /* 0x0000000e04197211 */ /* 0x001fc600008f0eff */
[----:B------:R-:W-:Y:S04]  /*1a550*/  STL.64 [R1+0x18a8], R20 ;  /* 0x0018a81401007387 */ /* 0x000fe80000100a00 */
[----:B------:R0:W-:Y:S04]  /*1a560*/  STL.64 [R1+0x1348], R24 ;  /* 0x0013481801007387 */ /* 0x0001e80000100a00 */
[----:B0-----:R-:W2:Y:S01]  /*1a570*/  LDL.LU R25, [R1+0x18b8] ;  /* 0x0018b80001197983 */ /* 0x001ea20000300800 */
[----:B------:R-:W-:-:S04]  /*1a580*/  LEA R13, R12, R8, 0x2 ;  /* 0x000000080c0d7211 */ /* 0x000fc800078e10ff */
[C---:B------:R-:W-:Y:S02]  /*1a590*/  LEA R13, R12.reuse, R13, 0x2 ;  /* 0x0000000d0c0d7211 */ /* 0x040fe400078e10ff */
[----:B------:R-:W-:Y:S02]  /*1a5a0*/  MOV R6, R28 ;  /* 0x0000001c00067202 */ /* 0x000fe40000000f00 */
[-C--:B------:R-:W-:Y:S01]  /*1a5b0*/  LEA R28, P2, R3, R15.reuse, 0x1 ;  /* 0x0000000f031c7211 */ /* 0x080fe200078408ff */
[----:B------:R-:W-:Y:S01]  /*1a5c0*/  IMAD R22, R12, 0x4, R13 ;  /* 0x000000040c167824 */ /* 0x000fe200078e020d */
[----:B------:R-:W-:Y:S02]  /*1a5d0*/  LEA R20, P3, R10, R15, 0x1 ;  /* 0x0000000f0a147211 */ /* 0x000fe400078608ff */
[----:B------:R-:W-:Y:S02]  /*1a5e0*/  MOV R17, R29 ;  /* 0x0000001d00117202 */ /* 0x000fe40000000f00 */
[----:B------:R-:W-:-:S02]  /*1a5f0*/  LEA R8, R12, R22, 0x2 ;  /* 0x000000160c087211 */ /* 0x000fc400078e10ff */
[-C--:B------:R-:W-:Y:S02]  /*1a600*/  LEA.HI.X.SX32 R29, R3, R14.reuse, 0x1, P2 ;  /* 0x0000000e031d7211 */ /* 0x080fe400010f0eff */
[----:B------:R-:W-:Y:S01]  /*1a610*/  LEA.HI.X.SX32 R21, R10, R14, 0x1, P3 ;  /* 0x0000000e0a157211 */ /* 0x000fe200018f0eff */
[----:B------:R-:W-:Y:S01]  /*1a620*/  IMAD.MOV.U32 R13, RZ, RZ, R23 ;  /* 0x000000ffff0d7224 */ /* 0x000fe200078e0017 */
[----:B------:R-:W-:Y:S01]  /*1a630*/  LEA R23, R12, R8, 0x2 ;  /* 0x000000080c177211 */ /* 0x000fe200078e10ff */
[----:B------:R-:W-:Y:S01]  /*1a640*/  STL.64 [R1+0x1340], R28 ;  /* 0x0013401c01007387 */ /* 0x000fe20000100a00 */
[----:B---3--:R-:W-:-:S03]  /*1a650*/  LEA R8, P1, R26, R15, 0x1 ;  /* 0x0000000f1a087211 */ /* 0x008fc600078208ff */
[----:B------:R-:W-:Y:S01]  /*1a660*/  STL.64 [R1+0x1338], R20 ;  /* 0x0013381401007387 */ /* 0x000fe20000100a00 */
[----:B------:R-:W-:-:S03]  /*1a670*/  LEA.HI.X.SX32 R9, R26, R14, 0x1, P1 ;  /* 0x0000000e1a097211 */ /* 0x000fc600008f0eff */
[----:B------:R-:W-:Y:S04]  /*1a680*/  STL [R1+0x1850], R23 ;  /* 0x0018501701007387 */ /* 0x000fe80000100800 */
[----:B------:R0:W-:Y:S04]  /*1a690*/  STL.64 [R1+0x1330], R8 ;  /* 0x0013300801007387 */ /* 0x0001e80000100a00 */
[----:B0-----:R-:W3:Y:S01]  /*1a6a0*/  LDL.LU.64 R8, [R1+0x18b0] ;  /* 0x0018b00001087983 */ /* 0x001ee20000300a00 */
[----:B--2---:R-:W-:-:S04]  /*1a6b0*/  LEA R20, P2, R25, R15, 0x1 ;  /* 0x0000000f19147211 */ /* 0x004fc800078408ff */
[----:B------:R-:W-:-:S05]  /*1a6c0*/  LEA.HI.X.SX32 R21, R25, R14, 0x1, P2 ;  /* 0x0000000e19157211 */ /* 0x000fca00010f0eff */
[----:B------:R0:W-:Y:S04]  /*1a6d0*/  STL.64 [R1+0x1328], R20 ;  /* 0x0013281401007387 */ /* 0x0001e80000100a00 */
[----:B0-----:R-:W2:Y:S01]  /*1a6e0*/  LDL.LU.64 R20, [R1+0x18a8] ;  /* 0x0018a80001147983 */ /* 0x001ea20000300a00 */
[----:B------:R-:W-:Y:S02]  /*1a6f0*/  LEA R28, P3, R0, R15, 0x1 ;  /* 0x0000000f001c7211 */ /* 0x000fe400078608ff */
[----:B------:R-:W-:Y:S02]  /*1a700*/  LEA R24, R12, R23, 0x2 ;  /* 0x000000170c187211 */ /* 0x000fe400078e10ff */
[----:B------:R-:W-:Y:S02]  /*1a710*/  LEA.HI.X.SX32 R29, R0, R14, 0x1, P3 ;  /* 0x0000000e001d7211 */ /* 0x000fe400018f0eff */
[----:B--2---:R-:W-:-:S05]  /*1a720*/  MOV R23, R21 ;  /* 0x0000001500177202 */ /* 0x004fca0000000f00 */
[----:B------:R-:W-:Y:S04]  /*1a730*/  STL.64 [R1+0x1898], R22 ;  /* 0x0018981601007387 */ /* 0x000fe80000100a00 */
[----:B------:R0:W-:Y:S04]  /*1a740*/  STL.64 [R1+0x1320], R28 ;  /* 0x0013201c01007387 */ /* 0x0001e80000100a00 */
[----:B0-----:R-:W2:Y:S01]  /*1a750*/  LDL.LU.64 R28, [R1+0x18a0] ;  /* 0x0018a000011c7983 */ /* 0x001ea20000300a00 */
[CC--:B------:R-:W-:Y:S02]  /*1a760*/  LEA R4, R12.reuse, R27.reuse, 0x2 ;  /* 0x0000001b0c047211 */ /* 0x0c0fe400078e10ff */
[----:B------:R-:W-:-:S03]  /*1a770*/  LEA R21, R12, R27, 0x2 ;  /* 0x0000001b0c157211 */ /* 0x000fc600078e10ff */
[C---:B------:R-:W-:Y:S02]  /*1a780*/  IMAD R4, R12.reuse, 0x4, R4 ;  /* 0x000000040c047824 */ /* 0x040fe400078e0204 */
[----:B------:R-:W-:Y:S01]  /*1a790*/  IMAD.MOV.U32 R10, RZ, RZ, R21 ;  /* 0x000000ffff0a7224 */ /* 0x000fe200078e0015 */
[----:B------:R-:W-:Y:S02]  /*1a7a0*/  MOV R21, R19 ;  /* 0x0000001300157202 */ /* 0x000fe40000000f00 */
[C---:B------:R-:W-:Y:S02]  /*1a7b0*/  LEA R4, R12.reuse, R4, 0x2 ;  /* 0x000000040c047211 */ /* 0x040fe400078e10ff */
[----:B------:R-:W-:-:S03]  /*1a7c0*/  LEA R25, R12, R24, 0x2 ;  /* 0x000000180c197211 */ /* 0x000fc600078e10ff */
[----:B------:R-:W-:Y:S04]  /*1a7d0*/  STL.64 [R1+0x1890], R4 ;  /* 0x0018900401007387 */ /* 0x000fe80000100a00 */
[----:B------:R-:W-:Y:S04]  /*1a7e0*/  STL [R1+0x1880], R11 ;  /* 0x0018800b01007387 */ /* 0x000fe80000100800 */
[----:B------:R-:W-:Y:S04]  /*1a7f0*/  STL.64 [R1+0x1888], R20 ;  /* 0x0018881401007387 */ /* 0x000fe80000100a00 */
[----:B------:R-:W4:Y:S04]  /*1a800*/  LDL.LU R3, [R1+0xc] ;  /* 0x00000c0001037983 */ /* 0x000f280000300800 */
[----:B------:R-:W-:Y:S01]  /*1a810*/  STL.64 [R1+0x1848], R24 ;  /* 0x0018481801007387 */ /* 0x000fe20000100a00 */
[----:B--2---:R-:W-:-:S04]  /*1a820*/  LEA R22, P1, R29, R15, 0x1 ;  /* 0x0000000f1d167211 */ /* 0x004fc800078208ff */
[----:B------:R-:W-:-:S05]  /*1a830*/  LEA.HI.X.SX32 R23, R29, R14, 0x1, P1 ;  /* 0x0000000e1d177211 */ /* 0x000fca00008f0eff */
[----:B------:R0:W-:Y:S04]  /*1a840*/  STL.64 [R1+0x1318], R22 ;  /* 0x0013181601007387 */ /* 0x0001e80000100a00 */
[----:B0-----:R-:W2:Y:S01]  /*1a850*/  LDL.LU.64 R22, [R1+0x1898] ;  /* 0x0018980001167983 */ /* 0x001ea20000300a00 */
[CC--:B------:R-:W-:Y:S02]  /*1a860*/  LEA R4, P2, R28.reuse, R15.reuse, 0x1 ;  /* 0x0000000f1c047211 */ /* 0x0c0fe400078408ff */
[C---:B------:R-:W-:Y:S02]  /*1a870*/  LEA R20, P3, R27.reuse, R15, 0x1 ;  /* 0x0000000f1b147211 */ /* 0x040fe400078608ff */
[-C--:B------:R-:W-:Y:S02]  /*1a880*/  LEA.HI.X.SX32 R5, R28, R14.reuse, 0x1, P2 ;  /* 0x0000000e1c057211 */ /* 0x080fe400010f0eff */
[----:B------:R-:W-:-:S02]  /*1a890*/  LEA.HI.X.SX32 R21, R27, R14, 0x1, P3 ;  /* 0x0000000e1b157211 */ /* 0x000fc400018f0eff */
[----:B---3--:R-:W-:Y:S01]  /*1a8a0*/  MOV R26, R9 ;  /* 0x00000009001a7202 */ /* 0x008fe20000000f00 */
[----:B------:R-:W-:Y:S01]  /*1a8b0*/  IMAD.MOV.U32 R9, RZ, RZ, R18 ;  /* 0x000000ffff097224 */ /* 0x000fe200078e0012 */
[----:B------:R0:W-:Y:S01]  /*1a8c0*/  STL.64 [R1+0x1310], R4 ;  /* 0x0013100401007387 */ /* 0x0001e20000100a00 */
[C---:B------:R-:W-:Y:S02]  /*1a8d0*/  LEA R18, R12.reuse, R27, 0x2 ;  /* 0x0000001b0c127211 */ /* 0x040fe400078e10ff */
[----:B------:R-:W-:Y:S01]  /*1a8e0*/  IMAD.MOV.U32 R29, RZ, RZ, R26 ;  /* 0x000000ffff1d7224 */ /* 0x000fe200078e001a */
[----:B------:R-:W-:Y:S01]  /*1a8f0*/  MOV R0, R17 ;  /* 0x0000001100007202 */ /* 0x000fe20000000f00 */
[----:B0-----:R-:W3:Y:S04]  /*1a900*/  LDL.LU.64 R4, [R1+0x1890] ;  /* 0x0018900001047983 */ /* 0x001ee80000300a00 */
[----:B------:R-:W5:Y:S04]  /*1a910*/  LDL.LU R27, [R1+0x14] ;  /* 0x00001400011b7983 */ /* 0x000f680000300800 */
[----:B------:R0:W-:Y:S01]  /*1a920*/  STL.64 [R1+0x1308], R20 ;  /* 0x0013081401007387 */ /* 0x0001e20000100a00 */
[----:B------:R-:W-:-:S02]  /*1a930*/  LEA R17, R12, R2, 0x2 ;  /* 0x000000020c117211 */ /* 0x000fc400078e10ff */
[----:B------:R-:W-:Y:S01]  /*1a940*/  MOV R19, R2 ;  /* 0x0000000200137202 */ /* 0x000fe20000000f00 */
[----:B------:R-:W-:Y:S01]  /*1a950*/  STL [R1+0x1870], R29 ;  /* 0x0018701d01007387 */ /* 0x000fe20000100800 */
[----:B------:R-:W-:Y:S02]  /*1a960*/  LEA R2, R12, R25, 0x2 ;  /* 0x000000190c027211 */ /* 0x000fe400078e10ff */
[----:B0-----:R-:W-:Y:S02]  /*1a970*/  LEA R20, P1, R10, R15, 0x1 ;  /* 0x0000000f0a147211 */ /* 0x001fe400078208ff */
[----:B------:R-:W-:-:S04]  /*1a980*/  MOV R21, R10 ;  /* 0x0000000a00157202 */ /* 0x000fc80000000f00 */
[----:B------:R-:W-:Y:S01]  /*1a990*/  LEA.HI.X.SX32 R21, R21, R14, 0x1, P1 ;  /* 0x0000000e15157211 */ /* 0x000fe200008f0eff */
[----:B--2---:R-:W-:Y:S04]  /*1a9a0*/  STL.64 [R1+0x1878], R22 ;  /* 0x0018781601007387 */ /* 0x004fe80000100a00 */
[----:B------:R-:W2:Y:S04]  /*1a9b0*/  LDL.LU R24, [R1+0x2c] ;  /* 0x00002c0001187983 */ /* 0x000ea80000300800 */
[----:B------:R-:W2:Y:S04]  /*1a9c0*/  LDL.LU R25, [R1+0x28] ;  /* 0x0000280001197983 */ /* 0x000ea80000300800 */
[----:B------:R0:W-:Y:S04]  /*1a9d0*/  STL.64 [R1+0x1300], R20 ;  /* 0x0013001401007387 */ /* 0x0001e80000100a00 */
[----:B0-----:R-:W2:Y:S01]  /*1a9e0*/  LDL.LU.64 R20, [R1+0x1888] ;  /* 0x0018880001147983 */ /* 0x001ea20000300a00 */
[----:B------:R-:W-:-:S04]  /*1a9f0*/  LEA R18, R12, R18, 0x2 ;  /* 0x000000120c127211 */ /* 0x000fc800078e10ff */
[----:B------:R-:W-:Y:S02]  /*1aa00*/  MOV R22, R18 ;  /* 0x0000001200167202 */ /* 0x000fe40000000f00 */
[----:B------:R-:W-:Y:S02]  /*1aa10*/  MOV R18, R16 ;  /* 0x0000001000127202 */ /* 0x000fe40000000f00 */
[-C--:B------:R-:W-:Y:S02]  /*1aa20*/  LEA R10, P2, R22, R15.reuse, 0x1 ;  /* 0x0000000f160a7211 */ /* 0x080fe400078408ff */
[----:B------:R-:W-:Y:S02]  /*1aa30*/  LEA R16, R12, R2, 0x2 ;  /* 0x000000020c107211 */ /* 0x000fe400078e10ff */
[----:B---3--:R-:W-:Y:S02]  /*1aa40*/  LEA R28, P3, R4, R15, 0x1 ;  /* 0x0000000f041c7211 */ /* 0x008fe400078608ff */
[-C--:B------:R-:W-:Y:S01]  /*1aa50*/  LEA.HI.X.SX32 R11, R22, R14.reuse, 0x1, P2 ;  /* 0x0000000e160b7211 */ /* 0x080fe200010f0eff */
[----:B------:R-:W-:Y:S01]  /*1aa60*/  IMAD R26, R12, 0x4, R16 ;  /* 0x000000040c1a7824 */ /* 0x000fe200078e0210 */
[----:B------:R-:W-:-:S03]  /*1aa70*/  LEA.HI.X.SX32 R29, R4, R14, 0x1, P3 ;  /* 0x0000000e041d7211 */ /* 0x000fc600018f0eff */
[----:B------:R0:W-:Y:S01]  /*1aa80*/  STL.64 [R1+0x12f8], R10 ;  /* 0x0012f80a01007387 */ /* 0x0001e20000100a00 */
[----:B------:R-:W-:Y:S02]  /*1aa90*/  LEA R22, P2, R0, R15, 0x1 ;  /* 0x0000000f00167211 */ /* 0x000fe400078408ff */
[----:B0-----:R-:W-:Y:S01]  /*1aaa0*/  MOV R10, R6 ;  /* 0x00000006000a7202 */ /* 0x001fe20000000f00 */
[----:B------:R-:W3:Y:S01]  /*1aab0*/  LDL.LU R11, [R1+0x1880] ;  /* 0x00188000010b7983 */ /* 0x000ee20000300800 */
[----:B------:R-:W-:Y:S02]  /*1aac0*/  MOV R6, R13 ;  /* 0x0000000d00067202 */ /* 0x000fe40000000f00 */
[----:B------:R-:W-:Y:S02]  /*1aad0*/  MOV R13, R17 ;  /* 0x00000011000d7202 */ /* 0x000fe40000000f00 */
[----:B------:R-:W-:-:S05]  /*1aae0*/  LEA R17, R12, R26, 0x2 ;  /* 0x0000001a0c117211 */ /* 0x000fca00078e10ff */
[----:B------:R-:W-:Y:S01]  /*1aaf0*/  IMAD R4, R12, 0x4, R17 ;  /* 0x000000040c047824 */ /* 0x000fe200078e0211 */
[----:B--2---:R-:W-:Y:S04]  /*1ab00*/  STL.64 [R1+0x1868], R20 ;  /* 0x0018681401007387 */ /* 0x004fe80000100a00 */
[----:B------:R5:W-:Y:S04]  /*1ab10*/  STL.64 [R1+0x12f0], R28 ;  /* 0x0012f01c01007387 */ /* 0x000be80000100a00 */
[----:B------:R0:W-:Y:S01]  /*1ab20*/  STL.64 [R1+0x1840], R16 ;  /* 0x0018401001007387 */ /* 0x0001e20000100a00 */
[----:B-----5:R-:W-:-:S03]  /*1ab30*/  LEA R28, P1, R27, R15, 0x1 ;  /* 0x0000000f1b1c7211 */ /* 0x020fc600078208ff */
[----:B------:R1:W-:Y:S01]  /*1ab40*/  STL [R1+0x12e0], R22 ;  /* 0x0012e01601007387 */ /* 0x0003e20000100800 */
[----:B----4-:R-:W-:Y:S02]  /*1ab50*/  LEA R20, P3, R3, R15, 0x1 ;  /* 0x0000000f03147211 */ /* 0x010fe400078608ff */
[----:B------:R-:W-:Y:S02]  /*1ab60*/  LEA.HI.X.SX32 R29, R27, R14, 0x1, P1 ;  /* 0x0000000e1b1d7211 */ /* 0x000fe400008f0eff */
[----:B0-----:R-:W-:Y:S02]  /*1ab70*/  MOV R16, R22 ;  /* 0x0000001600107202 */ /* 0x001fe40000000f00 */
[----:B------:R-:W-:Y:S02]  /*1ab80*/  MOV R17, R23 ;  /* 0x0000001700117202 */ /* 0x000fe40000000f00 */
[-C--:B------:R-:W-:Y:S01]  /*1ab90*/  LEA.HI.X.SX32 R17, R0, R14.reuse, 0x1, P2 ;  /* 0x0000000e00117211 */ /* 0x080fe200010f0eff */
[----:B-1----:R-:W2:Y:S01]  /*1aba0*/  LDL.LU.64 R22, [R1+0x1878] ;  /* 0x0018780001167983 */ /* 0x002ea20000300a00 */
[----:B------:R-:W-:-:S02]  /*1abb0*/  LEA.HI.X.SX32 R21, R3, R14, 0x1, P3 ;  /* 0x0000000e03157211 */ /* 0x000fc400018f0eff */
[----:B------:R-:W-:Y:S01]  /*1abc0*/  LEA R27, R12, R4, 0x2 ;  /* 0x000000040c1b7211 */ /* 0x000fe200078e10ff */
[----:B------:R0:W-:Y:S04]  /*1abd0*/  STL.64 [R1+0x12e8], R28 ;  /* 0x0012e81c01007387 */ /* 0x0001e80000100a00 */
[----:B0-----:R-:W4:Y:S04]  /*1abe0*/  LDL.LU R29, [R1+0x1870] ;  /* 0x00187000011d7983 */ /* 0x001f280000300800 */
[----:B------:R-:W-:Y:S04]  /*1abf0*/  STL.64 [R1+0x1860], R8 ;  /* 0x0018600801007387 */ /* 0x000fe80000100a00 */
[----:B------:R-:W-:Y:S04]  /*1ac00*/  STL [R1+0x12e4], R17 ;  /* 0x0012e41101007387 */ /* 0x000fe80000100800 */
[----:B------:R-:W5:Y:S04]  /*1ac10*/  LDL.LU R0, [R1+0x6c] ;  /* 0x00006c0001007983 */ /* 0x000f680000300800 */
[----:B------:R-:W-:Y:S04]  /*1ac20*/  STL.64 [R1+0x12d8], R20 ;  /* 0x0012d81401007387 */ /* 0x000fe80000100a00 */
[----:B------:R0:W-:Y:S04]  /*1ac30*/  STL.64 [R1+0x1858], R26 ;  /* 0x0018581a01007387 */ /* 0x0001e80000100a00 */
[----:B0-----:R-:W3:Y:S01]  /*1ac40*/  LDL.LU R26, [R1+0x3c] ;  /* 0x00003c00011a7983 */ /* 0x001ee20000300800 */
[----:B------:R-:W-:-:S02]  /*1ac50*/  LEA R20, P1, R24, R15, 0x1 ;  /* 0x0000000f18147211 */ /* 0x000fc400078208ff */
[C---:B------:R-:W-:Y:S02]  /*1ac60*/  LEA R16, P2, R25.reuse, R15, 0x1 ;  /* 0x0000000f19107211 */ /* 0x040fe400078408ff */
[-C--:B------:R-:W-:Y:S02]  /*1ac70*/  LEA.HI.X.SX32 R21, R24, R14.reuse, 0x1, P1 ;  /* 0x0000000e18157211 */ /* 0x080fe400008f0eff */
[----:B------:R-:W-:Y:S01]  /*1ac80*/  MOV R3, R5 ;  /* 0x0000000500037202 */ /* 0x000fe20000000f00 */
[----:B------:R-:W-:Y:S01]  /*1ac90*/  IMAD R5, R12, 0x4, R27 ;  /* 0x000000040c057824 */ /* 0x000fe200078e021b */
[----:B------:R-:W-:Y:S01]  /*1aca0*/  LEA.HI.X.SX32 R17, R25, R14, 0x1, P2 ;  /* 0x0000000e19117211 */ /* 0x000fe200010f0eff */
[----:B------:R-:W4:Y:S04]  /*1acb0*/  LDL.LU R27, [R1+0x38] ;  /* 0x00003800011b7983 */ /* 0x000f280000300800 */
[----:B------:R0:W-:Y:S04]  /*1acc0*/  STL.64 [R1+0x12d0], R20 ;  /* 0x0012d01401007387 */ /* 0x0001e80000100a00 */
[----:B0-----:R-:W5:Y:S04]  /*1acd0*/  LDL.LU.64 R20, [R1+0x1868] ;  /* 0x0018680001147983 */ /* 0x001f680000300a00 */
[----:B------:R-:W-:Y:S01]  /*1ace0*/  STL.64 [R1+0x12c8], R16 ;  /* 0x0012c81001007387 */ /* 0x000fe20000100a00 */
[----:B--2---:R-:W-:-:S04]  /*1acf0*/  LEA R8, P3, R23, R15, 0x1 ;  /* 0x0000000f17087211 */ /* 0x004fc800078608ff */
[----:B------:R-:W-:-:S05]  /*1ad00*/  LEA.HI.X.SX32 R9, R23, R14, 0x1, P3 ;  /* 0x0000000e17097211 */ /* 0x000fca00018f0eff */
[----:B------:R3:W-:Y:S02]  /*1ad10*/  STL.64 [R1+0x12c0], R8 ;  /* 0x0012c00801007387 */ /* 0x0007e40000100a00 */
[----:B---3--:R-:W-:-:S04]  /*1ad20*/  LEA R8, P1, R26, R15, 0x1 ;  /* 0x0000000f1a087211 */ /* 0x008fc800078208ff */
[----:B------:R-:W-:-:S05]  /*1ad30*/  LEA.HI.X.SX32 R9, R26, R14, 0x1, P1 ;  /* 0x0000000e1a097211 */ /* 0x000fca00008f0eff */
[----:B------:R0:W-:Y:S04]  /*1ad40*/  STL.64 [R1+0x12b8], R8 ;  /* 0x0012b80801007387 */ /* 0x0001e80000100a00 */
[----:B0-----:R-:W2:Y:S01]  /*1ad50*/  LDL.LU.64 R8, [R1+0x1860] ;  /* 0x0018600001087983 */ /* 0x001ea20000300a00 */
[----:B----4-:R-:W-:Y:S02]  /*1ad60*/  LEA R24, P2, R27, R15, 0x1 ;  /* 0x0000000f1b187211 */ /* 0x010fe400078408ff */
[----:B------:R-:W-:Y:S02]  /*1ad70*/  MOV R23, R10 ;  /* 0x0000000a00177202 */ /* 0x000fe40000000f00 */
[----:B------:R-:W-:Y:S02]  /*1ad80*/  MOV R10, R19 ;  /* 0x00000013000a7202 */ /* 0x000fe40000000f00 */
[----:B------:R-:W-:-:S02]  /*1ad90*/  LEA R19, R12, R5, 0x2 ;  /* 0x000000050c137211 */ /* 0x000fc400078e10ff */
[----:B-----5:R-:W-:Y:S02]  /*1ada0*/  LEA R16, P3, R21, R15, 0x1 ;  /* 0x0000000f15107211 */ /* 0x020fe400078608ff */
[-C--:B------:R-:W-:Y:S02]  /*1adb0*/  LEA.HI.X.SX32 R25, R27, R14.reuse, 0x1, P2 ;  /* 0x0000000e1b197211 */ /* 0x080fe400010f0eff */
[C---:B------:R-:W-:Y:S02]  /*1adc0*/  LEA R28, R12.reuse, R19, 0x2 ;  /* 0x000000130c1c7211 */ /* 0x040fe400078e10ff */
[-C--:B------:R-:W-:Y:S01]  /*1add0*/  LEA.HI.X.SX32 R17, R21, R14.reuse, 0x1, P3 ;  /* 0x0000000e15117211 */ /* 0x080fe200018f0eff */
[----:B------:R0:W-:Y:S01]  /*1ade0*/  STL.64 [R1+0x12b0], R24 ;  /* 0x0012b01801007387 */ /* 0x0001e20000100a00 */
[----:B------:R-:W-:Y:S02]  /*1adf0*/  LEA R26, P1, R7, R15, 0x1 ;  /* 0x0000000f071a7211 */ /* 0x000fe400078208ff */
[----:B------:R-:W-:Y:S01]  /*1ae00*/  MOV R27, R7 ;  /* 0x00000007001b7202 */ /* 0x000fe20000000f00 */
[----:B------:R-:W-:Y:S01]  /*1ae10*/  IMAD R21, R12, 0x4, R28 ;  /* 0x000000040c157824 */ /* 0x000fe200078e021c */
[----:B------:R-:W-:Y:S02]  /*1ae20*/  STL.64 [R1+0x12a8], R16 ;  /* 0x0012a81001007387 */ /* 0x000fe40000100a00 */
[----:B------:R-:W-:-:S02]  /*1ae30*/  LEA.HI.X.SX32 R27, R27, R14, 0x1, P1 ;  /* 0x0000000e1b1b7211 */ /* 0x000fc400008f0eff */
[----:B0-----:R-:W-:-:S03]  /*1ae40*/  LEA R24, P2, R29, R15, 0x1 ;  /* 0x0000000f1d187211 */ /* 0x001fc600078408ff */
[----:B------:R0:W-:Y:S01]  /*1ae50*/  STL.64 [R1+0x12a0], R26 ;  /* 0x0012a01a01007387 */ /* 0x0001e20000100a00 */
[----:B------:R-:W-:Y:S02]  /*1ae60*/  LEA.HI.X.SX32 R25, R29, R14, 0x1, P2 ;  /* 0x0000000e1d197211 */ /* 0x000fe400010f0eff */
[----:B------:R-:W-:-:S03]  /*1ae70*/  LEA R7, R12, R21, 0x2 ;  /* 0x000000150c077211 */ /* 0x000fc600078e10ff */
[----:B------:R1:W-:Y:S01]  /*1ae80*/  STL.64 [R1+0x1298], R24 ;  /* 0x0012981801007387 */ /* 0x0003e20000100a00 */
[----:B------:R-:W-:Y:S02]  /*1ae90*/  LEA R29, R12, R7, 0x2 ;  /* 0x000000070c1d7211 */ /* 0x000fe400078e10ff */
[----:B0-----:R-:W-:-:S04]  /*1aea0*/  LEA R26, P1, R0, R15, 0x1 ;  /* 0x0000000f001a7211 */ /* 0x001fc800078208ff */
[----:B------:R-:W-:Y:S02]  /*1aeb0*/  LEA.HI.X.SX32 R27, R0, R14, 0x1, P1 ;  /* 0x0000000e001b7211 */ /* 0x000fe400008f0eff */
[----:B-1----:R-:W-:-:S04]  /*1aec0*/  LEA R24, P2, R3, R15, 0x1 ;  /* 0x0000000f03187211 */ /* 0x002fc800078408ff */
[----:B------:R-:W-:Y:S02]  /*1aed0*/  LEA.HI.X.SX32 R25, R3, R14, 0x1, P2 ;  /* 0x0000000e03197211 */ /* 0x000fe400010f0eff */
[----:B--2---:R-:W-:-:S04]  /*1aee0*/  LEA R16, P3, R9, R15, 0x1 ;  /* 0x0000000f09107211 */ /* 0x004fc800078608ff */
[----:B------:R-:W-:-:S05]  /*1aef0*/  LEA.HI.X.SX32 R17, R9, R14, 0x1, P3 ;  /* 0x0000000e09117211 */ /* 0x000fca00018f0eff */
[----:B------:R0:W-:Y:S01]  /*1af00*/  STL.64 [R1+0x1290], R16 ;  /* 0x0012901001007387 */ /* 0x0001e20000100a00 */
[----:B------:R-:W-:-:S03]  /*1af10*/  LEA R9, R12, R29, 0x2 ;  /* 0x0000001d0c097211 */ /* 0x000fc600078e10ff */
[----:B------:R1:W-:Y:S04]  /*1af20*/  STL.64 [R1+0x1838], R28 ;  /* 0x0018381c01007387 */ /* 0x0003e80000100a00 */
[----:B------:R2:W-:Y:S01]  /*1af30*/  STL.64 [R1+0x1288], R26 ;  /* 0x0012881a01007387 */ /* 0x0005e20000100a00 */
[CC--:B0-----:R-:W-:Y:S02]  /*1af40*/  LEA R16, P3, R18.reuse, R15.reuse, 0x1 ;  /* 0x0000000f12107211 */ /* 0x0c1fe400078608ff */
[C---:B-1----:R-:W-:Y:S02]  /*1af50*/  LEA R28, P1, R23.reuse, R15, 0x1 ;  /* 0x0000000f171c7211 */ /* 0x042fe400078208ff */
[-C--:B------:R-:W-:Y:S01]  /*1af60*/  LEA.HI.X.SX32 R17, R18, R14.reuse, 0x1, P3 ;  /* 0x0000000e12117211 */ /* 0x080fe200018f0eff */
[----:B--2---:R-:W2:Y:S01]  /*1af70*/  LDL.LU.64 R26, [R1+0x1858] ;  /* 0x00185800011a7983 */ /* 0x004ea20000300a00 */
[----:B------:R-:W-:-:S03]  /*1af80*/  LEA.HI.X.SX32 R29, R23, R14, 0x1, P1 ;  /* 0x0000000e171d7211 */ /* 0x000fc600008f0eff */
[----:B------:R0:W-:Y:S01]  /*1af90*/  STL.64 [R1+0x1280], R24 ;  /* 0x0012801801007387 */ /* 0x0001e20000100a00 */
[----:B------:R-:W-:-:S03]  /*1afa0*/  IMAD R3, R12, 0x4, R9 ;  /* 0x000000040c037824 */ /* 0x000fc600078e0209 */
[----:B------:R1:W-:Y:S01]  /*1afb0*/  STL.64 [R1+0x1278], R16 ;  /* 0x0012781001007387 */ /* 0x0003e20000100a00 */
[----:B0-----:R-:W-:-:S03]  /*1afc0*/  LEA R24, P2, R6, R15, 0x1 ;  /* 0x0000000f06187211 */ /* 0x001fc600078408ff */
[----:B------:R0:W-:Y:S01]  /*1afd0*/  STL.64 [R1+0x1270], R28 ;  /* 0x0012701c01007387 */ /* 0x0001e20000100a00 */
[C---:B-1----:R-:W-:Y:S02]  /*1afe0*/  LEA R16, P3, R11.reuse, R15, 0x1 ;  /* 0x0000000f0b107211 */ /* 0x042fe400078608ff */
[-C--:B------:R-:W-:Y:S02]  /*1aff0*/  LEA.HI.X.SX32 R25, R6, R14.reuse, 0x1, P2 ;  /* 0x0000000e06197211 */ /* 0x080fe400010f0eff */
[----:B------:R-:W-:Y:S02]  /*1b000*/  LEA.HI.X.SX32 R17, R11, R14, 0x1, P3 ;  /* 0x0000000e0b117211 */ /* 0x000fe400018f0eff */
[----:B------:R-:W-:Y:S01]  /*1b010*/  LEA R18, R12, R3, 0x2 ;  /* 0x000000030c127211 */ /* 0x000fe200078e10ff */
[----:B------:R1:W-:Y:S01]  /*1b020*/  STL.64 [R1+0x1268], R24 ;  /* 0x0012681801007387 */ /* 0x0003e20000100a00 */
[----:B0-----:R-:W-:Y:S01]  /*1b030*/  LEA R28, P1, R10, R15, 0x1 ;  /* 0x0000000f0a1c7211 */ /* 0x001fe200078208ff */
[C---:B------:R-:W-:Y:S01]  /*1b040*/  IMAD R23, R12.reuse, 0x4, R20 ;  /* 0x000000040c177824 */ /* 0x040fe200078e0214 */
[----:B------:R-:W-:-:S02]  /*1b050*/  LEA R6, R12, R18, 0x2 ;  /* 0x000000120c067211 */ /* 0x000fc400078e10ff */
[----:B------:R-:W-:Y:S01]  /*1b060*/  LEA.HI.X.SX32 R29, R10, R14, 0x1, P1 ;  /* 0x0000000e0a1d7211 */ /* 0x000fe200008f0eff */
[----:B------:R0:W-:Y:S01]  /*1b070*/  STL.64 [R1+0x1260], R16 ;  /* 0x0012601001007387 */ /* 0x0001e20000100a00 */
[C---:B------:R-:W-:Y:S02]  /*1b080*/  LEA R10, R12.reuse, R20, 0x2 ;  /* 0x000000140c0a7211 */ /* 0x040fe400078e10ff */
[CC--:B-1----:R-:W-:Y:S02]  /*1b090*/  LEA R24, P2, R13.reuse, R15.reuse, 0x1 ;  /* 0x0000000f0d187211 */ /* 0x0c2fe400078408ff */
[----:B------:R-:W-:Y:S02]  /*1b0a0*/  LEA R10, R12, R10, 0x2 ;  /* 0x0000000a0c0a7211 */ /* 0x000fe400078e10ff */
[----:B------:R-:W-:Y:S02]  /*1b0b0*/  LEA.HI.X.SX32 R25, R13, R14, 0x1, P2 ;  /* 0x0000000e0d197211 */ /* 0x000fe400010f0eff */
[----:B0-----:R-:W-:Y:S01]  /*1b0c0*/  LEA R16, P3, R20, R15, 0x1 ;  /* 0x0000000f14107211 */ /* 0x001fe200078608ff */
[----:B------:R0:W-:Y:S01]  /*1b0d0*/  STL.64 [R1+0x1258], R28 ;  /* 0x0012581c01007387 */ /* 0x0001e20000100a00 */
[----:B------:R-:W-:-:S02]  /*1b0e0*/  LEA R11, R12, R6, 0x2 ;  /* 0x000000060c0b7211 */ /* 0x000fc400078e10ff */
[----:B------:R-:W-:Y:S01]  /*1b0f0*/  LEA.HI.X.SX32 R17, R20, R14, 0x1, P3 ;  /* 0x0000000e14117211 */ /* 0x000fe200018f0eff */
[----:B------:R1:W-:Y:S01]  /*1b100*/  STL.64 [R1+0x1250], R24 ;  /* 0x0012501801007387 */ /* 0x0003e20000100a00 */
[----:B------:R-:W-:-:S03]  /*1b110*/  LEA R20, R12, R11, 0x2 ;  /* 0x0000000b0c147211 */ /* 0x000fc600078e10ff */
[----:B------:R3:W-:Y:S01]  /*1b120*/  STL.64 [R1+0x1248], R16 ;  /* 0x0012481001007387 */ /* 0x0007e20000100a00 */
[CC--:B0-----:R-:W-:Y:S02]  /*1b130*/  LEA R28, P1, R23.reuse, R15.reuse, 0x1 ;  /* 0x0000000f171c7211 */ /* 0x0c1fe400078208ff */
[-C--:B-1----:R-:W-:Y:S02]  /*1b140*/  LEA R24, P2, R10, R15.reuse, 0x1 ;  /* 0x0000000f0a187211 */ /* 0x082fe400078408ff */
[-C--:B------:R-:W-:Y:S01]  /*1b150*/  LEA.HI.X.SX32 R29, R23, R14.reuse, 0x1, P1 ;  /* 0x0000000e171d7211 */ /* 0x080fe200008f0eff */
[----:B------:R-:W-:Y:S01]  /*1b160*/  IMAD R23, R12, 0x4, R8 ;  /* 0x000000040c177824 */ /* 0x000fe200078e0208 */
[----:B---3--:R-:W-:Y:S02]  /*1b170*/  LEA R16, P3, R8, R15, 0x1 ;  /* 0x0000000f08107211 */ /* 0x008fe400078608ff */
[----:B------:R-:W-:Y:S02]  /*1b180*/  LEA.HI.X.SX32 R25, R10, R14, 0x1, P2 ;  /* 0x0000000e0a197211 */ /* 0x000fe400010f0eff */
[C---:B------:R-:W-:Y:S01]  /*1b190*/  LEA R13, R12.reuse, R20, 0x2 ;  /* 0x000000140c0d7211 */ /* 0x040fe200078e10ff */
[----:B------:R-:W-:Y:S01]  /*1b1a0*/  STL.64 [R1+0x1240], R28 ;  /* 0x0012401c01007387 */ /* 0x000fe20000100a00 */
[----:B------:R-:W-:-:S02]  /*1b1b0*/  LEA R0, R12, R8, 0x2 ;  /* 0x000000080c007211 */ /* 0x000fc400078e10ff */
[----:B------:R-:W-:Y:S01]  /*1b1c0*/  LEA.HI.X.SX32 R17, R8, R14, 0x1, P3 ;  /* 0x0000000e08117211 */ /* 0x000fe200018f0eff */
[----:B------:R0:W-:Y:S01]  /*1b1d0*/  STL.64 [R1+0x1238], R24 ;  /* 0x0012381801007387 */ /* 0x0001e20000100a00 */
[----:B------:R-:W-:-:S03]  /*1b1e0*/  LEA R8, R12, R13, 0x2 ;  /* 0x0000000d0c087211 */ /* 0x000fc600078e10ff */
[----:B------:R1:W-:Y:S04]  /*1b1f0*/  STL.64 [R1+0x1230], R16 ;  /* 0x0012301001007387 */ /* 0x0003e80000100a00 */
[----:B------:R-:W-:Y:S01]  /*1b200*/  STL.64 [R1+0x1830], R8 ;  /* 0x0018300801007387 */ /* 0x000fe20000100a00 */
[----:B0-----:R-:W-:-:S04]  /*1b210*/  LEA R24, P1, R23, R15, 0x1 ;  /* 0x0000000f17187211 */ /* 0x001fc800078208ff */
[----:B------:R-:W-:Y:S02]  /*1b220*/  LEA.HI.X.SX32 R25, R23, R14, 0x1, P1 ;  /* 0x0000000e17197211 */ /* 0x000fe400008f0eff */
[----:B------:R-:W3:Y:S01]  /*1b230*/  LDL.LU R23, [R1+0x1850] ;  /* 0x0018500001177983 */ /* 0x000ee20000300800 */
[----:B------:R-:W-:Y:S02]  /*1b240*/  LEA R0, R12, R0, 0x2 ;  /* 0x000000000c007211 */ /* 0x000fe400078e10ff */
[-C--:B-1----:R-:W-:Y:S01]  /*1b250*/  LEA R16, P3, R22, R15.reuse, 0x1 ;  /* 0x0000000f16107211 */ /* 0x082fe200078608ff */
[----:B------:R0:W-:Y:S01]  /*1b260*/  STL.64 [R1+0x1228], R24 ;  /* 0x0012281801007387 */ /* 0x0001e20000100a00 */
[----:B------:R-:W-:Y:S02]  /*1b270*/  LEA R28, P2, R0, R15, 0x1 ;  /* 0x0000000f001c7211 */ /* 0x000fe400078408ff */
[-C--:B------:R-:W-:Y:S02]  /*1b280*/  LEA.HI.X.SX32 R17, R22, R14.reuse, 0x1, P3 ;  /* 0x0000000e16117211 */ /* 0x080fe400018f0eff */
[----:B------:R-:W-:Y:S01]  /*1b290*/  LEA.HI.X.SX32 R29, R0, R14, 0x1, P2 ;  /* 0x0000000e001d7211 */ /* 0x000fe200010f0eff */
[----:B0-----:R-:W4:Y:S04]  /*1b2a0*/  LDL.LU.64 R24, [R1+0x1848] ;  /* 0x0018480001187983 */ /* 0x001f280000300a00 */
[----:B------:R-:W-:Y:S04]  /*1b2b0*/  STL.64 [R1+0x1220], R28 ;  /* 0x0012201c01007387 */ /* 0x000fe80000100a00 */
[----:B------:R0:W-:Y:S04]  /*1b2c0*/  STL.64 [R1+0x1218], R16 ;  /* 0x0012181001007387 */ /* 0x0001e80000100a00 */
[----:B0-----:R-:W5:Y:S01]  /*1b2d0*/  LDL.LU.64 R16, [R1+0x1840] ;  /* 0x0018400001107983 */ /* 0x001f620000300a00 */
[----:B------:R-:W-:-:S02]  /*1b2e0*/  LEA R10, R12, R8, 0x2 ;  /* 0x000000080c0a7211 */ /* 0x000fc400078e10ff */
[----:B------:R-:W-:-:S03]  /*1b2f0*/  LEA R29, R12, R22, 0x2 ;  /* 0x000000160c1d7211 */ /* 0x000fc600078e10ff */
[----:B------:R-:W-:Y:S01]  /*1b300*/  IMAD R0, R12, 0x4, R10 ;  /* 0x000000040c007824 */ /* 0x000fe200078e020a */
[----:B------:R0:W-:Y:S02]  /*1b310*/  STL.64 [R1+0x1828], R10 ;  /* 0x0018280a01007387 */ /* 0x0001e40000100a00 */
[----:B0-----:R-:W-:Y:S02]  /*1b320*/  LEA R10, P1, R29, R15, 0x1 ;  /* 0x0000000f1d0a7211 */ /* 0x001fe400078208ff */
[----:B------:R-:W-:-:S04]  /*1b330*/  MOV R11, R29 ;  /* 0x0000001d000b7202 */ /* 0x000fc80000000f00 */
[----:B------:R-:W-:-:S05]  /*1b340*/  LEA.HI.X.SX32 R11, R11, R14, 0x1, P1 ;  /* 0x0000000e0b0b7211 */ /* 0x000fca00008f0eff */
[----:B------:R-:W-:Y:S01]  /*1b350*/  STL.64 [R1+0x1210], R10 ;  /* 0x0012100a01007387 */ /* 0x000fe20000100a00 */
[----:B---3--:R-:W-:-:S04]  /*1b360*/  LEA R28, P2, R23, R15, 0x1 ;  /* 0x0000000f171c7211 */ /* 0x008fc800078408ff */
[----:B------:R-:W-:-:S05]  /*1b370*/  LEA.HI.X.SX32 R29, R23, R14, 0x1, P2 ;  /* 0x0000000e171d7211 */ /* 0x000fca00010f0eff */
[----:B------:R0:W-:Y:S01]  /*1b380*/  STL.64 [R1+0x1208], R28 ;  /* 0x0012081c01007387 */ /* 0x0001e20000100a00 */
[CC--:B----4-:R-:W-:Y:S02]  /*1b390*/  LEA R8, P3, R24.reuse, R15.reuse, 0x1 ;  /* 0x0000000f18087211 */ /* 0x0d0fe400078608ff */
[CC--:B0-----:R-:W-:Y:S02]  /*1b3a0*/  LEA R28, P1, R25.reuse, R15.reuse, 0x1 ;  /* 0x0000000f191c7211 */ /* 0x0c1fe400078208ff */
[-C--:B------:R-:W-:Y:S02]  /*1b3b0*/  LEA.HI.X.SX32 R9, R24, R14.reuse, 0x1, P3 ;  /* 0x0000000e18097211 */ /* 0x080fe400018f0eff */
[-C--:B------:R-:W-:Y:S02]  /*1b3c0*/  LEA.HI.X.SX32 R29, R25, R14.reuse, 0x1, P1 ;  /* 0x0000000e191d7211 */ /* 0x080fe400008f0eff */
[C---:B------:R-:W-:Y:S01]  /*1b3d0*/  LEA R10, P2, R2.reuse, R15, 0x1 ;  /* 0x0000000f020a7211 */ /* 0x040fe200078408ff */
[----:B------:R5:W-:Y:S04]  /*1b3e0*/  STL.64 [R1+0x1200], R8 ;  /* 0x0012000801007387 */ /* 0x000be80000100a00 */
[----:B------:R2:W-:Y:S01]  /*1b3f0*/  STL.64 [R1+0x11f8], R28 ;  /* 0x0011f81c01007387 */ /* 0x0005e20000100a00 */
[----:B------:R-:W-:-:S02]  /*1b400*/  LEA.HI.X.SX32 R11, R2, R14, 0x1, P2 ;  /* 0x0000000e020b7211 */ /* 0x000fc400010f0eff */
[-C--:B-----5:R-:W-:Y:S02]  /*1b410*/  LEA R8, P3, R16, R15.reuse, 0x1 ;  /* 0x0000000f10087211 */ /* 0x0a0fe400078608ff */
[-C--:B--2---:R-:W-:Y:S02]  /*1b420*/  LEA R28, P1, R26, R15.reuse, 0x1 ;  /* 0x0000000f1a1c7211 */ /* 0x084fe400078208ff */
[-C--:B------:R-:W-:Y:S02]  /*1b430*/  LEA.HI.X.SX32 R9, R16, R14.reuse, 0x1, P3 ;  /* 0x0000000e10097211 */ /* 0x080fe400018f0eff */
[----:B------:R-:W-:Y:S01]  /*1b440*/  LEA.HI.X.SX32 R29, R26, R14, 0x1, P1 ;  /* 0x0000000e1a1d7211 */ /* 0x000fe200008f0eff */
[----:B------:R0:W-:Y:S04]  /*1b450*/  STL.64 [R1+0x11f0], R10 ;  /* 0x0011f00a01007387 */ /* 0x0001e80000100a00 */
[----:B------:R1:W-:Y:S04]  /*1b460*/  STL.64 [R1+0x11e8], R8 ;  /* 0x0011e80801007387 */ /* 0x0003e80000100a00 */
[----:B------:R2:W-:Y:S01]  /*1b470*/  STL.64 [R1+0x11e0], R28 ;  /* 0x0011e01c01007387 */ /* 0x0005e20000100a00 */
[----:B0-----:R-:W-:-:S02]  /*1b480*/  LEA R10, P2, R17, R15, 0x1 ;  /* 0x0000000f110a7211 */ /* 0x001fc400078408ff */
[CC--:B-1----:R-:W-:Y:S02]  /*1b490*/  LEA R8, P3, R4.reuse, R15.reuse, 0x1 ;  /* 0x0000000f04087211 */ /* 0x0c2fe400078608ff */
[-C--:B------:R-:W-:Y:S02]  /*1b4a0*/  LEA.HI.X.SX32 R11, R17, R14.reuse, 0x1, P2 ;  /* 0x0000000e110b7211 */ /* 0x080fe400010f0eff */
[C---:B--2---:R-:W-:Y:S02]  /*1b4b0*/  LEA R28, P1, R27.reuse, R15, 0x1 ;  /* 0x0000000f1b1c7211 */ /* 0x044fe400078208ff */
[-C--:B------:R-:W-:Y:S02]  /*1b4c0*/  LEA.HI.X.SX32 R9, R4, R14.reuse, 0x1, P3 ;  /* 0x0000000e04097211 */ /* 0x080fe400018f0eff */
[----:B------:R-:W-:Y:S01]  /*1b4d0*/  LEA.HI.X.SX32 R29, R27, R14, 0x1, P1 ;  /* 0x0000000e1b1d7211 */ /* 0x000fe200008f0eff */
[----:B------:R-:W-:Y:S04]  /*1b4e0*/  STL.64 [R1+0x11d8], R10 ;  /* 0x0011d80a01007387 */ /* 0x000fe80000100a00 */
[----:B------:R-:W-:Y:S04]  /*1b4f0*/  STL.64 [R1+0x11d0], R8 ;  /* 0x0011d00801007387 */ /* 0x000fe80000100a00 */
[----:B------:R0:W-:Y:S04]  /*1b500*/  STL.64 [R1+0x11c8], R28 ;  /* 0x0011c81c01007387 */ /* 0x0001e80000100a00 */
[----:B0-----:R-:W2:Y:S01]  /*1b510*/  LDL.LU.64 R28, [R1+0x1838] ;  /* 0x00183800011c7983 */ /* 0x001ea20000300a00 */
[----:B------:R-:W-:-:S04]  /*1b520*/  LEA R22, R12, R0, 0x2 ;  /* 0x000000000c167211 */ /* 0x000fc800078e10ff */
[----:B------:R-:W-:-:S04]  /*1b530*/  LEA R23, R12, R22, 0x2 ;  /* 0x000000160c177211 */ /* 0x000fc800078e10ff */
[----:B------:R-:W-:-:S05]  /*1b540*/  LEA R24, R12, R23, 0x2 ;  /* 0x000000170c187211 */ /* 0x000fca00078e10ff */
[----:B------:R-:W-:Y:S01]  /*1b550*/  IMAD R2, R12, 0x4, R24 ;  /* 0x000000040c027824 */ /* 0x000fe200078e0218 */
[----:B------:R-:W-:-:S04]  /*1b560*/  LEA R8, P2, R5, R15, 0x1 ;  /* 0x0000000f05087211 */ /* 0x000fc800078408ff */
[C---:B------:R-:W-:Y:S02]  /*1b570*/  LEA R16, R12.reuse, R2, 0x2 ;  /* 0x000000020c107211 */ /* 0x040fe400078e10ff */
[----:B------:R-:W-:Y:S02]  /*1b580*/  LEA R10, P3, R19, R15, 0x1 ;  /* 0x0000000f130a7211 */ /* 0x000fe400078608ff */
[C---:B------:R-:W-:Y:S02]  /*1b590*/  LEA R4, R12.reuse, R16, 0x2 ;  /* 0x000000100c047211 */ /* 0x040fe400078e10ff */
[----:B------:R-:W-:Y:S02]  /*1b5a0*/  LEA.HI.X.SX32 R9, R5, R14, 0x1, P2 ;  /* 0x0000000e05097211 */ /* 0x000fe400010f0eff */
[C---:B------:R-:W-:Y:S02]  /*1b5b0*/  LEA R17, R12.reuse, R4, 0x2 ;  /* 0x000000040c117211 */ /* 0x040fe400078e10ff */
[----:B------:R-:W-:Y:S01]  /*1b5c0*/  LEA.HI.X.SX32 R11, R19, R14, 0x1, P3 ;  /* 0x0000000e130b7211 */ /* 0x000fe200018f0eff */
[----:B------:R0:W-:Y:S01]  /*1b5d0*/  STL.64 [R1+0x11c0], R8 ;  /* 0x0011c00801007387 */ /* 0x0001e20000100a00 */
[----:B------:R-:W-:-:S03]  /*1b5e0*/  LEA R5, R12, R17, 0x2 ;  /* 0x000000110c057211 */ /* 0x000fc600078e10ff */
[----:B0-----:R-:W3:Y:S04]  /*1b5f0*/  LDL.LU.64 R8, [R1+0x1830] ;  /* 0x0018300001087983 */ /* 0x001ee80000300a00 */
[----:B------:R-:W-:Y:S04]  /*1b600*/  STL.64 [R1+0x1820], R16 ;  /* 0x0018201001007387 */ /* 0x000fe80000100a00 */
[----:B------:R0:W-:Y:S01]  /*1b610*/  STL.64 [R1+0x11b8], R10 ;  /* 0x0011b80a01007387 */ /* 0x0001e20000100a00 */
[-C--:B------:R-:W-:Y:S02]  /*1b620*/  LEA R26, P2, R21, R15.reuse, 0x1 ;  /* 0x0000000f151a7211 */ /* 0x080fe400078408ff */
[----:B0-----:R-:W-:-:S04]  /*1b630*/  LEA R10, P3, R7, R15, 0x1 ;  /* 0x0000000f070a7211 */ /* 0x001fc800078608ff */
[-C--:B------:R-:W-:Y:S02]  /*1b640*/  LEA.HI.X.SX32 R11, R7, R14.reuse, 0x1, P3 ;  /* 0x0000000e070b7211 */ /* 0x080fe400018f0eff */
[----:B------:R-:W-:Y:S02]  /*1b650*/  LEA.HI.X.SX32 R27, R21, R14, 0x1, P2 ;  /* 0x0000000e151b7211 */ /* 0x000fe400010f0eff */
[----:B--2---:R-:W-:-:S04]  /*1b660*/  LEA R16, P1, R28, R15, 0x1 ;  /* 0x0000000f1c107211 */ /* 0x004fc800078208ff */
[----:B------:R-:W-:-:S05]  /*1b670*/  LEA.HI.X.SX32 R17, R28, R14, 0x1, P1 ;  /* 0x0000000e1c117211 */ /* 0x000fca00008f0eff */
[----:B------:R-:W-:Y:S04]  /*1b680*/  STL.64 [R1+0x11b0], R16 ;  /* 0x0011b01001007387 */ /* 0x000fe80000100a00 */
[----:B------:R0:W-:Y:S04]  /*1b690*/  STL.64 [R1+0x11a0], R10 ;  /* 0x0011a00a01007387 */ /* 0x0001e80000100a00 */
[----:B------:R-:W-:Y:S01]  /*1b6a0*/  STL.64 [R1+0x11a8], R26 ;  /* 0x0011a81a01007387 */ /* 0x000fe20000100a00 */
[----:B0-----:R-:W-:-:S04]  /*1b6b0*/  LEA R10, P1, R29, R15, 0x1 ;  /* 0x0000000f1d0a7211 */ /* 0x001fc800078208ff */
[----:B------:R-:W-:-:S05]  /*1b6c0*/  LEA.HI.X.SX32 R11, R29, R14, 0x1, P1 ;  /* 0x0000000e1d0b7211 */ /* 0x000fca00008f0eff */
[----:B------:R0:W-:Y:S04]  /*1b6d0*/  STL.64 [R1+0x1198], R10 ;  /* 0x0011980a01007387 */ /* 0x0001e80000100a00 */
[----:B0-----:R-:W2:Y:S01]  /*1b6e0*/  LDL.LU.64 R10, [R1+0x1828] ;  /* 0x00182800010a7983 */ /* 0x001ea20000300a00 */
[-C--:B---3--:R-:W-:Y:S02]  /*1b6f0*/  LEA R26, P2, R9, R15.reuse, 0x1 ;  /* 0x0000000f091a7211 */ /* 0x088fe400078408ff */
[----:B------:R-:W-:Y:S02]  /*1b700*/  LEA R16, P3, R3, R15, 0x1 ;  /* 0x0000000f03107211 */ /* 0x000fe400078608ff */
[-C--:B------:R-:W-:Y:S02]  /*1b710*/  LEA.HI.X.SX32 R27, R9, R14.reuse, 0x1, P2 ;  /* 0x0000000e091b7211 */ /* 0x080fe400010f0eff */
[----:B------:R-:W-:-:S02]  /*1b720*/  LEA.HI.X.SX32 R17, R3, R14, 0x1, P3 ;  /* 0x0000000e03117211 */ /* 0x000fc400018f0eff */
[CC--:B------:R-:W-:Y:S01]  /*1b730*/  LEA R28, P1, R18.reuse, R15.reuse, 0x1 ;  /* 0x0000000f121c7211 */ /* 0x0c0fe200078208ff */
[----:B------:R0:W-:Y:S04]  /*1b740*/  STL.64 [R1+0x1190], R26 ;  /* 0x0011901a01007387 */ /* 0x0001e80000100a00 */
[----:B------:R-:W-:Y:S01]  /*1b750*/  STL.64 [R1+0x1188], R16 ;  /* 0x0011881001007387 */ /* 0x000fe20000100a00 */
[----:B------:R-:W-:Y:S02]  /*1b760*/  LEA.HI.X.SX32 R29, R18, R14, 0x1, P1 ;  /* 0x0000000e121d7211 */ /* 0x000fe400008f0eff */
[----:B0-----:R-:W-:-:S04]  /*1b770*/  LEA R26, P2, R6, R15, 0x1 ;  /* 0x0000000f061a7211 */ /* 0x001fc800078408ff */
[-C--:B------:R-:W-:Y:S01]  /*1b780*/  LEA.HI.X.SX32 R27, R6, R14.reuse, 0x1, P2 ;  /* 0x0000000e061b7211 */ /* 0x080fe200010f0eff */
[----:B------:R0:W-:Y:S04]  /*1b790*/  STL.64 [R1+0x1180], R28 ;  /* 0x0011801c01007387 */ /* 0x0001e80000100a00 */
[----:B------:R1:W-:Y:S01]  /*1b7a0*/  STL.64 [R1+0x1178], R26 ;  /* 0x0011781a01007387 */ /* 0x0003e20000100a00 */
[CC--:B0-----:R-:W-:Y:S02]  /*1b7b0*/  LEA R28, P1, R20.reuse, R15.reuse, 0x1 ;  /* 0x0000000f141c7211 */ /* 0x0c1fe400078208ff */
[----:B-1----:R-:W-:Y:S02]  /*1b7c0*/  LEA R26, P2, R13, R15, 0x1 ;  /* 0x0000000f0d1a7211 */ /* 0x002fe400078408ff */
[----:B------:R-:W-:-:S02]  /*1b7d0*/  LEA.HI.X.SX32 R29, R20, R14, 0x1, P1 ;  /* 0x0000000e141d7211 */ /* 0x000fc400008f0eff */
[----:B------:R-:W-:Y:S02]  /*1b7e0*/  LEA.HI.X.SX32 R27, R13, R14, 0x1, P2 ;  /* 0x0000000e0d1b7211 */ /* 0x000fe400010f0eff */
[----:B--2---:R-:W-:-:S04]  /*1b7f0*/  LEA R16, P3, R11, R15, 0x1 ;  /* 0x0000000f0b107211 */ /* 0x004fc800078608ff */
[----:B------:R-:W-:-:S05]  /*1b800*/  LEA.HI.X.SX32 R17, R11, R14, 0x1, P3 ;  /* 0x0000000e0b117211 */ /* 0x000fca00018f0eff */
[----:B------:R0:W-:Y:S04]  /*1b810*/  STL.64 [R1+0x1170], R16 ;  /* 0x0011701001007387 */ /* 0x0001e80000100a00 */
[----:B------:R1:W-:Y:S01]  /*1b820*/  STL.64 [R1+0x1168], R28 ;  /* 0x0011681c01007387 */ /* 0x0003e20000100a00 */
[----:B0-----:R-:W-:-:S04]  /*1b830*/  LEA R16, P3, R8, R15, 0x1 ;  /* 0x0000000f08107211 */ /* 0x001fc800078608ff */
[----:B------:R-:W-:Y:S01]  /*1b840*/  LEA.HI.X.SX32 R17, R8, R14, 0x1, P3 ;  /* 0x0000000e08117211 */ /* 0x000fe200018f0eff */
[----:B------:R-:W-:Y:S01]  /*1b850*/  STL.64 [R1+0x1160], R26 ;  /* 0x0011601a01007387 */ /* 0x000fe20000100a00 */
[----:B-1----:R-:W-:-:S03]  /*1b860*/  LEA R28, P1, R10, R15, 0x1 ;  /* 0x0000000f0a1c7211 */ /* 0x002fc600078208ff */
[----:B------:R0:W-:Y:S01]  /*1b870*/  STL.64 [R1+0x1158], R16 ;  /* 0x0011581001007387 */ /* 0x0001e20000100a00 */
[----:B------:R-:W-:Y:S02]  /*1b880*/  LEA.HI.X.SX32 R29, R10, R14, 0x1, P1 ;  /* 0x0000000e0a1d7211 */ /* 0x000fe400008f0eff */
[----:B0-----:R-:W-:-:S04]  /*1b890*/  LEA R16, P3, R22, R15, 0x1 ;  /* 0x0000000f16107211 */ /* 0x001fc800078608ff */
[----:B------:R-:W-:Y:S01]  /*1b8a0*/  LEA.HI.X.SX32 R17, R22, R14, 0x1, P3 ;  /* 0x0000000e16117211 */ /* 0x000fe200018f0eff */
[----:B------:R-:W-:Y:S01]  /*1b8b0*/  STL.64 [R1+0x1150], R28 ;  /* 0x0011501c01007387 */ /* 0x000fe20000100a00 */
[----:B------:R-:W-:-:S03]  /*1b8c0*/  LEA R26, P2, R0, R15, 0x1 ;  /* 0x0000000f001a7211 */ /* 0x000fc600078408ff */
[----:B------:R0:W-:Y:S01]  /*1b8d0*/  STL.64 [R1+0x1140], R16 ;  /* 0x0011401001007387 */ /* 0x0001e20000100a00 */
[----:B------:R-:W-:Y:S02]  /*1b8e0*/  LEA.HI.X.SX32 R27, R0, R14, 0x1, P2 ;  /* 0x0000000e001b7211 */ /* 0x000fe400010f0eff */
[----:B0-----:R-:W-:-:S04]  /*1b8f0*/  LEA R16, P1, R23, R15, 0x1 ;  /* 0x0000000f17107211 */ /* 0x001fc800078208ff */
[----:B------:R-:W-:Y:S01]  /*1b900*/  LEA.HI.X.SX32 R17, R23, R14, 0x1, P1 ;  /* 0x0000000e17117211 */ /* 0x000fe200008f0eff */
[----:B------:R-:W-:Y:S04]  /*1b910*/  STL.64 [R1+0x1148], R26 ;  /* 0x0011481a01007387 */ /* 0x000fe80000100a00 */
[----:B------:R0:W-:Y:S04]  /*1b920*/  STL.64 [R1+0x1138], R16 ;  /* 0x0011381001007387 */ /* 0x0001e80000100a00 */
[----:B0-----:R-:W2:Y:S01]  /*1b930*/  LDL.LU.64 R16, [R1+0x1820] ;  /* 0x0018200001107983 */ /* 0x001ea20000300a00 */
[----:B------:R-:W-:-:S05]  /*1b940*/  IMAD R19, R12, 0x4, R5 ;  /* 0x000000040c137824 */ /* 0x000fca00078e0205 */
[----:B------:R-:W-:-:S04]  /*1b950*/  LEA R7, R12, R19, 0x2 ;  /* 0x000000130c077211 */ /* 0x000fc800078e10ff */
[----:B------:R-:W-:-:S04]  /*1b960*/  LEA R21, R12, R7, 0x2 ;  /* 0x000000070c157211 */ /* 0x000fc800078e10ff */
[----:B------:R-:W-:-:S04]  /*1b970*/  LEA R3, R12, R21, 0x2 ;  /* 0x000000150c037211 */ /* 0x000fc800078e10ff */
[----:B------:R-:W-:Y:S02]  /*1b980*/  LEA R9, R12, R3, 0x2 ;  /* 0x000000030c097211 */ /* 0x000fe400078e10ff */
[----:B------:R-:W-:-:S03]  /*1b990*/  LEA R26, P3, R2, R15, 0x1 ;  /* 0x0000000f021a7211 */ /* 0x000fc600078608ff */
[----:B------:R-:W-:Y:S01]  /*1b9a0*/  IMAD R6, R12, 0x4, R9 ;  /* 0x000000040c067824 */ /* 0x000fe200078e0209 */
[----:B------:R-:W-:Y:S02]  /*1b9b0*/  LEA.HI.X.SX32 R27, R2, R14, 0x1, P3 ;  /* 0x0000000e021b7211 */ /* 0x000fe400018f0eff */
[----:B------:R-:W-:Y:S02]  /*1b9c0*/  LEA R28, P2, R24, R15, 0x1 ;  /* 0x0000000f181c7211 */ /* 0x000fe400078408ff */
[----:B------:R-:W-:Y:S01]  /*1b9d0*/  LEA R11, R12, R6, 0x2 ;  /* 0x000000060c0b7211 */ /* 0x000fe200078e10ff */
[----:B------:R2:W-:Y:S01]  /*1b9e0*/  STL.64 [R1+0x1128], R26 ;  /* 0x0011281a01007387 */ /* 0x0005e20000100a00 */
[----:B------:R-:W-:Y:S02]  /*1b9f0*/  LEA.HI.X.SX32 R29, R24, R14, 0x1, P2 ;  /* 0x0000000e181d7211 */ /* 0x000fe400010f0eff */
[----:B------:R-:W-:Y:S02]  /*1ba00*/  LEA R8, R12, R11, 0x2 ;  /* 0x0000000b0c087211 */ /* 0x000fe400078e10ff */
[----:B------:R-:W-:-:S02]  /*1ba10*/  LEA R24, P2, R4, R15, 0x1 ;  /* 0x0000000f04187211 */ /* 0x000fc400078408ff */
[----:B------:R-:W-:Y:S02]  /*1ba20*/  LEA R13, R12, R8, 0x2 ;  /* 0x000000080c0d7211 */ /* 0x000fe400078e10ff */
[----:B------:R-:W-:Y:S01]  /*1ba30*/  LEA.HI.X.SX32 R25, R4, R14, 0x1, P2 ;  /* 0x0000000e04197211 */ /* 0x000fe200010f0eff */
[----:B------:R-:W-:Y:S01]  /*1ba40*/  STL.64 [R1+0x1130], R28 ;  /* 0x0011301c01007387 */ /* 0x000fe20000100a00 */
[----:B------:R-:W-:-:S05]  /*1ba50*/  LEA R10, R12, R13, 0x2 ;  /* 0x0000000d0c0a7211 */ /* 0x000fca00078e10ff */
[----:B------:R-:W-:-:S05]  /*1ba60*/  IMAD R0, R12, 0x4, R10 ;  /* 0x000000040c007824 */ /* 0x000fca00078e020a */
[----:B------:R-:W-:-:S04]  /*1ba70*/  LEA R2, R12, R0, 0x2 ;  /* 0x000000000c027211 */ /* 0x000fc800078e10ff */
[----:B------:R-:W-:-:S04]  /*1ba80*/  LEA R18, R12, R2, 0x2 ;  /* 0x000000020c127211 */ /* 0x000fc800078e10ff */
[----:B------:R-:W-:Y:S02]  /*1ba90*/  LEA R4, R12, R18, 0x2 ;  /* 0x000000120c047211 */ /* 0x000fe400078e10ff */
[CC--:B--2---:R-:W-:Y:S02]  /*1baa0*/  LEA R26, P1, R16.reuse, R15.reuse, 0x1 ;  /* 0x0000000f101a7211 */ /* 0x0c4fe400078208ff */
[C---:B------:R-:W-:Y:S02]  /*1bab0*/  LEA R22, P3, R17.reuse, R15, 0x1 ;  /* 0x0000000f11167211 */ /* 0x040fe400078608ff */
[-C--:B------:R-:W-:Y:S02]  /*1bac0*/  LEA.HI.X.SX32 R27, R16, R14.reuse, 0x1, P1 ;  /* 0x0000000e101b7211 */ /* 0x080fe400008f0eff */
[----:B------:R-:W-:-:S03]  /*1bad0*/  LEA.HI.X.SX32 R23, R17, R14, 0x1, P3 ;  /* 0x0000000e11177211 */ /* 0x000fc600018f0eff */
[----:B------:R0:W-:Y:S04]  /*1bae0*/  STL.64 [R1+0x1120], R26 ;  /* 0x0011201a01007387 */ /* 0x0001e80000100a00 */
[----:B------:R1:W-:Y:S04]  /*1baf0*/  STL.64 [R1+0x1118], R24 ;  /* 0x0011181801007387 */ /* 0x0003e80000100a00 */
[----:B------:R2:W-:Y:S01]  /*1bb00*/  STL.64 [R1+0x1110], R22 ;  /* 0x0011101601007387 */ /* 0x0005e20000100a00 */
[-C--:B0-----:R-:W-:Y:S02]  /*1bb10*/  LEA R26, P1, R5, R15.reuse, 0x1 ;  /* 0x0000000f051a7211 */ /* 0x081fe400078208ff */
[----:B-1----:R-:W-:-:S02]  /*1bb20*/  LEA R24, P2, R19, R15, 0x1 ;  /* 0x0000000f13187211 */ /* 0x002fc400078408ff */
[-C--:B------:R-:W-:Y:S02]  /*1bb30*/  LEA.HI.X.SX32 R27, R5, R14.reuse, 0x1, P1 ;  /* 0x0000000e051b7211 */ /* 0x080fe400008f0eff */
[-C--:B--2---:R-:W-:Y:S02]  /*1bb40*/  LEA R22, P3, R7, R15.reuse, 0x1 ;  /* 0x0000000f07167211 */ /* 0x084fe400078608ff */
[-C--:B------:R-:W-:Y:S02]  /*1bb50*/  LEA.HI.X.SX32 R25, R19, R14.reuse, 0x1, P2 ;  /* 0x0000000e13197211 */ /* 0x080fe400010f0eff */
[----:B------:R-:W-:Y:S01]  /*1bb60*/  LEA.HI.X.SX32 R23, R7, R14, 0x1, P3 ;  /* 0x0000000e07177211 */ /* 0x000fe200018f0eff */
[----:B------:R0:W-:Y:S04]  /*1bb70*/  STL.64 [R1+0x1108], R26 ;  /* 0x0011081a01007387 */ /* 0x0001e80000100a00 */
[----:B------:R1:W-:Y:S04]  /*1bb80*/  STL.64 [R1+0x1100], R24 ;  /* 0x0011001801007387 */ /* 0x0003e80000100a00 */
[----:B------:R2:W-:Y:S01]  /*1bb90*/  STL.64 [R1+0x10f8], R22 ;  /* 0x0010f81601007387 */ /* 0x0005e20000100a00 */
[----:B0-----:R-:W-:-:S02]  /*1bba0*/  LEA R26, P1, R21, R15, 0x1 ;  /* 0x0000000f151a7211 */ /* 0x001fc400078208ff */
[-C--:B-1----:R-:W-:Y:S02]  /*1bbb0*/  LEA R24, P2, R3, R15.reuse, 0x1 ;  /* 0x0000000f03187211 */ /* 0x082fe400078408ff */
[-C--:B------:R-:W-:Y:S02]  /*1bbc0*/  LEA.HI.X.SX32 R27, R21, R14.reuse, 0x1, P1 ;  /* 0x0000000e151b7211 */ /* 0x080fe400008f0eff */
[----:B--2---:R-:W-:Y:S02]  /*1bbd0*/  LEA R22, P3, R9, R15, 0x1 ;  /* 0x0000000f09167211 */ /* 0x004fe400078608ff */
[-C--:B------:R-:W-:Y:S02]  /*1bbe0*/  LEA.HI.X.SX32 R25, R3, R14.reuse, 0x1, P2 ;  /* 0x0000000e03197211 */ /* 0x080fe400010f0eff */
[----:B------:R-:W-:Y:S01]  /*1bbf0*/  LEA.HI.X.SX32 R23, R9, R14, 0x1, P3 ;  /* 0x0000000e09177211 */ /* 0x000fe200018f0eff */
[----:B------:R-:W-:Y:S01]  /*1bc00*/  STL.64 [R1+0x10f0], R26 ;  /* 0x0010f01a01007387 */ /* 0x000fe20000100a00 */
[----:B------:R-:W-:-:S03]  /*1bc10*/  LEA R16, R12, R4, 0x2 ;  /* 0x000000040c107211 */ /* 0x000fc600078e10ff */
[----:B------:R0:W-:Y:S01]  /*1bc20*/  STL.64 [R1+0x10e8], R24 ;  /* 0x0010e81801007387 */ /* 0x0001e20000100a00 */
[----:B------:R-:W-:-:S03]  /*1bc30*/  LEA R20, P3, R8, R15, 0x1 ;  /* 0x0000000f08147211 */ /* 0x000fc600078608ff */
[----:B------:R1:W-:Y:S01]  /*1bc40*/  STL.64 [R1+0x10e0], R22 ;  /* 0x0010e01601007387 */ /* 0x0003e20000100a00 */
[----:B------:R-:W-:Y:S01]  /*1bc50*/  IMAD R5, R12, 0x4, R16 ;  /* 0x000000040c057824 */ /* 0x000fe200078e0210 */
[-C--:B------:R-:W-:Y:S02]  /*1bc60*/  LEA.HI.X.SX32 R21, R8, R14.reuse, 0x1, P3 ;  /* 0x0000000e08157211 */ /* 0x080fe400018f0eff */
[CC--:B0-----:R-:W-:Y:S02]  /*1bc70*/  LEA R24, P1, R6.reuse, R15.reuse, 0x1 ;  /* 0x0000000f06187211 */ /* 0x0c1fe400078208ff */
[C---:B-1----:R-:W-:Y:S02]  /*1bc80*/  LEA R22, P2, R11.reuse, R15, 0x1 ;  /* 0x0000000f0b167211 */ /* 0x042fe400078408ff */
[-C--:B------:R-:W-:Y:S02]  /*1bc90*/  LEA.HI.X.SX32 R25, R6, R14.reuse, 0x1, P1 ;  /* 0x0000000e06197211 */ /* 0x080fe400008f0eff */
[----:B------:R-:W-:-:S02]  /*1bca0*/  LEA.HI.X.SX32 R23, R11, R14, 0x1, P2 ;  /* 0x0000000e0b177211 */ /* 0x000fc400010f0eff */
[C---:B------:R-:W-:Y:S01]  /*1bcb0*/  LEA R7, R12.reuse, R5, 0x2 ;  /* 0x000000050c077211 */ /* 0x040fe200078e10ff */
[----:B------:R0:W-:Y:S04]  /*1bcc0*/  STL.64 [R1+0x10d8], R24 ;  /* 0x0010d81801007387 */ /* 0x0001e80000100a00 */
[----:B------:R1:W-:Y:S01]  /*1bcd0*/  STL.64 [R1+0x10d0], R22 ;  /* 0x0010d01601007387 */ /* 0x0003e20000100a00 */
[----:B------:R-:W-:-:S03]  /*1bce0*/  LEA R9, R12, R7, 0x2 ;  /* 0x000000070c097211 */ /* 0x000fc600078e10ff */
[----:B------:R2:W-:Y:S01]  /*1bcf0*/  STL.64 [R1+0x10c8], R20 ;  /* 0x0010c81401007387 */ /* 0x0005e20000100a00 */
[CC--:B0-----:R-:W-:Y:S02]  /*1bd00*/  LEA R24, P1, R13.reuse, R15.reuse, 0x1 ;  /* 0x0000000f0d187211 */ /* 0x0c1fe400078208ff */
[-C--:B-1----:R-:W-:Y:S02]  /*1bd10*/  LEA R22, P2, R10, R15.reuse, 0x1 ;  /* 0x0000000f0a167211 */ /* 0x082fe400078408ff */
[-C--:B------:R-:W-:Y:S02]  /*1bd20*/  LEA.HI.X.SX32 R25, R13, R14.reuse, 0x1, P1 ;  /* 0x0000000e0d197211 */ /* 0x080fe400008f0eff */
[----:B--2---:R-:W-:Y:S02]  /*1bd30*/  LEA R20, P3, R0, R15, 0x1 ;  /* 0x0000000f00147211 */ /* 0x004fe400078608ff */
[-C--:B------:R-:W-:Y:S02]  /*1bd40*/  LEA.HI.X.SX32 R23, R10, R14.reuse, 0x1, P2 ;  /* 0x0000000e0a177211 */ /* 0x080fe400010f0eff */
[----:B------:R-:W-:-:S02]  /*1bd50*/  LEA.HI.X.SX32 R21, R0, R14, 0x1, P3 ;  /* 0x0000000e00157211 */ /* 0x000fc400018f0eff */
[C---:B------:R-:W-:Y:S01]  /*1bd60*/  LEA R3, R12.reuse, R9, 0x2 ;  /* 0x000000090c037211 */ /* 0x040fe200078e10ff */
[----:B------:R0:W-:Y:S03]  /*1bd70*/  STL.64 [R1+0x10c0], R24 ;  /* 0x0010c01801007387 */ /* 0x0001e60000100a00 */
[----:B------:R-:W-:Y:S01]  /*1bd80*/  LEA R6, R12, R3, 0x2 ;  /* 0x000000030c067211 */ /* 0x000fe200078e10ff */
[----:B------:R1:W-:Y:S04]  /*1bd90*/  STL.64 [R1+0x10b8], R22 ;  /* 0x0010b81601007387 */ /* 0x0003e80000100a00 */
[----:B------:R2:W-:Y:S01]  /*1bda0*/  STL.64 [R1+0x10b0], R20 ;  /* 0x0010b01401007387 */ /* 0x0005e20000100a00 */
[----:B0-----:R-:W-:-:S02]  /*1bdb0*/  LEA R24, P1, R2, R15, 0x1 ;  /* 0x0000000f02187211 */ /* 0x001fc400078208ff */
[-C--:B-1----:R-:W-:Y:S02]  /*1bdc0*/  LEA R22, P2, R18, R15.reuse, 0x1 ;  /* 0x0000000f12167211 */ /* 0x082fe400078408ff */
[-C--:B------:R-:W-:Y:S02]  /*1bdd0*/  LEA.HI.X.SX32 R25, R2, R14.reuse, 0x1, P1 ;  /* 0x0000000e02197211 */ /* 0x080fe400008f0eff */
[----:B--2---:R-:W-:Y:S01]  /*1bde0*/  LEA R20, P3, R4, R15, 0x1 ;  /* 0x0000000f04147211 */ /* 0x004fe200078608ff */
[----:B------:R-:W-:Y:S01]  /*1bdf0*/  IMAD R8, R12, 0x4, R6 ;  /* 0x000000040c087824 */ /* 0x000fe200078e0206 */
[-C--:B------:R-:W-:Y:S02]  /*1be00*/  LEA.HI.X.SX32 R23, R18, R14.reuse, 0x1, P2 ;  /* 0x0000000e12177211 */ /* 0x080fe400010f0eff */
[----:B------:R-:W-:Y:S01]  /*1be10*/  LEA.HI.X.SX32 R21, R4, R14, 0x1, P3 ;  /* 0x0000000e04157211 */ /* 0x000fe200018f0eff */
[----:B------:R-:W-:Y:S01]  /*1be20*/  STL.64 [R1+0x10a8], R24 ;  /* 0x0010a81801007387 */ /* 0x000fe20000100a00 */
[----:B------:R-:W-:-:S03]  /*1be30*/  LEA R10, R12, R8, 0x2 ;  /* 0x000000080c0a7211 */ /* 0x000fc600078e10ff */
[----:B------:R0:W-:Y:S01]  /*1be40*/  STL.64 [R1+0x10a0], R22 ;  /* 0x0010a01601007387 */ /* 0x0001e20000100a00 */
[----:B------:R-:W-:-:S03]  /*1be50*/  LEA R18, P3, R7, R15, 0x1 ;  /* 0x0000000f07127211 */ /* 0x000fc600078608ff */
[----:B------:R1:W-:Y:S01]  /*1be60*/  STL.64 [R1+0x1098], R20 ;  /* 0x0010981401007387 */ /* 0x0003e20000100a00 */
[----:B------:R-:W-:Y:S02]  /*1be70*/  LEA R0, R12, R10, 0x2 ;  /* 0x0000000a0c007211 */ /* 0x000fe400078e10ff */
[CC--:B0-----:R-:W-:Y:S02]  /*1be80*/  LEA R22, P1, R16.reuse, R15.reuse, 0x1 ;  /* 0x0000000f10167211 */ /* 0x0c1fe400078208ff */
[C---:B-1----:R-:W-:Y:S02]  /*1be90*/  LEA R20, P2, R5.reuse, R15, 0x1 ;  /* 0x0000000f05147211 */ /* 0x042fe400078408ff */
[-C--:B------:R-:W-:Y:S02]  /*1bea0*/  LEA.HI.X.SX32 R23, R16, R14.reuse, 0x1, P1 ;  /* 0x0000000e10177211 */ /* 0x080fe400008f0eff */
[-C--:B------:R-:W-:Y:S02]  /*1beb0*/  LEA.HI.X.SX32 R21, R5, R14.reuse, 0x1, P2 ;  /* 0x0000000e05157211 */ /* 0x080fe400010f0eff */
[----:B------:R-:W-:Y:S01]  /*1bec0*/  LEA.HI.X.SX32 R19, R7, R14, 0x1, P3 ;  /* 0x0000000e07137211 */ /* 0x000fe200018f0eff */
[----:B------:R-:W-:Y:S01]  /*1bed0*/  STL.64 [R1+0x1090], R22 ;  /* 0x0010901601007387 */ /* 0x000fe20000100a00 */
[----:B------:R-:W-:-:S03]  /*1bee0*/  LEA R2, R12, R0, 0x2 ;  /* 0x000000000c027211 */ /* 0x000fc600078e10ff */
[----:B------:R0:W-:Y:S01]  /*1bef0*/  STL.64 [R1+0x1088], R20 ;  /* 0x0010881401007387 */ /* 0x0001e20000100a00 */
[----:B------:R-:W-:-:S03]  /*1bf00*/  LEA R4, R12, R2, 0x2 ;  /* 0x000000020c047211 */ /* 0x000fc600078e10ff */
[----:B------:R1:W-:Y:S01]  /*1bf10*/  STL.64 [R1+0x1080], R18 ;  /* 0x0010801201007387 */ /* 0x0003e20000100a00 */
[-C--:B------:R-:W-:Y:S01]  /*1bf20*/  LEA R16, P3, R6, R15.reuse, 0x1 ;  /* 0x0000000f06107211 */ /* 0x080fe200078608ff */
[----:B------:R-:W-:Y:S01]  /*1bf30*/  IMAD R5, R12, 0x4, R4 ;  /* 0x000000040c057824 */ /* 0x000fe200078e0204 */
[-C--:B0-----:R-:W-:Y:S02]  /*1bf40*/  LEA R20, P1, R9, R15.reuse, 0x1 ;  /* 0x0000000f09147211 */ /* 0x081fe400078208ff */
[----:B-1----:R-:W-:Y:S02]  /*1bf50*/  LEA R18, P2, R3, R15, 0x1 ;  /* 0x0000000f03127211 */ /* 0x002fe400078408ff */
[-C--:B------:R-:W-:Y:S02]  /*1bf60*/  LEA.HI.X.SX32 R21, R9, R14.reuse, 0x1, P1 ;  /* 0x0000000e09157211 */ /* 0x080fe400008f0eff */
[-C--:B------:R-:W-:Y:S02]  /*1bf70*/  LEA.HI.X.SX32 R19, R3, R14.reuse, 0x1, P2 ;  /* 0x0000000e03137211 */ /* 0x080fe400010f0eff */
[----:B------:R-:W-:Y:S01]  /*1bf80*/  LEA.HI.X.SX32 R17, R6, R14, 0x1, P3 ;  /* 0x0000000e06117211 */ /* 0x000fe200018f0eff */
[----:B------:R0:W-:Y:S01]  /*1bf90*/  STL.64 [R1+0x1078], R20 ;  /* 0x0010781401007387 */ /* 0x0001e20000100a00 */
[----:B------:R-:W-:-:S03]  /*1bfa0*/  LEA R7, R12, R5, 0x2 ;  /* 0x000000050c077211 */ /* 0x000fc600078e10ff */
[----:B------:R1:W-:Y:S04]  /*1bfb0*/  STL.64 [R1+0x1070], R18 ;  /* 0x0010701201007387 */ /* 0x0003e80000100a00 */
[----:B------:R2:W-:Y:S01]  /*1bfc0*/  STL.64 [R1+0x1068], R16 ;  /* 0x0010681001007387 */ /* 0x0005e20000100a00 */
[-C--:B0-----:R-:W-:Y:S02]  /*1bfd0*/  LEA R20, P1, R8, R15.reuse, 0x1 ;  /* 0x0000000f08147211 */ /* 0x081fe400078208ff */
[-C--:B-1----:R-:W-:Y:S02]  /*1bfe0*/  LEA R18, P2, R10, R15.reuse, 0x1 ;  /* 0x0000000f0a127211 */ /* 0x082fe400078408ff */
[----:B------:R-:W-:Y:S02]  /*1bff0*/  LEA.HI.X.SX32 R21, R8, R14, 0x1, P1 ;  /* 0x0000000e08157211 */ /* 0x000fe400008f0eff */
[----:B--2---:R-:W-:-:S02]  /*1c000*/  LEA R16, P3, R0, R15, 0x1 ;  /* 0x0000000f00107211 */ /* 0x004fc400078608ff */
[----:B------:R-:W-:Y:S02]  /*1c010*/  LEA R3, R12, R7, 0x2 ;  /* 0x000000070c037211 */ /* 0x000fe400078e10ff */
[-C--:B------:R-:W-:Y:S02]  /*1c020*/  LEA.HI.X.SX32 R19, R10, R14.reuse, 0x1, P2 ;  /* 0x0000000e0a137211 */ /* 0x080fe400010f0eff */
[----:B------:R-:W-:Y:S01]  /*1c030*/  LEA.HI.X.SX32 R17, R0, R14, 0x1, P3 ;  /* 0x0000000e00117211 */ /* 0x000fe200018f0eff */
[----:B------:R-:W-:Y:S01]  /*1c040*/  STL.64 [R1+0x1060], R20 ;  /* 0x0010601401007387 */ /* 0x000fe20000100a00 */
[----:B------:R-:W-:-:S03]  /*1c050*/  LEA R6, R12, R3, 0x2 ;  /* 0x000000030c067211 */ /* 0x000fc600078e10ff */
[----:B------:R0:W-:Y:S01]  /*1c060*/  STL.64 [R1+0x1058], R18 ;  /* 0x0010581201007387 */ /* 0x0001e20000100a00 */
[----:B------:R-:W-:-:S03]  /*1c070*/  LEA R0, R12, R6, 0x2 ;  /* 0x000000060c007211 */ /* 0x000fc600078e10ff */
[----:B------:R1:W-:Y:S01]  /*1c080*/  STL.64 [R1+0x1050], R16 ;  /* 0x0010501001007387 */ /* 0x0003e20000100a00 */
[CC--:B------:R-:W-:Y:S02]  /*1c090*/  LEA R10, P3, R5.reuse, R15.reuse, 0x1 ;  /* 0x0000000f050a7211 */ /* 0x0c0fe400078608ff */
[-C--:B0-----:R-:W-:Y:S02]  /*1c0a0*/  LEA R18, P1, R2, R15.reuse, 0x1 ;  /* 0x0000000f02127211 */ /* 0x081fe400078208ff */
[----:B-1----:R-:W-:Y:S02]  /*1c0b0*/  LEA R16, P2, R4, R15, 0x1 ;  /* 0x0000000f04107211 */ /* 0x002fe400078408ff */
[-C--:B------:R-:W-:Y:S02]  /*1c0c0*/  LEA.HI.X.SX32 R19, R2, R14.reuse, 0x1, P1 ;  /* 0x0000000e02137211 */ /* 0x080fe400008f0eff */
[-C--:B------:R-:W-:Y:S01]  /*1c0d0*/  LEA.HI.X.SX32 R17, R4, R14.reuse, 0x1, P2 ;  /* 0x0000000e04117211 */ /* 0x080fe200010f0eff */
[C---:B------:R-:W-:Y:S01]  /*1c0e0*/  IMAD R8, R12.reuse, 0x4, R0 ;  /* 0x000000040c087824 */ /* 0x040fe200078e0200 */
[----:B------:R-:W-:Y:S01]  /*1c0f0*/  LEA.HI.X.SX32 R11, R5, R14, 0x1, P3 ;  /* 0x0000000e050b7211 */ /* 0x000fe200018f0eff */
[----:B------:R0:W-:Y:S04]  /*1c100*/  STL.64 [R1+0x1048], R18 ;  /* 0x0010481201007387 */ /* 0x0001e80000100a00 */
[----:B------:R1:W-:Y:S01]  /*1c110*/  STL.64 [R1+0x1040], R16 ;  /* 0x0010401001007387 */ /* 0x0003e20000100a00 */
[----:B------:R-:W-:-:S03]  /*1c120*/  LEA R2, R12, R8, 0x2 ;  /* 0x000000080c027211 */ /* 0x000fc600078e10ff */
[----:B------:R2:W-:Y:S01]  /*1c130*/  STL.64 [R1+0x1038], R10 ;  /* 0x0010380a01007387 */ /* 0x0005e20000100a00 */
[-C--:B0-----:R-:W-:Y:S02]  /*1c140*/  LEA R18, P1, R7, R15.reuse, 0x1 ;  /* 0x0000000f07127211 */ /* 0x081fe400078208ff */
[-C--:B-1----:R-:W-:Y:S02]  /*1c150*/  LEA R16, P2, R3, R15.reuse, 0x1 ;  /* 0x0000000f03107211 */ /* 0x082fe400078408ff */
[-C--:B------:R-:W-:Y:S02]  /*1c160*/  LEA.HI.X.SX32 R19, R7, R14.reuse, 0x1, P1 ;  /* 0x0000000e07137211 */ /* 0x080fe400008f0eff */
[----:B--2---:R-:W-:Y:S02]  /*1c170*/  LEA R10, P3, R6, R15, 0x1 ;  /* 0x0000000f060a7211 */ /* 0x004fe400078608ff */
[----:B------:R-:W-:Y:S02]  /*1c180*/  LEA.HI.X.SX32 R17, R3, R14, 0x1, P2 ;  /* 0x0000000e03117211 */ /* 0x000fe400010f0eff */
[----:B------:R-:W-:-:S02]  /*1c190*/  LEA R4, R12, R2, 0x2 ;  /* 0x000000020c047211 */ /* 0x000fc400078e10ff */
[----:B------:R-:W-:Y:S01]  /*1c1a0*/  LEA.HI.X.SX32 R11, R6, R14, 0x1, P3 ;  /* 0x0000000e060b7211 */ /* 0x000fe200018f0eff */
[----:B------:R0:W-:Y:S01]  /*1c1b0*/  STL.64 [R1+0x1030], R18 ;  /* 0x0010301201007387 */ /* 0x0001e20000100a00 */
[----:B------:R-:W-:-:S03]  /*1c1c0*/  LEA R3, R12, R4, 0x2 ;  /* 0x000000040c037211 */ /* 0x000fc600078e10ff */
[----:B------:R1:W-:Y:S01]  /*1c1d0*/  STL.64 [R1+0x1028], R16 ;  /* 0x0010281001007387 */ /* 0x0003e20000100a00 */
[----:B------:R-:W-:-:S03]  /*1c1e0*/  LEA R5, R12, R3, 0x2 ;  /* 0x000000030c057211 */ /* 0x000fc600078e10ff */
[----:B------:R2:W-:Y:S01]  /*1c1f0*/  STL.64 [R1+0x1020], R10 ;  /* 0x0010200a01007387 */ /* 0x0005e20000100a00 */
[-C--:B0-----:R-:W-:Y:S02]  /*1c200*/  LEA R18, P1, R0, R15.reuse, 0x1 ;  /* 0x0000000f00127211 */ /* 0x081fe400078208ff */
[-C--:B-1----:R-:W-:Y:S02]  /*1c210*/  LEA R16, P2, R8, R15.reuse, 0x1 ;  /* 0x0000000f08107211 */ /* 0x082fe400078408ff */
[-C--:B------:R-:W-:Y:S02]  /*1c220*/  LEA.HI.X.SX32 R19, R0, R14.reuse, 0x1, P1 ;  /* 0x0000000e00137211 */ /* 0x080fe400008f0eff */
[-C--:B--2---:R-:W-:Y:S02]  /*1c230*/  LEA R10, P3, R2, R15.reuse, 0x1 ;  /* 0x0000000f020a7211 */ /* 0x084fe400078608ff */
[-C--:B------:R-:W-:Y:S02]  /*1c240*/  LEA.HI.X.SX32 R17, R8, R14.reuse, 0x1, P2 ;  /* 0x0000000e08117211 */ /* 0x080fe400010f0eff */
[----:B------:R-:W-:Y:S01]  /*1c250*/  LEA.HI.X.SX32 R11, R2, R14, 0x1, P3 ;  /* 0x0000000e020b7211 */ /* 0x000fe200018f0eff */
[----:B------:R-:W-:Y:S01]  /*1c260*/  IMAD R12, R12, 0x4, R5 ;  /* 0x000000040c0c7824 */ /* 0x000fe200078e0205 */
[----:B------:R-:W-:Y:S01]  /*1c270*/  STL.64 [R1+0x1018], R18 ;  /* 0x0010181201007387 */ /* 0x000fe20000100a00 */
[----:B------:R-:W-:-:S03]  /*1c280*/  LEA R8, P3, R5, R15, 0x1 ;  /* 0x0000000f05087211 */ /* 0x000fc600078608ff */
[----:B------:R0:W-:Y:S01]  /*1c290*/  STL.64 [R1+0x1010], R16 ;  /* 0x0010101001007387 */ /* 0x0001e20000100a00 */
[----:B------:R-:W-:-:S03]  /*1c2a0*/  LEA R6, P4, R12, R15, 0x1 ;  /* 0x0000000f0c067211 */ /* 0x000fc600078808ff */
[----:B------:R1:W-:Y:S01]  /*1c2b0*/  STL.64 [R1+0x1008], R10 ;  /* 0x0010080a01007387 */ /* 0x0003e20000100a00 */
[-C--:B------:R-:W-:Y:S02]  /*1c2c0*/  LEA.HI.X.SX32 R9, R5, R14.reuse, 0x1, P3 ;  /* 0x0000000e05097211 */ /* 0x080fe400018f0eff */
[CC--:B0-----:R-:W-:Y:S02]  /*1c2d0*/  LEA R16, P1, R4.reuse, R15.reuse, 0x1 ;  /* 0x0000000f04107211 */ /* 0x0c1fe400078208ff */
[C---:B-1----:R-:W-:Y:S02]  /*1c2e0*/  LEA R10, P2, R3.reuse, R15, 0x1 ;  /* 0x0000000f030a7211 */ /* 0x042fe400078408ff */
[-C--:B------:R-:W-:Y:S02]  /*1c2f0*/  LEA.HI.X.SX32 R17, R4, R14.reuse, 0x1, P1 ;  /* 0x0000000e04117211 */ /* 0x080fe400008f0eff */
[-C--:B------:R-:W-:Y:S02]  /*1c300*/  LEA.HI.X.SX32 R11, R3, R14.reuse, 0x1, P2 ;  /* 0x0000000e030b7211 */ /* 0x080fe400010f0eff */
[----:B------:R-:W-:Y:S01]  /*1c310*/  LEA.HI.X.SX32 R7, R12, R14, 0x1, P4 ;  /* 0x0000000e0c077211 */ /* 0x000fe200020f0eff */
[----:B------:R-:W-:Y:S01]  /*1c320*/  STL.64 [R1+0x1000], R16 ;  /* 0x0010001001007387 */ /* 0x000fe20000100a00 */
[----:B------:R-:W-:-:S02]  /*1c330*/  MOV R3, 0x3f800000 ;  /* 0x3f80000000037802 */ /* 0x000fc40000000f00 */
[----:B------:R-:W-:Y:S01]  /*1c340*/  MOV R2, 0xff800000 ;  /* 0xff80000000027802 */ /* 0x000fe20000000f00 */
[----:B------:R-:W-:Y:S01]  /*1c350*/  STL.64 [R1+0xff8], R10 ;  /* 0x000ff80a01007387 */ /* 0x000fe20000100a00 */
[----:B------:R-:W-:-:S03]  /*1c360*/  MOV R4, 0xff800000 ;  /* 0xff80000000047802 */ /* 0x000fc60000000f00 */
[----:B------:R-:W-:Y:S04]  /*1c370*/  STL.64 [R1+0xff0], R8 ;  /* 0x000ff00801007387 */ /* 0x000fe80000100a00 */
[----:B------:R-:W-:Y:S04]  /*1c380*/  STL.64 [R1+0xfe8], R6 ;  /* 0x000fe80601007387 */ /* 0x000fe80000100a00 */
[----:B------:R0:W-:Y:S04]  /*1c390*/  STL [R1+0xfa4], R3 ;  /* 0x000fa40301007387 */ /* 0x0001e80000100800 */
[----:B------:R-:W-:Y:S04]  /*1c3a0*/  STL [R1+0x498], RZ ;  /* 0x000498ff01007387 */ /* 0x000fe80000100800 */
[----:B------:R-:W-:Y:S01]  /*1c3b0*/  STL [R1+0x190], R2 ;  /* 0x0001900201007387 */ /* 0x000fe20000100800 */
[----:B0-----:R-:W-:-:S03]  /*1c3c0*/  IMAD.MOV.U32 R3, RZ, RZ, -0x800000 ;  /* 0xff800000ff037424 */ /* 0x001fc600078e00ff */
[----:B------:R-:W-:Y:S04]  /*1c3d0*/  STL [R1+0x494], RZ ;  /* 0x000494ff01007387 */ /* 0x000fe80000100800 */
[----:B------:R-:W-:Y:S04]  /*1c3e0*/  STL [R1+0x194], R4 ;  /* 0x0001940401007387 */ /* 0x000fe80000100800 */
        /* <DEDUP_REMOVED lines=11> */
[----:B------:R0:W-:Y:S04]  /*1c4a0*/  STL [R1+0xf7c], R4 ;  /* 0x000f7c0401007387 */ /* 0x0001e80000100800 */
[----:B------:R1:W-:Y:S04]  /*1c4b0*/  STL [R1+0xf80], R3 ;  /* 0x000f800301007387 */ /* 0x0003e80000100800 */
[----:B------:R-:W-:Y:S01]  /*1c4c0*/  STL [R1+0xf88], RZ ;  /* 0x000f88ff01007387 */ /* 0x000fe20000100800 */
[----:B0-----:R-:W-:-:S03]  /*1c4d0*/  MOV R4, 0x3f800000 ;  /* 0x3f80000000047802 */ /* 0x001fc60000000f00 */
[----:B------:R0:W-:Y:S01]  /*1c4e0*/  STL [R1+0xf84], R2 ;  /* 0x000f840201007387 */ /* 0x0001e20000100800 */
[----:B-1----:R-:W-:-:S03]  /*1c4f0*/  MOV R3, 0x3f800000 ;  /* 0x3f80000000037802 */ /* 0x002fc60000000f00 */
[----:B------:R-:W-:Y:S01]  /*1c500*/  STL [R1+0xfa8], R4 ;  /* 0x000fa80401007387 */ /* 0x000fe20000100800 */
[----:B0-----:R-:W-:-:S03]  /*1c510*/  MOV R2, 0x3f800000 ;  /* 0x3f80000000027802 */ /* 0x001fc60000000f00 */
        /* <DEDUP_REMOVED lines=13> */
[----:B------:R-:W-:Y:S04]  /*1c5f0*/  STL [R1+0x650], RZ ;  /* 0x000650ff01007387 */ /* 0x000fe80000100800 */
[----:B------:R-:W-:Y:S04]  /*1c600*/  STL [R1+0xfe0], R2 ;  /* 0x000fe00201007387 */ /* 0x000fe80000100800 */
[----:B------:R-:W-:Y:S04]  /*1c610*/  STL [R1+0x654], RZ ;  /* 0x000654ff01007387 */ /* 0x000fe80000100800 */
        /* <DEDUP_REMOVED lines=510> */
[----:B0-----:R-:W2:Y:S01]  /*1e600*/  LDL R3, [R1+0x490] ;  /* 0x0004900001037983 */ /* 0x001ea20000100800 */
[----:B------:R-:W-:-:S05]  /*1e610*/  MOV R0, c[0x0][0x1a4] ;  /* 0x0000690000007a02 */ /* 0x000fca0000000f00 */
[C---:B------:R-:W-:Y:S02]  /*1e620*/  IMAD R24, R0.reuse, 0x18, RZ ;  /* 0x0000001800187824 */ /* 0x040fe400078e02ff */
[C---:B------:R-:W-:Y:S02]  /*1e630*/  IMAD R25, R0.reuse, 0x19, RZ ;  /* 0x0000001900197824 */ /* 0x040fe400078e02ff */
[C---:B------:R-:W-:Y:S02]  /*1e640*/  IMAD R26, R0.reuse, 0x1a, RZ ;  /* 0x0000001a001a7824 */ /* 0x040fe400078e02ff */
[C---:B------:R-:W-:Y:S02]  /*1e650*/  IMAD R27, R0.reuse, 0x1b, RZ ;  /* 0x0000001b001b7824 */ /* 0x040fe400078e02ff */
[C---:B------:R-:W-:Y:S02]  /*1e660*/  IMAD R28, R0.reuse, 0x1c, RZ ;  /* 0x0000001c001c7824 */ /* 0x040fe400078e02ff */
[----:B------:R-:W-:Y:S01]  /*1e670*/  IMAD R29, R0, 0x1d, RZ ;  /* 0x0000001d001d7824 */ /* 0x000fe200078e02ff */
[----:B------:R0:W-:Y:S04]  /*1e680*/  STL.64 [R1+0x17f8], R24 ;  /* 0x0017f81801007387 */ /* 0x0001e80000100a00 */
[----:B0-----:R-:W3:Y:S04]  /*1e690*/  LDL.64 R24, [R1+0xe08] ;  /* 0x000e080001187983 */ /* 0x001ee80000100a00 */
[----:B------:R-:W-:Y:S04]  /*1e6a0*/  STL.64 [R1+0x1800], R26 ;  /* 0x0018001a01007387 */ /* 0x000fe80000100a00 */
[----:B------:R0:W-:Y:S04]  /*1e6b0*/  STL.64 [R1+0x1808], R28 ;  /* 0x0018081c01007387 */ /* 0x0001e80000100a00 */
[----:B0-----:R-:W4:Y:S04]  /*1e6c0*/  LDL.64 R28, [R1+0xe10] ;  /* 0x000e1000011c7983 */ /* 0x001f280000100a00 */
[----:B------:R-:W0:Y:S04]  /*1e6d0*/  S2R R6, SR_TID.X ;  /* 0x0000000000067919 */ /* 0x000e280000002100 */
[----:B------:R-:W1:Y:S04]  /*1e6e0*/  S2R R2, SR_TID.X ;  /* 0x0000000000027919 */ /* 0x000e680000002100 */
[----:B------:R-:W5:Y:S01]  /*1e6f0*/  S2R R5, SR_TID.X ;  /* 0x0000000000057919 */ /* 0x000f620000002100 */
[----:B0-----:R-:W-:-:S02]  /*1e700*/  LOP3.LUT R27, R6, 0x60, RZ, 0xc0, !PT ;  /* 0x00000060061b7812 */ /* 0x001fc400078ec0ff */
[C---:B-1----:R-:W-:Y:S02]  /*1e710*/  SHF.L.U32 R6, R2.reuse, 0x1, RZ ;  /* 0x0000000102067819 */ /* 0x042fe400000006ff */
[----:B------:R-:W-:Y:S02]  /*1e720*/  SHF.L.U32 R2, R2, 0x3, RZ ;  /* 0x0000000302027819 */ /* 0x000fe400000006ff */
[----:B-----5:R-:W-:Y:S02]  /*1e730*/  LOP3.LUT R4, R5, 0x7, RZ, 0xc0, !PT ;  /* 0x0000000705047812 */ /* 0x020fe400078ec0ff */
[----:B------:R-:W-:Y:S02]  /*1e740*/  LOP3.LUT R2, R2, 0x30, RZ, 0xc0, !PT ;  /* 0x0000003002027812 */ /* 0x000fe400078ec0ff */
[----:B------:R-:W-:-:S04]  /*1e750*/  LEA R27, R27, R4, 0x4 ;  /* 0x000000041b1b7211 */ /* 0x000fc800078e20ff */
[----:B------:R-:W-:-:S04]  /*1e760*/  SHF.L.U32 R27, R27, 0x4, RZ ;  /* 0x000000041b1b7819 */ /* 0x000fc800000006ff */
[----:B------:R-:W-:-:S04]  /*1e770*/  LOP3.LUT R27, R27, 0x30, R6, 0x78, !PT ;  /* 0x000000301b1b7812 */ /* 0x000fc800078e7806 */
[----:B------:R-:W-:-:S04]  /*1e780*/  LEA R27, R4, R27, 0xa ;  /* 0x0000001b041b7211 */ /* 0x000fc800078e50ff */
[----:B------:R-:W-:Y:S02]  /*1e790*/  LOP3.LUT R27, R27, 0x40, RZ, 0x3c, !PT ;  /* 0x000000401b1b7812 */ /* 0x000fe400078e3cff */
[----:B--2---:R-:W-:-:S05]  /*1e7a0*/  LOP3.LUT R26, R3, 0x20, RZ, 0x3c, !PT ;  /* 0x00000020031a7812 */ /* 0x004fca00078e3cff */
[----:B------:R0:W-:Y:S02]  /*1e7b0*/  STL [R1+0xf9c], R26 ;  /* 0x000f9c1a01007387 */ /* 0x0001e40000100800 */
[----:B0-----:R-:W-:Y:S01]  /*1e7c0*/  LOP3.LUT R26, R3, 0x40, RZ, 0x3c, !PT ;  /* 0x00000040031a7812 */ /* 0x001fe200078e3cff */
[----:B------:R-:W-:-:S05]  /*1e7d0*/  IMAD.SHL.U32 R26, R5, 0x40, RZ ;  /* 0x00000040051a7824 */ /* 0x000fca00078e00ff */
[----:B------:R-:W-:Y:S02]  /*1e7e0*/  LOP3.LUT R26, R2, 0x3c0, R26, 0xf8, !PT ;  /* 0x000003c0021a7812 */ /* 0x000fe400078ef81a */
[----:B------:R-:W-:-:S04]  /*1e7f0*/  SHF.R.S32.HI R2, RZ, 0x6, R5 ;  /* 0x00000006ff027819 */ /* 0x000fc80000011405 */
[----:B------:R-:W-:-:S04]  /*1e800*/  SGXT R2, R2, 0x1 ;  /* 0x000000010202781a */ /* 0x000fc80000000200 */
[----:B------:R-:W-:-:S04]  /*1e810*/  LOP3.LUT R2, R2, 0x90, RZ, 0xc0, !PT ;  /* 0x0000009002027812 */ /* 0x000fc800078ec0ff */
[----:B------:R-:W-:Y:S02]  /*1e820*/  LOP3.LUT R2, R2, 0x7e, R6, 0x78, !PT ;  /* 0x0000007e02027812 */ /* 0x000fe400078e7806 */
[----:B------:R-:W-:Y:S02]  /*1e830*/  LOP3.LUT R3, R3, 0x60, RZ, 0x3c, !PT ;  /* 0x0000006003037812 */ /* 0x000fe400078e3cff */
[----:B------:R-:W-:Y:S02]  /*1e840*/  LOP3.LUT R26, R26, 0x10, R5, 0x78, !PT ;  /* 0x000000101a1a7812 */ /* 0x000fe400078e7805 */
[----:B------:R-:W-:Y:S01]  /*1e850*/  LOP3.LUT R2, R2, 0x20, RZ, 0x3c, !PT ;  /* 0x0000002002027812 */ /* 0x000fe200078e3cff */
[----:B------:R-:W-:Y:S01]  /*1e860*/  STL [R1+0xf94], R3 ;  /* 0x000f940301007387 */ /* 0x000fe20000100800 */
[----:B------:R-:W-:-:S03]  /*1e870*/  LOP3.LUT R26, R26, 0x20, RZ, 0x3c, !PT ;  /* 0x000000201a1a7812 */ /* 0x000fc600078e3cff */
[----:B------:R-:W-:Y:S04]  /*1e880*/  STL [R1+0xf90], R2 ;  /* 0x000f900201007387 */ /* 0x000fe80000100800 */
[----:B------:R4:W-:Y:S02]  /*1e890*/  STL [R1+0x1408], R27 ;  /* 0x0014081b01007387 */ /* 0x0009e40000100800 */
[C---:B----4-:R-:W-:Y:S01]  /*1e8a0*/  IMAD.WIDE R26, R0.reuse, 0x2, R28 ;  /* 0x00000002001a7825 */ /* 0x050fe200078e021c */
[----:B------:R-:W-:-:S04]  /*1e8b0*/  SHF.L.U32 R2, R0, 0x1, RZ ;  /* 0x0000000100027819 */ /* 0x000fc800000006ff */
[----:B------:R3:W-:Y:S02]  /*1e8c0*/  STL.64 [R1+0x17e8], R26 ;  /* 0x0017e81a01007387 */ /* 0x0007e40000100a00 */
[----:B---3--:R-:W-:-:S05]  /*1e8d0*/  IMAD.WIDE R26, R0, 0x2, R24 ;  /* 0x00000002001a7825 */ /* 0x008fca00078e0218 */
[----:B------:R0:W-:Y:S01]  /*1e8e0*/  STL.64 [R1+0x17e0], R26 ;  /* 0x0017e01a01007387 */ /* 0x0001e20000100a00 */
[----:B------:R-:W-:Y:S02]  /*1e8f0*/  IMAD R3, R0, 0x3, RZ ;  /* 0x0000000300037824 */ /* 0x000fe400078e02ff */
[----:B0-----:R-:W-:-:S05]  /*1e900*/  IMAD.WIDE R26, R2, 0x2, R28 ;  /* 0x00000002021a7825 */ /* 0x001fca00078e021c */
[----:B------:R0:W-:Y:S02]  /*1e910*/  STL.64 [R1+0x17c8], R26 ;  /* 0x0017c81a01007387 */ /* 0x0001e40000100a00 */
[----:B0-----:R-:W-:-:S05]  /*1e920*/  IMAD.WIDE R26, R2, 0x2, R24 ;  /* 0x00000002021a7825 */ /* 0x001fca00078e0218 */
[----:B------:R0:W-:Y:S01]  /*1e930*/  STL.64 [R1+0x17c0], R26 ;  /* 0x0017c01a01007387 */ /* 0x0001e20000100a00 */
[----:B------:R-:W-:-:S03]  /*1e940*/  IMAD.WIDE R24, R3, 0x2, R24 ;  /* 0x0000000203187825 */ /* 0x000fc600078e0218 */
[----:B------:R1:W-:Y:S01]  /*1e950*/  STL.64 [R1+0x1810], R2 ;  /* 0x0018100201007387 */ /* 0x0003e20000100a00 */
[----:B0-----:R-:W-:-:S05]  /*1e960*/  IMAD.WIDE R26, R3, 0x2, R28 ;  /* 0x00000002031a7825 */ /* 0x001fca00078e021c */
[----:B------:R0:W-:Y:S04]  /*1e970*/  STL.64 [R1+0x17b0], R26 ;  /* 0x0017b01a01007387 */ /* 0x0001e80000100a00 */
[----:B-1----:R-:W2:Y:S01]  /*1e980*/  LDL.64 R2, [R1+0xe08] ;  /* 0x000e080001027983 */ /* 0x002ea20000100a00 */
[C---:B------:R-:W-:Y:S01]  /*1e990*/  SHF.L.U32 R4, R0.reuse, 0x2, RZ ;  /* 0x0000000200047819 */ /* 0x040fe200000006ff */
[----:B------:R-:W-:Y:S02]  /*1e9a0*/  IMAD R5, R0, 0x5, RZ ;  /* 0x0000000500057824 */ /* 0x000fe400078e02ff */
[----:B------:R-:W-:Y:S02]  /*1e9b0*/  STL.64 [R1+0x17a8], R24 ;  /* 0x0017a81801007387 */ /* 0x000fe40000100a00 */
[----:B0-----:R-:W-:-:S05]  /*1e9c0*/  IMAD.WIDE R26, R4, 0x2, R28 ;  /* 0x00000002041a7825 */ /* 0x001fca00078e021c */
[----:B------:R0:W-:Y:S01]  /*1e9d0*/  STL.64 [R1+0x1798], R26 ;  /* 0x0017981a01007387 */ /* 0x0001e20000100a00 */
[C---:B------:R-:W-:Y:S02]  /*1e9e0*/  IMAD R6, R0.reuse, 0x6, RZ ;  /* 0x0000000600067824 */ /* 0x040fe400078e02ff */
[C---:B------:R-:W-:Y:S02]  /*1e9f0*/  IMAD R7, R0.reuse, 0x7, RZ ;  /* 0x0000000700077824 */ /* 0x040fe400078e02ff */
[----:B0-----:R-:W-:Y:S01]  /*1ea00*/  IMAD.WIDE R26, R5, 0x2, R28 ;  /* 0x00000002051a7825 */ /* 0x001fe200078e021c */
[----:B------:R-:W-:-:S03]  /*1ea10*/  SHF.L.U32 R8, R0, 0x3, RZ ;  /* 0x0000000300087819 */ /* 0x000fc600000006ff */
[C---:B------:R-:W-:Y:S02]  /*1ea20*/  IMAD R9, R0.reuse, 0x9, RZ ;  /* 0x0000000900097824 */ /* 0x040fe400078e02ff */
[C---:B------:R-:W-:Y:S02]  /*1ea30*/  IMAD R10, R0.reuse, 0xa, RZ ;  /* 0x0000000a000a7824 */ /* 0x040fe400078e02ff */
[C---:B------:R-:W-:Y:S02]  /*1ea40*/  IMAD R11, R0.reuse, 0xb, RZ ;  /* 0x0000000b000b7824 */ /* 0x040fe400078e02ff */
[C---:B------:R-:W-:Y:S02]  /*1ea50*/  IMAD R12, R0.reuse, 0xc, RZ ;  /* 0x0000000c000c7824 */ /* 0x040fe400078e02ff */
[C---:B------:R-:W-:Y:S02]  /*1ea60*/  IMAD R13, R0.reuse, 0xd, RZ ;  /* 0x0000000d000d7824 */ /* 0x040fe400078e02ff */
[----:B------:R-:W-:-:S02]  /*1ea70*/  IMAD R14, R0, 0xe, RZ ;  /* 0x0000000e000e7824 */ /* 0x000fc400078e02ff */
[C---:B------:R-:W-:Y:S02]  /*1ea80*/  IMAD R15, R0.reuse, 0xf, RZ ;  /* 0x0000000f000f7824 */ /* 0x040fe400078e02ff */
[C---:B------:R-:W-:Y:S02]  /*1ea90*/  IMAD.SHL.U32 R16, R0.reuse, 0x10, RZ ;  /* 0x0000001000107824 */ /* 0x040fe400078e00ff */
[C---:B------:R-:W-:Y:S02]  /*1eaa0*/  IMAD R17, R0.reuse, 0x11, RZ ;  /* 0x0000001100117824 */ /* 0x040fe400078e02ff */
[C---:B------:R-:W-:Y:S02]  /*1eab0*/  IMAD R18, R0.reuse, 0x12, RZ ;  /* 0x0000001200127824 */ /* 0x040fe400078e02ff */
[C---:B------:R-:W-:Y:S02]  /*1eac0*/  IMAD R19, R0.reuse, 0x13, RZ ;  /* 0x0000001300137824 */ /* 0x040fe400078e02ff */
[----:B------:R-:W-:-:S02]  /*1ead0*/  IMAD R20, R0, 0x14, RZ ;  /* 0x0000001400147824 */ /* 0x000fc400078e02ff */
[C---:B------:R-:W-:Y:S02]  /*1eae0*/  IMAD R21, R0.reuse, 0x15, RZ ;  /* 0x0000001500157824 */ /* 0x040fe400078e02ff */
[----:B------:R-:W-:Y:S02]  /*1eaf0*/  IMAD R22, R0, 0x16, RZ ;  /* 0x0000001600167824 */ /* 0x000fe400078e02ff */
[----:B--2---:R-:W-:-:S05]  /*1eb00*/  IMAD.WIDE R24, R4, 0x2, R2 ;  /* 0x0000000204187825 */ /* 0x004fca00078e0202 */
[----:B------:R0:W-:Y:S04]  /*1eb10*/  STL.64 [R1+0x1790], R24 ;  /* 0x0017901801007387 */ /* 0x0001e80000100a00 */
[----:B------:R1:W-:Y:S04]  /*1eb20*/  STL.64 [R1+0x1818], R4 ;  /* 0x0018180401007387 */ /* 0x0003e80000100a00 */
[----:B------:R2:W-:Y:S01]  /*1eb30*/  STL.64 [R1+0x1780], R26 ;  /* 0x0017801a01007387 */ /* 0x0005e20000100a00 */
[----:B0-----:R-:W-:-:S04]  /*1eb40*/  IMAD.WIDE R24, R5, 0x2, R2 ;  /* 0x0000000205187825 */ /* 0x001fc800078e0202 */
[----:B-1----:R-:W-:-:S04]  /*1eb50*/  IMAD.WIDE R4, R6, 0x2, R2 ;  /* 0x0000000206047825 */ /* 0x002fc800078e0202 */
[--C-:B--2---:R-:W-:Y:S01]  /*1eb60*/  IMAD.WIDE R26, R6, 0x2, R28.reuse ;  /* 0x00000002061a7825 */ /* 0x104fe200078e021c */
[----:B------:R0:W-:Y:S04]  /*1eb70*/  STL.64 [R1+0x1778], R24 ;  /* 0x0017781801007387 */ /* 0x0001e80000100a00 */
[----:B------:R1:W-:Y:S04]  /*1eb80*/  STL.64 [R1+0x1768], R26 ;  /* 0x0017681a01007387 */ /* 0x0003e80000100a00 */
[----:B------:R2:W-:Y:S01]  /*1eb90*/  STL.64 [R1+0x1760], R4 ;  /* 0x0017600401007387 */ /* 0x0005e20000100a00 */
[----:B0-----:R-:W-:-:S04]  /*1eba0*/  IMAD.WIDE R24, R7, 0x2, R28 ;  /* 0x0000000207187825 */ /* 0x001fc800078e021c */
[----:B-1----:R-:W-:Y:S01]  /*1ebb0*/  IMAD.WIDE R26, R7, 0x2, R2 ;  /* 0x00000002071a7825 */ /* 0x002fe200078e0202 */
[----:B------:R0:W-:Y:S03]  /*1ebc0*/  STL.64 [R1+0x1750], R24 ;  /* 0x0017501801007387 */ /* 0x0001e60000100a00 */
[C---:B--2---:R-:W-:Y:S01]  /*1ebd0*/  IMAD.WIDE R4, R8.reuse, 0x2, R28 ;  /* 0x0000000208047825 */ /* 0x044fe200078e021c */
[----:B------:R1:W-:Y:S03]  /*1ebe0*/  STL.64 [R1+0x1748], R26 ;  /* 0x0017481a01007387 */ /* 0x0003e60000100a00 */
[----:B0-----:R-:W-:Y:S01]  /*1ebf0*/  IMAD.WIDE R24, R8, 0x2, R2 ;  /* 0x0000000208187825 */ /* 0x001fe200078e0202 */
[----:B-1----:R-:W2:Y:S04]  /*1ec00*/  LDL.64 R26, [R1+0xe00] ;  /* 0x000e0000011a7983 */ /* 0x002ea80000100a00 */
[----:B------:R0:W-:Y:S04]  /*1ec10*/  STL.64 [R1+0x1738], R4 ;  /* 0x0017380401007387 */ /* 0x0001e80000100a00 */
[----:B------:R1:W-:Y:S01]  /*1ec20*/  STL.64 [R1+0x1730], R24 ;  /* 0x0017301801007387 */ /* 0x0003e20000100a00 */
[----:B0-----:R-:W-:-:S04]  /*1ec30*/  IMAD.WIDE R4, R9, 0x2, R28 ;  /* 0x0000000209047825 */ /* 0x001fc800078e021c */
[----:B-1----:R-:W-:Y:S01]  /*1ec40*/  IMAD.WIDE R24, R9, 0x2, R2 ;  /* 0x0000000209187825 */ /* 0x002fe200078e0202 */
        /* <DEDUP_REMOVED lines=38> */
[----:B0-----:R-:W-:-:S03]  /*1eeb0*/  IMAD.WIDE R4, R19, 0x2, R28 ;  /* 0x0000000213047825 */ /* 0x001fc600078e021c */
[----:B-1----:R-:W3:Y:S04]  /*1eec0*/  LDL.64 R24, [R1+0x9a8] ;  /* 0x0009a80001187983 */ /* 0x002ee80000100a00 */
[----:B------:R0:W-:Y:S02]  /*1eed0*/  STL.64 [R1+0x1630], R4 ;  /* 0x0016300401007387 */ /* 0x0001e40000100a00 */
[----:B0-----:R-:W-:-:S05]  /*1eee0*/  IMAD.WIDE R4, R19, 0x2, R2 ;  /* 0x0000000213047825 */ /* 0x001fca00078e0202 */
        /* <DEDUP_REMOVED lines=8> */
[----:B------:R0:W-:Y:S01]  /*1ef70*/  STL.64 [R1+0x15f8], R4 ;  /* 0x0015f80401007387 */ /* 0x0001e20000100a00 */
[----:B------:R-:W-:-:S04]  /*1ef80*/  IMAD.WIDE R2, R22, 0x2, R2 ;  /* 0x0000000216027825 */ /* 0x000fc800078e0202 */
[----:B0-----:R-:W-:-:S05]  /*1ef90*/  IMAD.WIDE R4, R22, 0x2, R28 ;  /* 0x0000000216047825 */ /* 0x001fca00078e021c */
[----:B------:R0:W-:Y:S04]  /*1efa0*/  STL.64 [R1+0x15e8], R4 ;  /* 0x0015e80401007387 */ /* 0x0001e80000100a00 */
[----:B0-----:R-:W4:Y:S04]  /*1efb0*/  LDL.LU.64 R4, [R1+0x1818] ;  /* 0x0018180001047983 */ /* 0x001f280000300a00 */
[----:B------:R0:W-:Y:S04]  /*1efc0*/  STL.64 [R1+0x15e0], R2 ;  /* 0x0015e00201007387 */ /* 0x0001e80000100a00 */
[----:B0-----:R-:W5:Y:S01]  /*1efd0*/  LDL.LU.64 R2, [R1+0x1810] ;  /* 0x0018100001027983 */ /* 0x001f620000300a00 */
[----:B------:R-:W-:-:S04]  /*1efe0*/  IMAD R23, R0, 0x17, RZ ;  /* 0x0000001700177824 */ /* 0x000fc800078e02ff */
[----:B------:R-:W-:-:S05]  /*1eff0*/  IMAD.WIDE R28, R23, 0x2, R28 ;  /* 0x00000002171c7825 */ /* 0x000fca00078e021c */
[----:B------:R2:W-:Y:S02]  /*1f000*/  STL.64 [R1+0x15d0], R28 ;  /* 0x0015d01c01007387 */ /* 0x0005e40000100a00 */
[----:B--2---:R-:W-:-:S05]  /*1f010*/  IMAD.WIDE R28, R0, 0x2, R26 ;  /* 0x00000002001c7825 */ /* 0x004fca00078e021a */
[----:B------:R5:W-:Y:S02]  /*1f020*/  STL.64 [R1+0x17d8], R28 ;  /* 0x0017d81c01007387 */ /* 0x000be40000100a00 */
[----:B-----5:R-:W-:-:S05]  /*1f030*/  IMAD.WIDE R28, R2, 0x2, R26 ;  /* 0x00000002021c7825 */ /* 0x020fca00078e021a */
[----:B------:R0:W-:Y:S02]  /*1f040*/  STL.64 [R1+0x17b8], R28 ;  /* 0x0017b81c01007387 */ /* 0x0001e40000100a00 */
[----:B0-----:R-:W-:-:S05]  /*1f050*/  IMAD.WIDE R28, R3, 0x2, R26 ;  /* 0x00000002031c7825 */ /* 0x001fca00078e021a */
[----:B------:R4:W-:Y:S02]  /*1f060*/  STL.64 [R1+0x17a0], R28 ;  /* 0x0017a01c01007387 */ /* 0x0009e40000100a00 */
[----:B----4-:R-:W-:-:S05]  /*1f070*/  IMAD.WIDE R28, R4, 0x2, R26 ;  /* 0x00000002041c7825 */ /* 0x010fca00078e021a */
        /* <DEDUP_REMOVED lines=33> */
[----:B0-----:R-:W-:-:S04]  /*1f290*/  IMAD.WIDE R28, R21, 0x2, R26 ;  /* 0x00000002151c7825 */ /* 0x001fc800078e021a */
[----:B------:R-:W-:Y:S01]  /*1f2a0*/  IMAD.WIDE R26, R22, 0x2, R26 ;  /* 0x00000002161a7825 */ /* 0x000fe200078e021a */
[----:B------:R0:W-:Y:S04]  /*1f2b0*/  STL.64 [R1+0x15f0], R28 ;  /* 0x0015f01c01007387 */ /* 0x0001e80000100a00 */
[----:B0-----:R-:W2:Y:S04]  /*1f2c0*/  LDL.LU.64 R28, [R1+0x1808] ;  /* 0x00180800011c7983 */ /* 0x001ea80000300a00 */
[----:B------:R3:W-:Y:S02]  /*1f2d0*/  STL.64 [R1+0x15d8], R26 ;  /* 0x0015d81a01007387 */ /* 0x0007e40000100a00 */
[----:B---3--:R-:W-:-:S05]  /*1f2e0*/  IMAD.WIDE R26, R0, 0x2, R24 ;  /* 0x00000002001a7825 */ /* 0x008fca00078e0218 */
[----:B------:R0:W-:Y:S02]  /*1f2f0*/  STL.64 [R1+0x17d0], R26 ;  /* 0x0017d01a01007387 */ /* 0x0001e40000100a00 */
[----:B0-----:R-:W-:-:S04]  /*1f300*/  IMAD.WIDE R26, R2, 0x2, R24 ;  /* 0x00000002021a7825 */ /* 0x001fc800078e0218 */
[----:B------:R-:W-:Y:S01]  /*1f310*/  IMAD.WIDE R24, R3, 0x2, R24 ;  /* 0x0000000203187825 */ /* 0x000fe200078e0218 */
[----:B------:R0:W-:Y:S04]  /*1f320*/  STL.64 [R1+0x15c8], R26 ;  /* 0x0015c81a01007387 */ /* 0x0001e80000100a00 */
[----:B0-----:R-:W3:Y:S04]  /*1f330*/  LDL.LU.64 R26, [R1+0x1800] ;  /* 0x00180000011a7983 */ /* 0x001ee80000300a00 */
[----:B------:R-:W4:Y:S04]  /*1f340*/  LDL.64 R2, [R1+0x9a8] ;  /* 0x0009a80001027983 */ /* 0x000f280000100a00 */
[----:B------:R4:W-:Y:S02]  /*1f350*/  STL.64 [R1+0x15c0], R24 ;  /* 0x0015c01801007387 */ /* 0x0009e40000100a00 */
[----:B----4-:R-:W-:-:S05]  /*1f360*/  IMAD.WIDE R24, R4, 0x2, R2 ;  /* 0x0000000204187825 */ /* 0x010fca00078e0202 */
[----:B------:R0:W-:Y:S02]  /*1f370*/  STL.64 [R1+0x15b8], R24 ;  /* 0x0015b81801007387 */ /* 0x0001e40000100a00 */
[--C-:B0-----:R-:W-:Y:S02]  /*1f380*/  IMAD.WIDE R24, R5, 0x2, R2.reuse ;  /* 0x0000000205187825 */ /* 0x101fe400078e0202 */
[----:B------:R-:W4:Y:S04]  /*1f390*/  LDL.64 R4, [R1+0xe00] ;  /* 0x000e000001047983 */ /* 0x000f280000100a00 */
[----:B------:R0:W-:Y:S02]  /*1f3a0*/  STL.64 [R1+0x15b0], R24 ;  /* 0x0015b01801007387 */ /* 0x0001e40000100a00 */
[----:B0-----:R-:W-:-:S05]  /*1f3b0*/  IMAD.WIDE R24, R6, 0x2, R2 ;  /* 0x0000000206187825 */ /* 0x001fca00078e0202 */
[----:B------:R0:W-:Y:S02]  /*1f3c0*/  STL.64 [R1+0x15a8], R24 ;  /* 0x0015a81801007387 */ /* 0x0001e40000100a00 */
[--C-:B0-----:R-:W-:Y:S02]  /*1f3d0*/  IMAD.WIDE R24, R7, 0x2, R2.reuse ;  /* 0x0000000207187825 */ /* 0x101fe400078e0202 */
[----:B------:R-:W5:Y:S04]  /*1f3e0*/  LDL.64 R6, [R1+0xe08] ;  /* 0x000e080001067983 */ /* 0x000f680000100a00 */
[----:B------:R0:W-:Y:S02]  /*1f3f0*/  STL.64 [R1+0x15a0], R24 ;  /* 0x0015a01801007387 */ /* 0x0001e40000100a00 */
[----:B0-----:R-:W-:-:S05]  /*1f400*/  IMAD.WIDE R24, R8, 0x2, R2 ;  /* 0x0000000208187825 */ /* 0x001fca00078e0202 */
[----:B------:R0:W-:Y:S02]  /*1f410*/  STL.64 [R1+0x1598], R24 ;  /* 0x0015981801007387 */ /* 0x0001e40000100a00 */
[--C-:B0-----:R-:W-:Y:S02]  /*1f420*/  IMAD.WIDE R24, R9, 0x2, R2.reuse ;  /* 0x0000000209187825 */ /* 0x101fe400078e0202 */
[----:B------:R-:W3:Y:S04]  /*1f430*/  LDL.64 R8, [R1+0xe10] ;  /* 0x000e100001087983 */ /* 0x000ee80000100a00 */
[----:B------:R0:W-:Y:S02]  /*1f440*/  STL.64 [R1+0x1590], R24 ;  /* 0x0015901801007387 */ /* 0x0001e40000100a00 */
[----:B0-----:R-:W-:-:S05]  /*1f450*/  IMAD.WIDE R24, R10, 0x2, R2 ;  /* 0x000000020a187825 */ /* 0x001fca00078e0202 */
[----:B------:R0:W-:Y:S04]  /*1f460*/  STL.64 [R1+0x1588], R24 ;  /* 0x0015881801007387 */ /* 0x0001e80000100a00 */
[----:B0-----:R-:W3:Y:S01]  /*1f470*/  LDL.LU.64 R24, [R1+0x17f8] ;  /* 0x0017f80001187983 */ /* 0x001ee20000300a00 */
[----:B------:R-:W-:-:S05]  /*1f480*/  IMAD.WIDE R10, R11, 0x2, R2 ;  /* 0x000000020b0a7825 */ /* 0x000fca00078e0202 */
[----:B------:R0:W-:Y:S02]  /*1f490*/  STL.64 [R1+0x1580], R10 ;  /* 0x0015800a01007387 */ /* 0x0001e40000100a00 */
[----:B0-----:R-:W-:-:S04]  /*1f4a0*/  IMAD.WIDE R10, R12, 0x2, R2 ;  /* 0x000000020c0a7825 */ /* 0x001fc800078e0202 */
[--C-:B------:R-:W-:Y:S01]  /*1f4b0*/  IMAD.WIDE R12, R13, 0x2, R2.reuse ;  /* 0x000000020d0c7825 */ /* 0x100fe200078e0202 */
[----:B------:R0:W-:Y:S04]  /*1f4c0*/  STL.64 [R1+0x1578], R10 ;  /* 0x0015780a01007387 */ /* 0x0001e80000100a00 */
[----:B------:R1:W-:Y:S01]  /*1f4d0*/  STL.64 [R1+0x1570], R12 ;  /* 0x0015700c01007387 */ /* 0x0003e20000100a00 */
[----:B0-----:R-:W-:-:S04]  /*1f4e0*/  IMAD.WIDE R10, R14, 0x2, R2 ;  /* 0x000000020e0a7825 */ /* 0x001fc800078e0202 */
[--C-:B------:R-:W-:Y:S01]  /*1f4f0*/  IMAD.WIDE R14, R15, 0x2, R2.reuse ;  /* 0x000000020f0e7825 */ /* 0x100fe200078e0202 */
[----:B------:R0:W-:Y:S03]  /*1f500*/  STL.64 [R1+0x1568], R10 ;  /* 0x0015680a01007387 */ /* 0x0001e60000100a00 */
[--C-:B-1----:R-:W-:Y:S01]  /*1f510*/  IMAD.WIDE R12, R16, 0x2, R2.reuse ;  /* 0x00000002100c7825 */ /* 0x102fe200078e0202 */
[----:B------:R1:W-:Y:S04]  /*1f520*/  STL.64 [R1+0x1560], R14 ;  /* 0x0015600e01007387 */ /* 0x0003e80000100a00 */
[----:B------:R2:W-:Y:S01]  /*1f530*/  STL.64 [R1+0x1558], R12 ;  /* 0x0015580c01007387 */ /* 0x0005e20000100a00 */
[----:B0-----:R-:W-:-:S04]  /*1f540*/  IMAD.WIDE R10, R17, 0x2, R2 ;  /* 0x00000002110a7825 */ /* 0x001fc800078e0202 */
[--C-:B-1----:R-:W-:Y:S01]  /*1f550*/  IMAD.WIDE R14, R18, 0x2, R2.reuse ;  /* 0x00000002120e7825 */ /* 0x102fe200078e0202 */
[----:B------:R0:W-:Y:S03]  /*1f560*/  STL.64 [R1+0x1550], R10 ;  /* 0x0015500a01007387 */ /* 0x0001e60000100a00 */
[--C-:B--2---:R-:W-:Y:S01]  /*1f570*/  IMAD.WIDE R12, R19, 0x2, R2.reuse ;  /* 0x00000002130c7825 */ /* 0x104fe200078e0202 */
[----:B------:R1:W-:Y:S04]  /*1f580*/  STL.64 [R1+0x1548], R14 ;  /* 0x0015480e01007387 */ /* 0x0003e80000100a00 */
[----:B------:R2:W-:Y:S01]  /*1f590*/  STL.64 [R1+0x1540], R12 ;  /* 0x0015400c01007387 */ /* 0x0005e20000100a00 */
[----:B0-----:R-:W-:-:S04]  /*1f5a0*/  IMAD.WIDE R10, R20, 0x2, R2 ;  /* 0x00000002140a7825 */ /* 0x001fc800078e0202 */
[--C-:B-1----:R-:W-:Y:S01]  /*1f5b0*/  IMAD.WIDE R14, R21, 0x2, R2.reuse ;  /* 0x00000002150e7825 */ /* 0x102fe200078e0202 */
[----:B------:R-:W-:Y:S03]  /*1f5c0*/  STL.64 [R1+0x1538], R10 ;  /* 0x0015380a01007387 */ /* 0x000fe60000100a00 */
[--C-:B--2---:R-:W-:Y:S01]  /*1f5d0*/  IMAD.WIDE R12, R22, 0x2, R2.reuse ;  /* 0x00000002160c7825 */ /* 0x104fe200078e0202 */
[----:B------:R-:W-:Y:S04]  /*1f5e0*/  STL.64 [R1+0x1530], R14 ;  /* 0x0015300e01007387 */ /* 0x000fe80000100a00 */
[----:B------:R0:W-:Y:S02]  /*1f5f0*/  STL.64 [R1+0x1528], R12 ;  /* 0x0015280c01007387 */ /* 0x0001e40000100a00 */
[----:B0-----:R-:W-:-:S04]  /*1f600*/  IMAD.WIDE R12, R23, 0x2, R2 ;  /* 0x00000002170c7825 */ /* 0x001fc800078e0202 */
[----:B------:R-:W-:Y:S02]  /*1f610*/  IMAD R0, R0, 0x1f, RZ ;  /* 0x0000001f00007824 */ /* 0x000fe400078e02ff */
[----:B----4-:R-:W-:-:S04]  /*1f620*/  IMAD.WIDE R14, R23, 0x2, R4 ;  /* 0x00000002170e7825 */ /* 0x010fc800078e0204 */
[----:B-----5:R-:W-:-:S05]  /*1f630*/  IMAD.WIDE R10, R23, 0x2, R6 ;  /* 0x00000002170a7825 */ /* 0x020fca00078e0206 */
[----:B------:R3:W-:Y:S04]  /*1f640*/  STL.64 [R1+0x1520], R10 ;  /* 0x0015200a01007387 */ /* 0x0007e80000100a00 */
[----:B------:R0:W-:Y:S04]  /*1f650*/  STL.64 [R1+0x1518], R14 ;  /* 0x0015180e01007387 */ /* 0x0001e80000100a00 */
[----:B------:R1:W-:Y:S01]  /*1f660*/  STL.64 [R1+0x1510], R12 ;  /* 0x0015100c01007387 */ /* 0x0003e20000100a00 */
[----:B------:R-:W-:-:S04]  /*1f670*/  IMAD.WIDE R16, R29, 0x2, R4 ;  /* 0x000000021d107825 */ /* 0x000fc800078e0204 */
[----:B---3--:R-:W-:-:S04]  /*1f680*/  IMAD.WIDE R10, R24, 0x2, R8 ;  /* 0x00000002180a7825 */ /* 0x008fc800078e0208 */
[C---:B0-----:R-:W-:Y:S01]  /*1f690*/  IMAD.WIDE R14, R24.reuse, 0x2, R6 ;  /* 0x00000002180e7825 */ /* 0x041fe200078e0206 */
[----:B------:R0:W-:Y:S03]  /*1f6a0*/  STL.64 [R1+0x1508], R10 ;  /* 0x0015080a01007387 */ /* 0x0001e60000100a00 */
[C---:B-1----:R-:W-:Y:S01]  /*1f6b0*/  IMAD.WIDE R12, R24.reuse, 0x2, R4 ;  /* 0x00000002180c7825 */ /* 0x042fe200078e0204 */
[----:B------:R1:W-:Y:S04]  /*1f6c0*/  STL.64 [R1+0x1500], R14 ;  /* 0x0015000e01007387 */ /* 0x0003e80000100a00 */
[----:B------:R2:W-:Y:S01]  /*1f6d0*/  STL.64 [R1+0x14f8], R12 ;  /* 0x0014f80c01007387 */ /* 0x0005e20000100a00 */
[----:B0-----:R-:W-:-:S04]  /*1f6e0*/  IMAD.WIDE R10, R24, 0x2, R2 ;  /* 0x00000002180a7825 */ /* 0x001fc800078e0202 */
[C---:B-1----:R-:W-:Y:S01]  /*1f6f0*/  IMAD.WIDE R14, R25.reuse, 0x2, R8 ;  /* 0x00000002190e7825 */ /* 0x042fe200078e0208 */
[----:B------:R0:W-:Y:S03]  /*1f700*/  STL.64 [R1+0x14f0], R10 ;  /* 0x0014f00a01007387 */ /* 0x0001e60000100a00 */
[C---:B--2---:R-:W-:Y:S01]  /*1f710*/  IMAD.WIDE R12, R25.reuse, 0x2, R6 ;  /* 0x00000002190c7825 */ /* 0x044fe200078e0206 */
[----:B------:R1:W-:Y:S04]  /*1f720*/  STL.64 [R1+0x14e8], R14 ;  /* 0x0014e80e01007387 */ /* 0x0003e80000100a00 */
[----:B------:R2:W-:Y:S01]  /*1f730*/  STL.64 [R1+0x14e0], R12 ;  /* 0x0014e00c01007387 */ /* 0x0005e20000100a00 */
[----:B0-----:R-:W-:-:S04]  /*1f740*/  IMAD.WIDE R10, R25, 0x2, R4 ;  /* 0x00000002190a7825 */ /* 0x001fc800078e0204 */
[----:B-1----:R-:W-:Y:S01]  /*1f750*/  IMAD.WIDE R14, R25, 0x2, R2 ;  /* 0x00000002190e7825 */ /* 0x002fe200078e0202 */
[----:B------:R0:W-:Y:S03]  /*1f760*/  STL.64 [R1+0x14d8], R10 ;  /* 0x0014d80a01007387 */ /* 0x0001e60000100a00 */
[C---:B--2---:R-:W-:Y:S01]  /*1f770*/  IMAD.WIDE R12, R26.reuse, 0x2, R8 ;  /* 0x000000021a0c7825 */ /* 0x044fe200078e0208 */
[----:B------:R1:W-:Y:S04]  /*1f780*/  STL.64 [R1+0x14d0], R14 ;  /* 0x0014d00e01007387 */ /* 0x0003e80000100a00 */
[----:B------:R2:W-:Y:S01]  /*1f790*/  STL.64 [R1+0x14c8], R12 ;  /* 0x0014c80c01007387 */ /* 0x0005e20000100a00 */
[----:B0-----:R-:W-:-:S04]  /*1f7a0*/  IMAD.WIDE R10, R26, 0x2, R6 ;  /* 0x000000021a0a7825 */ /* 0x001fc800078e0206 */
[C---:B-1----:R-:W-:Y:S01]  /*1f7b0*/  IMAD.WIDE R14, R26.reuse, 0x2, R4 ;  /* 0x000000021a0e7825 */ /* 0x042fe200078e0204 */
[----:B------:R0:W-:Y:S03]  /*1f7c0*/  STL.64 [R1+0x14c0], R10 ;  /* 0x0014c00a01007387 */ /* 0x0001e60000100a00 */
[----:B--2---:R-:W-:Y:S01]  /*1f7d0*/  IMAD.WIDE R12, R26, 0x2, R2 ;  /* 0x000000021a0c7825 */ /* 0x004fe200078e0202 */
        /* <DEDUP_REMOVED lines=17> */
[----:B--2---:R-:W-:Y:S01]  /*1f8f0*/  IMAD.WIDE R12, R29, 0x2, R8 ;  /* 0x000000021d0c7825 */ /* 0x004fe200078e0208 */
[----:B------:R-:W-:Y:S04]  /*1f900*/  STL.64 [R1+0x1470], R14 ;  /* 0x0014700e01007387 */ /* 0x000fe80000100a00 */
[----:B------:R1:W-:Y:S01]  /*1f910*/  STL.64 [R1+0x1468], R12 ;  /* 0x0014680c01007387 */ /* 0x0003e20000100a00 */
[----:B0-----:R-:W-:-:S05]  /*1f920*/  MOV R10, c[0x0][0x1a4] ;  /* 0x00006900000a7a02 */ /* 0x001fca0000000f00 */
[----:B------:R-:W-:Y:S02]  /*1f930*/  IMAD R10, R10, 0x1e, RZ ;  /* 0x0000001e0a0a7824 */ /* 0x000fe400078e02ff */
[----:B-1----:R-:W-:-:S04]  /*1f940*/  IMAD.WIDE R12, R29, 0x2, R6 ;  /* 0x000000021d0c7825 */ /* 0x002fc800078e0206 */
[----:B------:R-:W-:Y:S01]  /*1f950*/  IMAD.WIDE R14, R29, 0x2, R2 ;  /* 0x000000021d0e7825 */ /* 0x000fe200078e0202 */
[----:B------:R0:W-:Y:S04]  /*1f960*/  STL.64 [R1+0x1460], R12 ;  /* 0x0014600c01007387 */ /* 0x0001e80000100a00 */
[----:B------:R-:W-:Y:S04]  /*1f970*/  STL.64 [R1+0x1458], R16 ;  /* 0x0014581001007387 */ /* 0x000fe80000100a00 */
[----:B------:R1:W-:Y:S01]  /*1f980*/  STL.64 [R1+0x1450], R14 ;  /* 0x0014500e01007387 */ /* 0x0003e20000100a00 */
[----:B0-----:R-:W-:-:S05]  /*1f990*/  IMAD.WIDE R12, R10, 0x2, R8 ;  /* 0x000000020a0c7825 */ /* 0x001fca00078e0208 */
[----:B------:R0:W-:Y:S01]  /*1f9a0*/  STL.64 [R1+0x1448], R12 ;  /* 0x0014480c01007387 */ /* 0x0001e20000100a00 */
[----:B-1----:R-:W-:-:S04]  /*1f9b0*/  IMAD.WIDE R14, R10, 0x2, R6 ;  /* 0x000000020a0e7825 */ /* 0x002fc800078e0206 */
[----:B------:R-:W-:Y:S01]  /*1f9c0*/  IMAD.WIDE R8, R0, 0x2, R8 ;  /* 0x0000000200087825 */ /* 0x000fe200078e0208 */
[----:B------:R1:W-:Y:S03]  /*1f9d0*/  STL.64 [R1+0x1440], R14 ;  /* 0x0014400e01007387 */ /* 0x0003e60000100a00 */
[----:B0-----:R-:W-:-:S04]  /*1f9e0*/  IMAD.WIDE R12, R10, 0x2, R4 ;  /* 0x000000020a0c7825 */ /* 0x001fc800078e0204 */
[----:B------:R-:W-:Y:S01]  /*1f9f0*/  IMAD.WIDE R10, R10, 0x2, R2 ;  /* 0x000000020a0a7825 */ /* 0x000fe200078e0202 */
[----:B------:R1:W-:Y:S03]  /*1fa00*/  STL.64 [R1+0x1438], R12 ;  /* 0x0014380c01007387 */ /* 0x0003e60000100a00 */
[C---:B------:R-:W-:Y:S01]  /*1fa10*/  IMAD.WIDE R6, R0.reuse, 0x2, R6 ;  /* 0x0000000200067825 */ /* 0x040fe200078e0206 */
[----:B------:R1:W-:Y:S03]  /*1fa20*/  STL.64 [R1+0x1430], R10 ;  /* 0x0014300a01007387 */ /* 0x0003e60000100a00 */
[C---:B------:R-:W-:Y:S01]  /*1fa30*/  IMAD.WIDE R2, R0.reuse, 0x2, R2 ;  /* 0x0000000200027825 */ /* 0x040fe200078e0202 */
[----:B------:R1:W-:Y:S03]  /*1fa40*/  STL.64 [R1+0x1428], R8 ;  /* 0x0014280801007387 */ /* 0x0003e60000100a00 */
[----:B------:R-:W-:Y:S01]  /*1fa50*/  IMAD.WIDE R4, R0, 0x2, R4 ;  /* 0x0000000200047825 */ /* 0x000fe200078e0204 */
[----:B------:R1:W-:Y:S04]  /*1fa60*/  STL.64 [R1+0x1420], R6 ;  /* 0x0014200601007387 */ /* 0x0003e80000100a00 */
[----:B------:R1:W-:Y:S04]  /*1fa70*/  STL.64 [R1+0x1410], R2 ;  /* 0x0014100201007387 */ /* 0x0003e80000100a00 */
[----:B------:R1:W-:Y:S02]  /*1fa80*/  STL.64 [R1+0x1418], R4 ;  /* 0x0014180401007387 */ /* 0x0003e40000100a00 */
.L_x_1:
[----:B01----:R-:W2:Y:S04]  /*1fa90*/  LDL.64 R2, [R1+0xe10] ;  /* 0x000e100001027983 */ /* 0x003ea80000100a00 */
[----:B------:R-:W2:Y:S04]  /*1faa0*/  LDL R0, [R1+0x498] ;  /* 0x0004980001007983 */ /* 0x000ea80000100800 */
[----:B------:R-:W3:Y:S04]  /*1fab0*/  LDL.64 R4, [R1+0xe08] ;  /* 0x000e080001047983 */ /* 0x000ee80000100a00 */
[----:B------:R-:W4:Y:S04]  /*1fac0*/  LDL.64 R6, [R1+0xe00] ;  /* 0x000e000001067983 */ /* 0x000f280000100a00 */
[----:B------:R-:W5:Y:S04]  /*1fad0*/  LDL.64 R8, [R1+0x9a8] ;  /* 0x0009a80001087983 */ /* 0x000f680000100a00 */
[----:B------:R-:W5:Y:S04]  /*1fae0*/  LDL.64 R18, [R1+0x17e8] ;  /* 0x0017e80001127983 */ /* 0x000f680000100a00 */
[----:B------:R-:W5:Y:S04]  /*1faf0*/  LDL.64 R22, [R1+0x17e0] ;  /* 0x0017e00001167983 */ /* 0x000f680000100a00 */
[----:B------:R-:W5:Y:S04]  /*1fb00*/  LDL.64 R16, [R1+0x17d8] ;  /* 0x0017d80001107983 */ /* 0x000f680000100a00 */
[----:B------:R-:W5:Y:S04]  /*1fb10*/  LDL.64 R12, [R1+0x17d0] ;  /* 0x0017d000010c7983 */ /* 0x000f680000100a00 */
[----:B------:R-:W5:Y:S04]  /*1fb20*/  LDL.64 R10, [R1+0x17c8] ;  /* 0x0017c800010a7983 */ /* 0x000f680000100a00 */
[----:B------:R-:W5:Y:S04]  /*1fb30*/  LDL.64 R14, [R1+0x17c0] ;  /* 0x0017c000010e7983 */ /* 0x000f680000100a00 */
[----:B------:R-:W5:Y:S04]  /*1fb40*/  LDL.64 R24, [R1+0x17b0] ;  /* 0x0017b00001187983 */ /* 0x000f680000100a00 */
[----:B------:R-:W5:Y:S01]  /*1fb50*/  LDL.64 R20, [R1+0x17b8] ;  /* 0x0017b80001147983 */ /* 0x000f620000100a00 */
[----:B--2---:R-:W-:-:S05]  /*1fb60*/  IMAD.WIDE R2, R0, 0x2, R2 ;  /* 0x0000000200027825 */ /* 0x004fca00078e0202 */
[----:B------:R0:W2:Y:S01]  /*1fb70*/  LDG.E.U16 R29, [R2.64] ;  /* 0x00000004021d7981 */ /* 0x0000a2000c1e1500 */
[----:B---3--:R-:W-:-:S04]  /*1fb80*/  IMAD.WIDE R4, R0, 0x2, R4 ;  /* 0x0000000200047825 */ /* 0x008fc800078e0204 */
[C---:B----4-:R-:W-:Y:S01]  /*1fb90*/  IMAD.WIDE R6, R0.reuse, 0x2, R6 ;  /* 0x0000000200067825 */ /* 0x050fe200078e0206 */
[----:B------:R1:W3:Y:S03]  /*1fba0*/  LDG.E.U16 R28, [R4.64] ;  /* 0x00000004041c7981 */ /* 0x0002e6000c1e1500 */
[C---:B-----5:R-:W-:Y:S01]  /*1fbb0*/  IMAD.WIDE R8, R0.reuse, 0x2, R8 ;  /* 0x0000000200087825 */ /* 0x060fe200078e0208 */
[----:B------:R4:W5:Y:S03]  /*1fbc0*/  LDG.E.U16 R26, [R6.64] ;  /* 0x00000004061a7981 */ /* 0x000966000c1e1500 */
[C---:B0-----:R-:W-:Y:S01]  /*1fbd0*/  IMAD.WIDE R2, R0.reuse, 0x2, R18 ;  /* 0x0000000200027825 */ /* 0x041fe200078e0212 */
[----:B------:R0:W3:Y:S03]  /*1fbe0*/  LDG.E.U16 R27, [R8.64] ;  /* 0x00000004081b7981 */ /* 0x0000e6000c1e1500 */
[C---:B-1----:R-:W-:Y:S01]  /*1fbf0*/  IMAD.WIDE R4, R0.reuse, 0x2, R22 ;  /* 0x0000000200047825 */ /* 0x042fe200078e0216 */
[----:B------:R-:W5:Y:S04]  /*1fc00*/  LDL.64 R18, [R1+0x15c8] ;  /* 0x0015c80001127983 */ /* 0x000f680000100a00 */
[----:B------:R1:W5:Y:S01]  /*1fc10*/  LDG.E.U16 R23, [R2.64] ;  /* 0x0000000402177981 */ /* 0x000362000c1e1500 */
[----:B----4-:R-:W-:-:S03]  /*1fc20*/  IMAD.WIDE R6, R0, 0x2, R16 ;  /* 0x0000000200067825 */ /* 0x010fc600078e0210 */
[----:B------:R-:W4:Y:S04]  /*1fc30*/  LDL.64 R16, [R1+0x17a8] ;  /* 0x0017a80001107983 */ /* 0x000f280000100a00 */
[----:B--2---:R2:W-:Y:S04]  /*1fc40*/  STL [R1+0x18c], R29 ;  /* 0x00018c1d01007387 */ /* 0x0045e80000100800 */
[----:B--2---:R2:W4:Y:S01]  /*1fc50*/  LDG.E.U16 R29, [R4.64] ;  /* 0x00000004041d7981 */ /* 0x004522000c1e1500 */
[----:B0-----:R-:W-:-:S03]  /*1fc60*/  IMAD.WIDE R8, R0, 0x2, R12 ;  /* 0x0000000200087825 */ /* 0x001fc600078e020c */
[----:B---3--:R0:W-:Y:S01]  /*1fc70*/  STL [R1+0x188], R28 ;  /* 0x0001881c01007387 */ /* 0x0081e20000100800 */
[----:B------:R-:W-:-:S03]  /*1fc80*/  IMAD.WIDE R10, R0, 0x2, R10 ;  /* 0x00000002000a7825 */ /* 0x000fc600078e020a */
[----:B-----5:R3:W-:Y:S01]  /*1fc90*/  STL [R1+0x184], R26 ;  /* 0x0001841a01007387 */ /* 0x0207e20000100800 */
[----:B-1----:R-:W-:-:S03]  /*1fca0*/  IMAD.WIDE R2, R0, 0x2, R14 ;  /* 0x0000000200027825 */ /* 0x002fc600078e020e */
[----:B------:R-:W5:Y:S04]  /*1fcb0*/  LDL.64 R12, [R1+0x17a0] ;  /* 0x0017a000010c7983 */ /* 0x000f680000100a00 */
[----:B0-----:R0:W5:Y:S04]  /*1fcc0*/  LDG.E.U16 R28, [R6.64] ;  /* 0x00000004061c7981 */ /* 0x001168000c1e1500 */
[----:B---3--:R1:W3:Y:S04]  /*1fcd0*/  LDG.E.U16 R26, [R8.64] ;  /* 0x00000004081a7981 */ /* 0x0082e8000c1e1500 */
[----:B------:R2:W-:Y:S01]  /*1fce0*/  STL [R1+0x180], R27 ;  /* 0x0001801b01007387 */ /* 0x0005e20000100800 */
[----:B0-----:R-:W-:-:S03]  /*1fcf0*/  IMAD.WIDE R6, R0, 0x2, R18 ;  /* 0x0000000200067825 */ /* 0x001fc600078e0212 */
[----:B------:R0:W-:Y:S01]  /*1fd00*/  STL [R1+0x17c], R23 ;  /* 0x00017c1701007387 */ /* 0x0001e20000100800 */
[----:B-1----:R-:W-:-:S03]  /*1fd10*/  IMAD.WIDE R8, R0, 0x2, R24 ;  /* 0x0000000200087825 */ /* 0x002fc600078e0218 */
[----:B------:R-:W3:Y:S04]  /*1fd20*/  LDL.64 R18, [R1+0x1788] ;  /* 0x0017880001127983 */ /* 0x000ee80000100a00 */
[----:B--2---:R1:W4:Y:S01]  /*1fd30*/  LDG.E.U16 R27, [R10.64] ;  /* 0x000000040a1b7981 */ /* 0x004322000c1e1500 */
[----:B------:R-:W-:-:S03]  /*1fd40*/  IMAD.WIDE R4, R0, 0x2, R20 ;  /* 0x0000000200047825 */ /* 0x000fc600078e0214 */
[----:B0-----:R-:W4:Y:S04]  /*1fd50*/  LDL.64 R22, [R1+0x15c0] ;  /* 0x0015c00001167983 */ /* 0x001f280000100a00 */
[----:B------:R0:W4:Y:S04]  /*1fd60*/  LDG.E.U16 R25, [R2.64] ;  /* 0x0000000402197981 */ /* 0x000128000c1e1500 */
[----:B------:R-:W4:Y:S04]  /*1fd70*/  LDL.64 R14, [R1+0x1798] ;  /* 0x00179800010e7983 */ /* 0x000f280000100a00 */
[----:B------:R-:W4:Y:S04]  /*1fd80*/  LDL.64 R20, [R1+0x1790] ;  /* 0x0017900001147983 */ /* 0x000f280000100a00 */
[----:B----4-:R4:W-:Y:S04]  /*1fd90*/  STL [R1+0x178], R29 ;  /* 0x0001781d01007387 */ /* 0x0109e80000100800 */
[----:B----4-:R4:W2:Y:S01]  /*1fda0*/  LDG.E.U16 R29, [R4.64] ;  /* 0x00000004041d7981 */ /* 0x0108a2000c1e1500 */
[----:B-1----:R-:W-:-:S03]  /*1fdb0*/  IMAD.WIDE R10, R0, 0x2, R16 ;  /* 0x00000002000a7825 */ /* 0x002fc600078e0210 */
[----:B-----5:R1:W-:Y:S01]  /*1fdc0*/  STL [R1+0x174], R28 ;  /* 0x0001741c01007387 */ /* 0x0203e20000100800 */
[----:B0-----:R-:W-:-:S03]  /*1fdd0*/  IMAD.WIDE R2, R0, 0x2, R12 ;  /* 0x0000000200027825 */ /* 0x001fc600078e020c */
[----:B---3--:R0:W-:Y:S04]  /*1fde0*/  STL [R1+0x170], R26 ;  /* 0x0001701a01007387 */ /* 0x0081e80000100800 */
[----:B------:R-:W3:Y:S04]  /*1fdf0*/  LDL.64 R16, [R1+0x15b8] ;  /* 0x0015b80001107983 */ /* 0x000ee80000100a00 */
[----:B-1----:R1:W5:Y:S04]  /*1fe00*/  LDG.E.U16 R28, [R6.64] ;  /* 0x00000004061c7981 */ /* 0x002368000c1e1500 */
[----:B0-----:R0:W5:Y:S04]  /*1fe10*/  LDG.E.U16 R26, [R8.64] ;  /* 0x00000004081a7981 */ /* 0x001168000c1e1500 */
[----:B----4-:R4:W-:Y:S01]  /*1fe20*/  STL [R1+0x16c], R27 ;  /* 0x00016c1b01007387 */ /* 0x0109e20000100800 */
[----:B------:R-:W-:-:S03]  /*1fe30*/  IMAD.WIDE R4, R0, 0x2, R22 ;  /* 0x0000000200047825 */ /* 0x000fc600078e0216 */
[----:B------:R0:W-:Y:S04]  /*1fe40*/  STL [R1+0x168], R25 ;  /* 0x0001681901007387 */ /* 0x0001e80000100800 */
[----:B----4-:R4:W5:Y:S04]  /*1fe50*/  LDG.E.U16 R27, [R10.64] ;  /* 0x000000040a1b7981 */ /* 0x010968000c1e1500 */
[----:B------:R-:W5:Y:S04]  /*1fe60*/  LDL.64 R22, [R1+0x1770] ;  /* 0x0017700001167983 */ /* 0x000f680000100a00 */
[----:B0-----:R-:W5:Y:S01]  /*1fe70*/  LDL.64 R24, [R1+0x1780] ;  /* 0x0017800001187983 */ /* 0x001f620000100a00 */
[----:B----4-:R-:W-:-:S03]  /*1fe80*/  IMAD.WIDE R10, R0, 0x2, R18 ;  /* 0x00000002000a7825 */ /* 0x010fc600078e0212 */
[----:B------:R3:W4:Y:S01]  /*1fe90*/  LDG.E.U16 R19, [R2.64] ;  /* 0x0000000402137981 */ /* 0x000722000c1e1500 */
[----:B-1----:R-:W-:-:S03]  /*1fea0*/  IMAD.WIDE R6, R0, 0x2, R14 ;  /* 0x0000000200067825 */ /* 0x002fc600078e020e */
[----:B------:R-:W4:Y:S04]  /*1feb0*/  LDL.64 R12, [R1+0x1778] ;  /* 0x00177800010c7983 */ /* 0x000f280000100a00 */
[----:B------:R-:W4:Y:S04]  /*1fec0*/  LDL.64 R14, [R1+0x15b0] ;  /* 0x0015b000010e7983 */ /* 0x000f280000100a00 */
[----:B--2---:R0:W-:Y:S04]  /*1fed0*/  STL [R1+0x164], R29 ;  /* 0x0001641d01007387 */ /* 0x0041e80000100800 */
[----:B0-----:R0:W2:Y:S01]  /*1fee0*/  LDG.E.U16 R29, [R4.64] ;  /* 0x00000004041d7981 */ /* 0x0010a2000c1e1500 */
[----:B------:R-:W-:-:S04]  /*1fef0*/  IMAD.WIDE R8, R0, 0x2, R20 ;  /* 0x0000000200087825 */ /* 0x000fc800078e0214 */
[C---:B---3--:R-:W-:Y:S01]  /*1ff00*/  IMAD.WIDE R2, R0.reuse, 0x2, R16 ;  /* 0x0000000200027825 */ /* 0x048fe200078e0210 */
[----:B-----5:R1:W-:Y:S04]  /*1ff10*/  STL [R1+0x160], R28 ;  /* 0x0001601c01007387 */ /* 0x0203e80000100800 */
[----:B------:R3:W-:Y:S04]  /*1ff20*/  STL [R1+0x15c], R26 ;  /* 0x00015c1a01007387 */ /* 0x0007e80000100800 */
[----:B------:R-:W5:Y:S04]  /*1ff30*/  LDL.64 R20, [R1+0x1768] ;  /* 0x0017680001147983 */ /* 0x000f680000100a00 */
[----:B-1----:R1:W5:Y:S04]  /*1ff40*/  LDG.E.U16 R28, [R6.64] ;  /* 0x00000004061c7981 */ /* 0x002368000c1e1500 */
[----:B---3--:R3:W5:Y:S04]  /*1ff50*/  LDG.E.U16 R26, [R8.64] ;  /* 0x00000004081a7981 */ /* 0x008768000c1e1500 */
[----:B------:R0:W-:Y:S01]  /*1ff60*/  STL [R1+0x158], R27 ;  /* 0x0001581b01007387 */ /* 0x0001e20000100800 */
[----:B---3--:R-:W-:-:S03]  /*1ff70*/  IMAD.WIDE R8, R0, 0x2, R22 ;  /* 0x0000000200087825 */ /* 0x008fc600078e0216 */
[----:B------:R5:W3:Y:S01]  /*1ff80*/  LDG.E.U16 R23, [R2.64] ;  /* 0x0000000402177981 */ /* 0x000ae2000c1e1500 */
[----:B0-----:R-:W-:-:S03]  /*1ff90*/  IMAD.WIDE R4, R0, 0x2, R24 ;  /* 0x0000000200047825 */ /* 0x001fc600078e0218 */
[----:B------:R0:W3:Y:S04]  /*1ffa0*/  LDG.E.U16 R27, [R10.64] ;  /* 0x000000040a1b7981 */ /* 0x0000e8000c1e1500 */
[----:B----4-:R4:W-:Y:S04]  /*1ffb0*/  STL [R1+0x154], R19 ;  /* 0x0001541301007387 */ /* 0x0109e80000100800 */
[----:B------:R-:W3:Y:S04]  /*1ffc0*/  LDL.64 R16, [R1+0x1758] ;  /* 0x0017580001107983 */ /* 0x000ee80000100a00 */
[----:B------:R-:W3:Y:S01]  /*1ffd0*/  LDL.64 R24, [R1+0x15a8] ;  /* 0x0015a80001187983 */ /* 0x000ee20000100a00 */
[----:B-1----:R-:W-:-:S03]  /*1ffe0*/  IMAD.WIDE R6, R0, 0x2, R12 ;  /* 0x0000000200067825 */ /* 0x002fc600078e020c */
[----:B----4-:R-:W4:Y:S04]  /*1fff0*/  LDL.64 R18, [R1+0x1760] ;  /* 0x0017600001127983 */ /* 0x010f280000100a00 */
[----:B------:R-:W4:Y:S04]  /*20000*/  LDL.64 R12, [R1+0x1750] ;  /* 0x00175000010c7983 */ /* 0x000f280000100a00 */
[----:B--2---:R1:W-:Y:S04]  /*20010*/  STL [R1+0x150], R29 ;  /* 0x0001501d01007387 */ /* 0x0043e80000100800 */
[----:B-1----:R4:W2:Y:S01]  /*20020*/  LDG.E.U16 R29, [R4.64] ;  /* 0x00000004041d7981 */ /* 0x0028a2000c1e1500 */
[----:B0-----:R-:W-:-:S04]  /*20030*/  IMAD.WIDE R10, R0, 0x2, R14 ;  /* 0x00000002000a7825 */ /* 0x001fc800078e020e */
[C---:B-----5:R-:W-:Y:S01]  /*20040*/  IMAD.WIDE R2, R0.reuse, 0x2, R20 ;  /* 0x0000000200027825 */ /* 0x060fe200078e0214 */
[----:B------:R0:W-:Y:S04]  /*20050*/  STL [R1+0x14c], R28 ;  /* 0x00014c1c01007387 */ /* 0x0001e80000100800 */
[----:B------:R1:W-:Y:S04]  /*20060*/  STL [R1+0x148], R26 ;  /* 0x0001481a01007387 */ /* 0x0003e80000100800 */
[----:B------:R-:W5:Y:S04]  /*20070*/  LDL.64 R14, [R1+0x1748] ;  /* 0x00174800010e7983 */ /* 0x000f680000100a00 */
[----:B0-----:R0:W5:Y:S04]  /*20080*/  LDG.E.U16 R28, [R6.64] ;  /* 0x00000004061c7981 */ /* 0x001168000c1e1500 */
[----:B-1----:R1:W5:Y:S04]  /*20090*/  LDG.E.U16 R26, [R8.64] ;  /* 0x00000004081a7981 */ /* 0x002368000c1e1500 */
[----:B---3--:R3:W-:Y:S04]  /*200a0*/  STL [R1+0x144], R27 ;  /* 0x0001441b01007387 */ /* 0x0087e80000100800 */
[----:B------:R1:W-:Y:S01]  /*200b0*/  STL [R1+0x140], R23 ;  /* 0x0001401701007387 */ /* 0x0003e20000100800 */
[----:B0-----:R-:W-:-:S03]  /*200c0*/  IMAD.WIDE R6, R0, 0x2, R16 ;  /* 0x0000000200067825 */ /* 0x001fc600078e0210 */
[----:B------:R-:W5:Y:S04]  /*200d0*/  LDL.64 R20, [R1+0x15a0] ;  /* 0x0015a00001147983 */ /* 0x000f680000100a00 */
[----:B---3--:R0:W3:Y:S01]  /*200e0*/  LDG.E.U16 R27, [R10.64] ;  /* 0x000000040a1b7981 */ /* 0x0080e2000c1e1500 */
[----:B-1----:R-:W-:-:S03]  /*200f0*/  IMAD.WIDE R8, R0, 0x2, R24 ;  /* 0x0000000200087825 */ /* 0x002fc600078e0218 */
[----:B------:R-:W3:Y:S01]  /*20100*/  LDL.64 R16, [R1+0x1730] ;  /* 0x0017300001107983 */ /* 0x000ee20000100a00 */
[----:B----4-:R-:W-:-:S03]  /*20110*/  IMAD.WIDE R4, R0, 0x2, R18 ;  /* 0x0000000200047825 */ /* 0x010fc600078e0212 */
[----:B------:R5:W4:Y:S04]  /*20120*/  LDG.E.U16 R25, [R2.64] ;  /* 0x0000000402197981 */ /* 0x000b28000c1e1500 */
[----:B------:R-:W4:Y:S04]  /*20130*/  LDL.64 R22, [R1+0x1740] ;  /* 0x0017400001167983 */ /* 0x000f280000100a00 */
[----:B------:R-:W4:Y:S04]  /*20140*/  LDL.64 R18, [R1+0x1738] ;  /* 0x0017380001127983 */ /* 0x000f280000100a00 */
[----:B--2---:R1:W-:Y:S04]  /*20150*/  STL [R1+0x13c], R29 ;  /* 0x00013c1d01007387 */ /* 0x0043e80000100800 */
[----:B-1----:R1:W2:Y:S01]  /*20160*/  LDG.E.U16 R29, [R4.64] ;  /* 0x00000004041d7981 */ /* 0x0022a2000c1e1500 */
[----:B0-----:R-:W-:-:S04]  /*20170*/  IMAD.WIDE R10, R0, 0x2, R12 ;  /* 0x00000002000a7825 */ /* 0x001fc800078e020c */
[C---:B-----5:R-:W-:Y:S01]  /*20180*/  IMAD.WIDE R2, R0.reuse, 0x2, R14 ;  /* 0x0000000200027825 */ /* 0x060fe200078e020e */
[----:B------:R0:W-:Y:S04]  /*20190*/  STL [R1+0x138], R28 ;  /* 0x0001381c01007387 */ /* 0x0001e80000100800 */
[----:B------:R5:W-:Y:S04]  /*201a0*/  STL [R1+0x134], R26 ;  /* 0x0001341a01007387 */ /* 0x000be80000100800 */
[----:B------:R-:W2:Y:S04]  /*201b0*/  LDL.64 R12, [R1+0x1728] ;  /* 0x00172800010c7983 */ /* 0x000ea80000100a00 */
[----:B0-----:R0:W2:Y:S04]  /*201c0*/  LDG.E.U16 R28, [R6.64] ;  /* 0x00000004061c7981 */ /* 0x0010a8000c1e1500 */
[----:B-----5:R5:W2:Y:S04]  /*201d0*/  LDG.E.U16 R26, [R8.64] ;  /* 0x00000004081a7981 */ /* 0x020aa8000c1e1500 */
[----:B---3--:R3:W-:Y:S01]  /*201e0*/  STL [R1+0x130], R27 ;  /* 0x0001301b01007387 */ /* 0x0087e20000100800 */
[----:B0-----:R-:W-:-:S03]  /*201f0*/  IMAD.WIDE R6, R0, 0x2, R20 ;  /* 0x0000000200067825 */ /* 0x001fc600078e0214 */
[----:B----4-:R0:W-:Y:S04]  /*20200*/  STL [R1+0x12c], R25 ;  /* 0x00012c1901007387 */ /* 0x0101e80000100800 */
[----:B---3--:R3:W4:Y:S01]  /*20210*/  LDG.E.U16 R27, [R10.64] ;  /* 0x000000040a1b7981 */ /* 0x008722000c1e1500 */
[----:B-1----:R-:W-:-:S03]  /*20220*/  IMAD.WIDE R4, R0, 0x2, R22 ;  /* 0x0000000200047825 */ /* 0x002fc600078e0216 */
[----:B------:R-:W4:Y:S04]  /*20230*/  LDL.64 R20, [R1+0x1710] ;  /* 0x0017100001147983 */ /* 0x000f280000100a00 */
[----:B0-----:R-:W4:Y:S01]  /*20240*/  LDL.64 R24, [R1+0x1598] ;  /* 0x0015980001187983 */ /* 0x001f220000100a00 */
[----:B---3--:R-:W-:-:S03]  /*20250*/  IMAD.WIDE R10, R0, 0x2, R16 ;  /* 0x00000002000a7825 */ /* 0x008fc600078e0210 */
[----:B------:R0:W3:Y:S04]  /*20260*/  LDG.E.U16 R17, [R2.64] ;  /* 0x0000000402117981 */ /* 0x0000e8000c1e1500 */
[----:B------:R-:W3:Y:S04]  /*20270*/  LDL.64 R14, [R1+0x1720] ;  /* 0x00172000010e7983 */ /* 0x000ee80000100a00 */
[----:B------:R-:W3:Y:S04]  /*20280*/  LDL.64 R22, [R1+0x1718] ;  /* 0x0017180001167983 */ /* 0x000ee80000100a00 */
[----:B--2---:R1:W-:Y:S04]  /*20290*/  STL [R1+0x128], R29 ;  /* 0x0001281d01007387 */ /* 0x0043e80000100800 */
[----:B-1----:R1:W2:Y:S01]  /*202a0*/  LDG.E.U16 R29, [R4.64] ;  /* 0x00000004041d7981 */ /* 0x0022a2000c1e1500 */
[----:B-----5:R-:W-:-:S04]  /*202b0*/  IMAD.WIDE R8, R0, 0x2, R18 ;  /* 0x0000000200087825 */ /* 0x020fc800078e0212 */
[C---:B0-----:R-:W-:Y:S01]  /*202c0*/  IMAD.WIDE R2, R0.reuse, 0x2, R12 ;  /* 0x0000000200027825 */ /* 0x041fe200078e020c */
[----:B------:R0:W-:Y:S04]  /*202d0*/  STL [R1+0x124], R28 ;  /* 0x0001241c01007387 */ /* 0x0001e80000100800 */
[----:B------:R5:W-:Y:S04]  /*202e0*/  STL [R1+0x120], R26 ;  /* 0x0001201a01007387 */ /* 0x000be80000100800 */
[----:B------:R-:W2:Y:S04]  /*202f0*/  LDL.64 R18, [R1+0x1590] ;  /* 0x0015900001127983 */ /* 0x000ea80000100a00 */
[----:B0-----:R0:W2:Y:S04]  /*20300*/  LDG.E.U16 R28, [R6.64] ;  /* 0x00000004061c7981 */ /* 0x0010a8000c1e1500 */
[----:B-----5:R5:W2:Y:S04]  /*20310*/  LDG.E.U16 R26, [R8.64] ;  /* 0x00000004081a7981 */ /* 0x020aa8000c1e1500 */
[----:B----4-:R4:W-:Y:S04]  /*20320*/  STL [R1+0x11c], R27 ;  /* 0x00011c1b01007387 */ /* 0x0109e80000100800 */
[----:B----4-:R4:W2:Y:S01]  /*20330*/  LDG.E.U16 R27, [R10.64] ;  /* 0x000000040a1b7981 */ /* 0x0108a2000c1e1500 */
[----:B-1----:R-:W-:-:S03]  /*20340*/  IMAD.WIDE R4, R0, 0x2, R24 ;  /* 0x0000000200047825 */ /* 0x002fc600078e0218 */
[----:B---3--:R1:W-:Y:S01]  /*20350*/  STL [R1+0x118], R17 ;  /* 0x0001181101007387 */ /* 0x0083e20000100800 */
[----:B0-----:R-:W-:-:S03]  /*20360*/  IMAD.WIDE R6, R0, 0x2, R14 ;  /* 0x0000000200067825 */ /* 0x001fc600078e020e */
[----:B------:R-:W3:Y:S01]  /*20370*/  LDL.64 R24, [R1+0x16f8] ;  /* 0x0016f80001187983 */ /* 0x000ee20000100a00 */
[----:B----4-:R-:W-:-:S03]  /*20380*/  IMAD.WIDE R10, R0, 0x2, R20 ;  /* 0x00000002000a7825 */ /* 0x010fc600078e0214 */
[----:B------:R0:W4:Y:S04]  /*20390*/  LDG.E.U16 R21, [R2.64] ;  /* 0x0000000402157981 */ /* 0x000128000c1e1500 */
[----:B-1----:R-:W4:Y:S04]  /*203a0*/  LDL.64 R16, [R1+0x1708] ;  /* 0x0017080001107983 */ /* 0x002f280000100a00 */
[----:B------:R-:W4:Y:S04]  /*203b0*/  LDL.64 R12, [R1+0x1700] ;  /* 0x00170000010c7983 */ /* 0x000f280000100a00 */
[----:B------:R-:W4:Y:S04]  /*203c0*/  LDL.64 R14, [R1+0x1588] ;  /* 0x00158800010e7983 */ /* 0x000f280000100a00 */
[----:B--2---:R1:W-:Y:S04]  /*203d0*/  STL [R1+0x114], R29 ;  /* 0x0001141d01007387 */ /* 0x0043e80000100800 */
[----:B-1----:R1:W2:Y:S01]  /*203e0*/  LDG.E.U16 R29, [R4.64] ;  /* 0x00000004041d7981 */ /* 0x0022a2000c1e1500 */
[----:B-----5:R-:W-:-:S03]  /*203f0*/  IMAD.WIDE R8, R0, 0x2, R22 ;  /* 0x0000000200087825 */ /* 0x020fc600078e0216 */
[----:B------:R5:W-:Y:S04]  /*20400*/  STL [R1+0x110], R28 ;  /* 0x0001101c01007387 */ /* 0x000be80000100800 */
[----:B------:R1:W-:Y:S01]  /*20410*/  STL [R1+0x10c], R26 ;  /* 0x00010c1a01007387 */ /* 0x0003e20000100800 */
[----:B0-----:R-:W-:-:S03]  /*20420*/  IMAD.WIDE R2, R0, 0x2, R18 ;  /* 0x0000000200027825 */ /* 0x001fc600078e0212 */
[----:B------:R-:W2:Y:S04]  /*20430*/  LDL.64 R22, [R1+0x16f0] ;  /* 0x0016f00001167983 */ /* 0x000ea80000100a00 */
[----:B-----5:R0:W5:Y:S04]  /*20440*/  LDG.E.U16 R28, [R6.64] ;  /* 0x00000004061c7981 */ /* 0x020168000c1e1500 */
[----:B-1----:R3:W5:Y:S04]  /*20450*/  LDG.E.U16 R26, [R8.64] ;  /* 0x00000004081a7981 */ /* 0x002768000c1e1500 */
[----:B------:R1:W-:Y:S04]  /*20460*/  STL [R1+0x108], R27 ;  /* 0x0001081b01007387 */ /* 0x0003e80000100800 */
[----:B-1----:R1:W5:Y:S01]  /*20470*/  LDG.E.U16 R27, [R10.64] ;  /* 0x000000040a1b7981 */ /* 0x002362000c1e1500 */
[----:B---3--:R-:W-:-:S03]  /*20480*/  IMAD.WIDE R8, R0, 0x2, R24 ;  /* 0x0000000200087825 */ /* 0x008fc600078e0218 */
[----:B----4-:R3:W-:Y:S01]  /*20490*/  STL [R1+0x104], R21 ;  /* 0x0001041501007387 */ /* 0x0107e20000100800 */
[----:B------:R-:W-:-:S03]  /*204a0*/  IMAD.WIDE R4, R0, 0x2, R16 ;  /* 0x0000000200047825 */ /* 0x000fc600078e0210 */
[----:B------:R-:W4:Y:S01]  /*204b0*/  LDL.64 R16, [R1+0x1580] ;  /* 0x0015800001107983 */ /* 0x000f220000100a00 */
[----:B0-----:R-:W-:-:S03]  /*204c0*/  IMAD.WIDE R6, R0, 0x2, R12 ;  /* 0x0000000200067825 */ /* 0x001fc600078e020c */
[----:B------:R0:W4:Y:S04]  /*204d0*/  LDG.E.U16 R25, [R2.64] ;  /* 0x0000000402197981 */ /* 0x000128000c1e1500 */
[----:B---3--:R-:W3:Y:S04]  /*204e0*/  LDL.64 R20, [R1+0x16e8] ;  /* 0x0016e80001147983 */ /* 0x008ee80000100a00 */
[----:B------:R-:W3:Y:S04]  /*204f0*/  LDL.64 R18, [R1+0x16e0] ;  /* 0x0016e00001127983 */ /* 0x000ee80000100a00 */
[----:B------:R-:W3:Y:S04]  /*20500*/  LDL.64 R12, [R1+0x16d8] ;  /* 0x0016d800010c7983 */ /* 0x000ee80000100a00 */
[----:B--2---:R2:W-:Y:S04]  /*20510*/  STL [R1+0x100], R29 ;  /* 0x0001001d01007387 */ /* 0x0045e80000100800 */
[----:B--2---:R3:W2:Y:S01]  /*20520*/  LDG.E.U16 R29, [R4.64] ;  /* 0x00000004041d7981 */ /* 0x0046a2000c1e1500 */
[----:B-1----:R-:W-:-:S04]  /*20530*/  IMAD.WIDE R10, R0, 0x2, R14 ;  /* 0x00000002000a7825 */ /* 0x002fc800078e020e */
[C---:B0-----:R-:W-:Y:S01]  /*20540*/  IMAD.WIDE R2, R0.reuse, 0x2, R22 ;  /* 0x0000000200027825 */ /* 0x041fe200078e0216 */
[----:B-----5:R0:W-:Y:S04]  /*20550*/  STL [R1+0xfc], R28 ;  /* 0x0000fc1c01007387 */ /* 0x0201e80000100800 */
[----:B------:R1:W-:Y:S04]  /*20560*/  STL [R1+0xf8], R26 ;  /* 0x0000f81a01007387 */ /* 0x0003e80000100800 */
[----:B------:R-:W5:Y:S04]  /*20570*/  LDL.64 R14, [R1+0x16d0] ;  /* 0x0016d000010e7983 */ /* 0x000f680000100a00 */
[----:B0-----:R0:W5:Y:S04]  /*20580*/  LDG.E.U16 R28, [R6.64] ;  /* 0x00000004061c7981 */ /* 0x001168000c1e1500 */
[----:B-1----:R4:W5:Y:S04]  /*20590*/  LDG.E.U16 R26, [R8.64] ;  /* 0x00000004081a7981 */ /* 0x002968000c1e1500 */
[----:B------:R1:W-:Y:S01]  /*205a0*/  STL [R1+0xf4], R27 ;  /* 0x0000f41b01007387 */ /* 0x0003e20000100800 */
[----:B----4-:R-:W-:-:S03]  /*205b0*/  IMAD.WIDE R8, R0, 0x2, R16 ;  /* 0x0000000200087825 */ /* 0x010fc600078e0210 */
[----:B------:R5:W4:Y:S04]  /*205c0*/  LDG.E.U16 R17, [R2.64] ;  /* 0x0000000402117981 */ /* 0x000b28000c1e1500 */
[----:B-1----:R1:W4:Y:S01]  /*205d0*/  LDG.E.U16 R27, [R10.64] ;  /* 0x000000040a1b7981 */ /* 0x002322000c1e1500 */
[----:B---3--:R-:W-:-:S03]  /*205e0*/  IMAD.WIDE R4, R0, 0x2, R20 ;  /* 0x0000000200047825 */ /* 0x008fc600078e0214 */
[----:B------:R3:W-:Y:S01]  /*205f0*/  STL [R1+0xf0], R25 ;  /* 0x0000f01901007387 */ /* 0x0007e20000100800 */
[----:B0-----:R-:W-:-:S03]  /*20600*/  IMAD.WIDE R6, R0, 0x2, R18 ;  /* 0x0000000200067825 */ /* 0x001fc600078e0212 */
[----:B------:R-:W4:Y:S04]  /*20610*/  LDL.64 R22, [R1+0x1578] ;  /* 0x0015780001167983 */ /* 0x000f280000100a00 */
[----:B------:R-:W4:Y:S04]  /*20620*/  LDL.64 R20, [R1+0x16c0] ;  /* 0x0016c00001147983 */ /* 0x000f280000100a00 */
[----:B---3--:R-:W3:Y:S04]  /*20630*/  LDL.64 R24, [R1+0x16c8] ;  /* 0x0016c80001187983 */ /* 0x008ee80000100a00 */
[----:B------:R-:W3:Y:S04]  /*20640*/  LDL.64 R18, [R1+0x16b8] ;  /* 0x0016b80001127983 */ /* 0x000ee80000100a00 */
[----:B--2---:R0:W-:Y:S04]  /*20650*/  STL [R1+0xec], R29 ;  /* 0x0000ec1d01007387 */ /* 0x0041e80000100800 */
[----:B0-----:R3:W2:Y:S01]  /*20660*/  LDG.E.U16 R29, [R4.64] ;  /* 0x00000004041d7981 */ /* 0x0016a2000c1e1500 */
[----:B-1----:R-:W-:-:S04]  /*20670*/  IMAD.WIDE R10, R0, 0x2, R12 ;  /* 0x00000002000a7825 */ /* 0x002fc800078e020c */
[C---:B-----5:R-:W-:Y:S01]  /*20680*/  IMAD.WIDE R2, R0.reuse, 0x2, R14 ;  /* 0x0000000200027825 */ /* 0x060fe200078e020e */
[----:B------:R0:W-:Y:S04]  /*20690*/  STL [R1+0xe8], R28 ;  /* 0x0000e81c01007387 */ /* 0x0001e80000100800 */
[----:B------:R1:W-:Y:S04]  /*206a0*/  STL [R1+0xe4], R26 ;  /* 0x0000e41a01007387 */ /* 0x0003e80000100800 */
[----:B------:R-:W5:Y:S04]  /*206b0*/  LDL.64 R12, [R1+0x16b0] ;  /* 0x0016b000010c7983 */ /* 0x000f680000100a00 */
[----:B0-----:R0:W5:Y:S04]  /*206c0*/  LDG.E.U16 R28, [R6.64] ;  /* 0x00000004061c7981 */ /* 0x001168000c1e1500 */
[----:B-1----:R1:W5:Y:S04]  /*206d0*/  LDG.E.U16 R26, [R8.64] ;  /* 0x00000004081a7981 */ /* 0x002368000c1e1500 */
[----:B----4-:R4:W-:Y:S04]  /*206e0*/  STL [R1+0xe0], R27 ;  /* 0x0000e01b01007387 */ /* 0x0109e80000100800 */
[----:B------:R1:W-:Y:S04]  /*206f0*/  STL [R1+0xdc], R17 ;  /* 0x0000dc1101007387 */ /* 0x0003e80000100800 */
[----:B------:R-:W5:Y:S04]  /*20700*/  LDL.64 R14, [R1+0x16a8] ;  /* 0x0016a800010e7983 */ /* 0x000f680000100a00 */
[----:B----4-:R4:W5:Y:S01]  /*20710*/  LDG.E.U16 R27, [R10.64] ;  /* 0x000000040a1b7981 */ /* 0x010962000c1e1500 */
[----:B0-----:R-:W-:-:S03]  /*20720*/  IMAD.WIDE R6, R0, 0x2, R22 ;  /* 0x0000000200067825 */ /* 0x001fc600078e0216 */
[----:B-1----:R-:W5:Y:S01]  /*20730*/  LDL.64 R16, [R1+0x1570] ;  /* 0x0015700001107983 */ /* 0x002f620000100a00 */
[----:B---3--:R-:W-:-:S03]  /*20740*/  IMAD.WIDE R4, R0, 0x2, R24 ;  /* 0x0000000200047825 */ /* 0x008fc600078e0218 */
[----:B------:R-:W3:Y:S04]  /*20750*/  LDG.E.U16 R3, [R2.64] ;  /* 0x0000000402037981 */ /* 0x000ee8000c1e1500 */
[----:B------:R-:W3:Y:S04]  /*20760*/  LDL.64 R22, [R1+0x1698] ;  /* 0x0016980001167983 */ /* 0x000ee80000100a00 */
[----:B------:R-:W3:Y:S04]  /*20770*/  LDL.64 R24, [R1+0x16a0] ;  /* 0x0016a00001187983 */ /* 0x000ee80000100a00 */
[----:B--2---:R0:W-:Y:S04]  /*20780*/  STL [R1+0xd8], R29 ;  /* 0x0000d81d01007387 */ /* 0x0041e80000100800 */
[----:B0-----:R3:W2:Y:S01]  /*20790*/  LDG.E.U16 R29, [R4.64] ;  /* 0x00000004041d7981 */ /* 0x0016a2000c1e1500 */
[----:B----4-:R-:W-:-:S04]  /*207a0*/  IMAD.WIDE R10, R0, 0x2, R18 ;  /* 0x00000002000a7825 */ /* 0x010fc800078e0212 */
[C---:B------:R-:W-:Y:S01]  /*207b0*/  IMAD.WIDE R8, R0.reuse, 0x2, R20 ;  /* 0x0000000200087825 */ /* 0x040fe200078e0214 */
[----:B-----5:R0:W-:Y:S04]  /*207c0*/  STL [R1+0xd4], R28 ;  /* 0x0000d41c01007387 */ /* 0x0201e80000100800 */
[----:B------:R-:W4:Y:S04]  /*207d0*/  LDL.64 R18, [R1+0x1568] ;  /* 0x0015680001127983 */ /* 0x000f280000100a00 */
[----:B------:R1:W-:Y:S04]  /*207e0*/  STL [R1+0xd0], R26 ;  /* 0x0000d01a01007387 */ /* 0x0003e80000100800 */
[----:B0-----:R0:W5:Y:S04]  /*207f0*/  LDG.E.U16 R28, [R6.64] ;  /* 0x00000004061c7981 */ /* 0x001168000c1e1500 */
[----:B-1----:R1:W5:Y:S04]  /*20800*/  LDG.E.U16 R26, [R8.64] ;  /* 0x00000004081a7981 */ /* 0x002368000c1e1500 */
[----:B------:R3:W-:Y:S01]  /*20810*/  STL [R1+0xcc], R27 ;  /* 0x0000cc1b01007387 */ /* 0x0007e20000100800 */
[----:B0-----:R-:W-:-:S03]  /*20820*/  IMAD.WIDE R6, R0, 0x2, R14 ;  /* 0x0000000200067825 */ /* 0x001fc600078e020e */
[----:B------:R-:W5:Y:S01]  /*20830*/  LDL.64 R20, [R1+0x1690] ;  /* 0x0016900001147983 */ /* 0x000f620000100a00 */
[----:B-1----:R-:W-:-:S03]  /*20840*/  IMAD.WIDE R8, R0, 0x2, R16 ;  /* 0x0000000200087825 */ /* 0x002fc600078e0210 */
[----:B------:R-:W5:Y:S04]  /*20850*/  LDL.64 R16, [R1+0x1680] ;  /* 0x0016800001107983 */ /* 0x000f680000100a00 */
[----:B---3--:R0:W3:Y:S04]  /*20860*/  LDG.E.U16 R27, [R10.64] ;  /* 0x000000040a1b7981 */ /* 0x0080e8000c1e1500 */
[----:B------:R-:W3:Y:S01]  /*20870*/  LDL.64 R14, [R1+0x1560] ;  /* 0x00156000010e7983 */ /* 0x000ee20000100a00 */
[----:B------:R-:W-:-:S03]  /*20880*/  IMAD.WIDE R4, R0, 0x2, R24 ;  /* 0x0000000200047825 */ /* 0x000fc600078e0218 */
[----:B------:R1:W3:Y:S01]  /*20890*/  LDG.E.U16 R25, [R6.64] ;  /* 0x0000000406197981 */ /* 0x0002e2000c1e1500 */
[----:B0-----:R-:W-:-:S03]  /*208a0*/  IMAD.WIDE R10, R0, 0x2, R12 ;  /* 0x00000002000a7825 */ /* 0x001fc600078e020c */
[----:B------:R-:W1:Y:S04]  /*208b0*/  LDL.64 R12, [R1+0x1688] ;  /* 0x00168800010c7983 */ /* 0x000e680000100a00 */
[----:B------:R0:W-:Y:S04]  /*208c0*/  STL [R1+0xc8], R3 ;  /* 0x0000c80301007387 */ /* 0x0001e80000100800 */
[----:B------:R2:W3:Y:S01]  /*208d0*/  LDG.E.U16 R24, [R8.64] ;  /* 0x0000000408187981 */ /* 0x0004e2000c1e1500 */
[----:B0-----:R-:W-:-:S03]  /*208e0*/  IMAD.WIDE R2, R0, 0x2, R22 ;  /* 0x0000000200027825 */ /* 0x001fc600078e0216 */
[----:B------:R4:W3:Y:S04]  /*208f0*/  LDG.E.U16 R23, [R10.64] ;  /* 0x000000040a177981 */ /* 0x0008e8000c1e1500 */
[----:B--2---:R0:W-:Y:S04]  /*20900*/  STL [R1+0xc4], R29 ;  /* 0x0000c41d01007387 */ /* 0x0041e80000100800 */
[----:B0-----:R0:W2:Y:S01]  /*20910*/  LDG.E.U16 R29, [R4.64] ;  /* 0x00000004041d7981 */ /* 0x0010a2000c1e1500 */
[----:B----4-:R-:W-:-:S06]  /*20920*/  IMAD.WIDE R10, R0, 0x2, R18 ;  /* 0x00000002000a7825 */ /* 0x010fcc00078e0212 */
[----:B------:R-:W4:Y:S04]  /*20930*/  LDG.E.U16 R11, [R10.64] ;  /* 0x000000040a0b7981 */ /* 0x000f28000c1e1500 */
[----:B-----5:R5:W-:Y:S04]  /*20940*/  STL [R1+0xc0], R28 ;  /* 0x0000c01c01007387 */ /* 0x020be80000100800 */
[----:B-----5:R5:W4:Y:S01]  /*20950*/  LDG.E.U16 R28, [R2.64] ;  /* 0x00000004021c7981 */ /* 0x020b22000c1e1500 */
[----:B------:R-:W-:-:S04]  /*20960*/  IMAD.WIDE R8, R0, 0x2, R20 ;  /* 0x0000000200087825 */ /* 0x000fc800078e0214 */
[C---:B0-----:R-:W-:Y:S02]  /*20970*/  IMAD.WIDE R4, R0.reuse, 0x2, R16 ;  /* 0x0000000200047825 */ /* 0x041fe400078e0210 */
[----:B------:R-:W4:Y:S04]  /*20980*/  LDG.E.U16 R9, [R8.64] ;  /* 0x0000000408097981 */ /* 0x000f28000c1e1500 */
[----:B---3--:R-:W-:Y:S04]  /*20990*/  STL [R1+0xb8], R27 ;  /* 0x0000b81b01007387 */ /* 0x008fe80000100800 */
[----:B------:R0:W-:Y:S01]  /*209a0*/  STL [R1+0xbc], R26 ;  /* 0x0000bc1a01007387 */ /* 0x0001e20000100800 */
[----:B-1----:R-:W-:-:S03]  /*209b0*/  IMAD.WIDE R6, R0, 0x2, R12 ;  /* 0x0000000200067825 */ /* 0x002fc600078e020c */
[----:B0-----:R-:W3:Y:S04]  /*209c0*/  LDL.64 R26, [R1+0x1678] ;  /* 0x00167800011a7983 */ /* 0x001ee80000100a00 */
[----:B------:R-:W3:Y:S04]  /*209d0*/  LDG.E.U16 R7, [R6.64] ;  /* 0x0000000406077981 */ /* 0x000ee8000c1e1500 */
[----:B------:R0:W-:Y:S04]  /*209e0*/  STL [R1+0xb4], R23 ;  /* 0x0000b41701007387 */ /* 0x0001e80000100800 */
[----:B------:R-:W3:Y:S04]  /*209f0*/  LDL.64 R18, [R1+0x1668] ;  /* 0x0016680001127983 */ /* 0x000ee80000100a00 */
[----:B0-----:R-:W3:Y:S04]  /*20a00*/  LDL.64 R22, [R1+0x1670] ;  /* 0x0016700001167983 */ /* 0x001ee80000100a00 */
[----:B------:R-:W-:Y:S04]  /*20a10*/  STL [R1+0xac], R25 ;  /* 0x0000ac1901007387 */ /* 0x000fe80000100800 */
[----:B------:R0:W-:Y:S04]  /*20a20*/  STL [R1+0xb0], R24 ;  /* 0x0000b01801007387 */ /* 0x0001e80000100800 */
[----:B------:R-:W3:Y:S04]  /*20a30*/  LDL.64 R12, [R1+0x1660] ;  /* 0x00166000010c7983 */ /* 0x000ee80000100a00 */
[----:B0-----:R-:W3:Y:S04]  /*20a40*/  LDL.64 R24, [R1+0x1558] ;  /* 0x0015580001187983 */ /* 0x001ee80000100a00 */
[----:B--2---:R0:W-:Y:S01]  /*20a50*/  STL [R1+0xa8], R29 ;  /* 0x0000a81d01007387 */ /* 0x0041e20000100800 */
[----:B-----5:R-:W-:-:S03]  /*20a60*/  IMAD.WIDE R2, R0, 0x2, R14 ;  /* 0x0000000200027825 */ /* 0x020fc600078e020e */
[----:B------:R-:W2:Y:S04]  /*20a70*/  LDL.64 R20, [R1+0x1658] ;  /* 0x0016580001147983 */ /* 0x000ea80000100a00 */
[----:B------:R-:W5:Y:S04]  /*20a80*/  LDL.64 R16, [R1+0x1650] ;  /* 0x0016500001107983 */ /* 0x000f680000100a00 */
[----:B0-----:R-:W2:Y:S04]  /*20a90*/  LDG.E.U16 R29, [R4.64] ;  /* 0x00000004041d7981 */ /* 0x001ea8000c1e1500 */
[----:B------:R-:W5:Y:S04]  /*20aa0*/  LDL.64 R14, [R1+0x1550] ;  /* 0x00155000010e7983 */ /* 0x000f680000100a00 */
[----:B----4-:R0:W-:Y:S04]  /*20ab0*/  STL [R1+0xa4], R28 ;  /* 0x0000a41c01007387 */ /* 0x0101e80000100800 */
[----:B------:R3:W-:Y:S04]  /*20ac0*/  STL [R1+0xa0], R11 ;  /* 0x0000a00b01007387 */ /* 0x0007e80000100800 */
[----:B------:R-:W-:Y:S04]  /*20ad0*/  STL [R1+0x9c], R9 ;  /* 0x00009c0901007387 */ /* 0x000fe80000100800 */
[----:B0-----:R0:W3:Y:S02]  /*20ae0*/  LDG.E.U16 R28, [R2.64] ;  /* 0x00000004021c7981 */ /* 0x0010e4000c1e1500 */
[----:B---3--:R-:W-:-:S02]  /*20af0*/  IMAD.WIDE R10, R0, 0x2, R26 ;  /* 0x00000002000a7825 */ /* 0x008fc400078e021a */
[----:B------:R1:W-:Y:S02]  /*20b00*/  STL [R1+0x98], R7 ;  /* 0x0000980701007387 */ /* 0x0003e40000100800 */
[C---:B-1----:R-:W-:Y:S02]  /*20b10*/  IMAD.WIDE R6, R0.reuse, 0x2, R18 ;  /* 0x0000000200067825 */ /* 0x042fe400078e0212 */
[----:B------:R-:W3:Y:S02]  /*20b20*/  LDL.64 R18, [R1+0x1640] ;  /* 0x0016400001127983 */ /* 0x000ee40000100a00 */
[C---:B------:R-:W-:Y:S02]  /*20b30*/  IMAD.WIDE R8, R0.reuse, 0x2, R22 ;  /* 0x0000000200087825 */ /* 0x040fe400078e0216 */
[----:B------:R1:W3:Y:S04]  /*20b40*/  LDG.E.U16 R27, [R6.64] ;  /* 0x00000004061b7981 */ /* 0x0002e8000c1e1500 */
[----:B------:R-:W3:Y:S04]  /*20b50*/  LDL.64 R22, [R1+0x1648] ;  /* 0x0016480001167983 */ /* 0x000ee80000100a00 */
[----:B------:R5:W3:Y:S04]  /*20b60*/  LDG.E.U16 R26, [R8.64] ;  /* 0x00000004081a7981 */ /* 0x000ae8000c1e1500 */
[----:B--2---:R2:W-:Y:S04]  /*20b70*/  STL [R1+0x94], R29 ;  /* 0x0000941d01007387 */ /* 0x0045e80000100800 */
[----:B--2---:R2:W4:Y:S01]  /*20b80*/  LDG.E.U16 R29, [R10.64] ;  /* 0x000000040a1d7981 */ /* 0x004522000c1e1500 */
[----:B0-----:R-:W-:-:S03]  /*20b90*/  IMAD.WIDE R2, R0, 0x2, R12 ;  /* 0x0000000200027825 */ /* 0x001fc600078e020c */
[----:B------:R-:W4:Y:S01]  /*20ba0*/  LDL.64 R12, [R1+0x1638] ;  /* 0x00163800010c7983 */ /* 0x000f220000100a00 */
[----:B------:R-:W-:-:S03]  /*20bb0*/  IMAD.WIDE R4, R0, 0x2, R24 ;  /* 0x0000000200047825 */ /* 0x000fc600078e0218 */
[----:B------:R3:W4:Y:S01]  /*20bc0*/  LDG.E.U16 R25, [R2.64] ;  /* 0x0000000402197981 */ /* 0x000722000c1e1500 */
[----:B-----5:R-:W-:-:S03]  /*20bd0*/  IMAD.WIDE R8, R0, 0x2, R16 ;  /* 0x0000000200087825 */ /* 0x020fc600078e0210 */
[----:B------:R0:W5:Y:S01]  /*20be0*/  LDG.E.U16 R24, [R4.64] ;  /* 0x0000000404187981 */ /* 0x000162000c1e1500 */
[----:B--2---:R-:W-:-:S03]  /*20bf0*/  IMAD.WIDE R10, R0, 0x2, R20 ;  /* 0x00000002000a7825 */ /* 0x004fc600078e0214 */
[----:B------:R-:W2:Y:S01]  /*20c00*/  LDG.E.U16 R9, [R8.64] ;  /* 0x0000000408097981 */ /* 0x000ea2000c1e1500 */
[----:B-1----:R-:W-:-:S06]  /*20c10*/  IMAD.WIDE R6, R0, 0x2, R14 ;  /* 0x0000000200067825 */ /* 0x002fcc00078e020e */
[----:B------:R-:W2:Y:S01]  /*20c20*/  LDG.E.U16 R7, [R6.64] ;  /* 0x0000000406077981 */ /* 0x000ea2000c1e1500 */
[----:B---3--:R-:W-:-:S03]  /*20c30*/  IMAD.WIDE R2, R0, 0x2, R18 ;  /* 0x0000000200027825 */ /* 0x008fc600078e0212 */
[----:B------:R1:W3:Y:S04]  /*20c40*/  LDG.E.U16 R19, [R10.64] ;  /* 0x000000040a137981 */ /* 0x0002e8000c1e1500 */
[----:B------:R-:W2:Y:S01]  /*20c50*/  LDG.E.U16 R3, [R2.64] ;  /* 0x0000000402037981 */ /* 0x000ea2000c1e1500 */
[----:B0-----:R-:W-:-:S06]  /*20c60*/  IMAD.WIDE R4, R0, 0x2, R22 ;  /* 0x0000000200047825 */ /* 0x001fcc00078e0216 */
[----:B------:R-:W2:Y:S04]  /*20c70*/  LDG.E.U16 R5, [R4.64] ;  /* 0x0000000404057981 */ /* 0x000ea8000c1e1500 */
[----:B----4-:R-:W-:Y:S04]  /*20c80*/  STL [R1+0x8c], R29 ;  /* 0x00008c1d01007387 */ /* 0x010fe80000100800 */
[----:B------:R0:W-:Y:S04]  /*20c90*/  STL [R1+0x90], R28 ;  /* 0x0000901c01007387 */ /* 0x0001e80000100800 */
[----:B------:R-:W4:Y:S04]  /*20ca0*/  LDL.64 R20, [R1+0x1630] ;  /* 0x0016300001147983 */ /* 0x000f280000100a00 */
[----:B------:R-:W4:Y:S04]  /*20cb0*/  LDL.64 R16, [R1+0x1628] ;  /* 0x0016280001107983 */ /* 0x000f280000100a00 */
[----:B0-----:R-:W4:Y:S04]  /*20cc0*/  LDL.64 R28, [R1+0x1548] ;  /* 0x00154800011c7983 */ /* 0x001f280000100a00 */
[----:B------:R-:W4:Y:S04]  /*20cd0*/  LDL.64 R14, [R1+0x1620] ;  /* 0x00162000010e7983 */ /* 0x000f280000100a00 */
[----:B------:R-:W-:Y:S04]  /*20ce0*/  STL [R1+0x84], R27 ;  /* 0x0000841b01007387 */ /* 0x000fe80000100800 */
[----:B------:R0:W-:Y:S01]  /*20cf0*/  STL [R1+0x88], R26 ;  /* 0x0000881a01007387 */ /* 0x0001e20000100800 */
[----:B-1----:R-:W-:-:S06]  /*20d00*/  IMAD.WIDE R10, R0, 0x2, R12 ;  /* 0x00000002000a7825 */ /* 0x002fcc00078e020c */
[----:B------:R-:W4:Y:S04]  /*20d10*/  LDG.E.U16 R11, [R10.64] ;  /* 0x000000040a0b7981 */ /* 0x000f28000c1e1500 */
[----:B0-----:R-:W4:Y:S04]  /*20d20*/  LDL.64 R26, [R1+0x1540] ;  /* 0x00154000011a7983 */ /* 0x001f280000100a00 */
[----:B------:R-:W-:Y:S04]  /*20d30*/  STL [R1+0x7c], R25 ;  /* 0x00007c1901007387 */ /* 0x000fe80000100800 */
[----:B-----5:R0:W-:Y:S04]  /*20d40*/  STL [R1+0x80], R24 ;  /* 0x0000801801007387 */ /* 0x0201e80000100800 */
[----:B------:R-:W5:Y:S04]  /*20d50*/  LDL.64 R22, [R1+0x1610] ;  /* 0x0016100001167983 */ /* 0x000f680000100a00 */
[----:B0-----:R-:W5:Y:S04]  /*20d60*/  LDL.64 R24, [R1+0x1618] ;  /* 0x0016180001187983 */ /* 0x001f680000100a00 */
[----:B---3--:R0:W-:Y:S04]  /*20d70*/  STL [R1+0x78], R19 ;  /* 0x0000781301007387 */ /* 0x0081e80000100800 */
[----:B------:R-:W3:Y:S04]  /*20d80*/  LDL.64 R12, [R1+0x1538] ;  /* 0x00153800010c7983 */ /* 0x000ee80000100a00 */
[----:B0-----:R-:W5:Y:S04]  /*20d90*/  LDL.64 R18, [R1+0x1608] ;  /* 0x0016080001127983 */ /* 0x001f680000100a00 */
[----:B--2---:R-:W-:Y:S04]  /*20da0*/  STL [R1+0x74], R9 ;  /* 0x0000740901007387 */ /* 0x004fe80000100800 */
[----:B------:R4:W-:Y:S04]  /*20db0*/  STL [R1+0x70], R7 ;  /* 0x0000700701007387 */ /* 0x0009e80000100800 */
[----:B------:R0:W-:Y:S04]  /*20dc0*/  STL [R1+0x6c], R5 ;  /* 0x00006c0501007387 */ /* 0x0001e80000100800 */
[----:B------:R1:W-:Y:S01]  /*20dd0*/  STL [R1+0x68], R3 ;  /* 0x0000680301007387 */ /* 0x0003e20000100800 */
[----:B----4-:R-:W-:-:S03]  /*20de0*/  IMAD.WIDE R6, R0, 0x2, R20 ;  /* 0x0000000200067825 */ /* 0x010fc600078e0214 */
[----:B------:R-:W2:Y:S04]  /*20df0*/  LDL.64 R20, [R1+0x1600] ;  /* 0x0016000001147983 */ /* 0x000ea80000100a00 */
[----:B------:R-:W4:Y:S01]  /*20e00*/  LDG.E.U16 R7, [R6.64] ;  /* 0x0000000406077981 */ /* 0x000f22000c1e1500 */
[----:B------:R-:W-:-:S06]  /*20e10*/  IMAD.WIDE R8, R0, 0x2, R28 ;  /* 0x0000000200087825 */ /* 0x000fcc00078e021c */
[----:B------:R-:W2:Y:S01]  /*20e20*/  LDG.E.U16 R9, [R8.64] ;  /* 0x0000000408097981 */ /* 0x000ea2000c1e1500 */
[----:B0-----:R-:W-:-:S03]  /*20e30*/  IMAD.WIDE R4, R0, 0x2, R16 ;  /* 0x0000000200047825 */ /* 0x001fc600078e0210 */
[----:B------:R-:W4:Y:S01]  /*20e40*/  LDL.64 R16, [R1+0x15f8] ;  /* 0x0015f80001107983 */ /* 0x000f220000100a00 */
[----:B-1----:R-:W-:-:S03]  /*20e50*/  IMAD.WIDE R2, R0, 0x2, R14 ;  /* 0x0000000200027825 */ /* 0x002fc600078e020e */
[----:B------:R-:W4:Y:S04]  /*20e60*/  LDL.64 R14, [R1+0x15f0] ;  /* 0x0015f000010e7983 */ /* 0x000f280000100a00 */
[----:B------:R5:W4:Y:S04]  /*20e70*/  LDG.E.U16 R29, [R4.64] ;  /* 0x00000004041d7981 */ /* 0x000b28000c1e1500 */
[----:B------:R0:W-:Y:S04]  /*20e80*/  STL [R1+0x64], R11 ;  /* 0x0000640b01007387 */ /* 0x0001e80000100800 */
[----:B------:R3:W4:Y:S01]  /*20e90*/  LDG.E.U16 R28, [R2.64] ;  /* 0x00000004021c7981 */ /* 0x000722000c1e1500 */
[----:B0-----:R-:W-:-:S05]  /*20ea0*/  IMAD.WIDE R10, R0, 0x2, R26 ;  /* 0x00000002000a7825 */ /* 0x001fca00078e021a */
[----:B------:R0:W4:Y:S01]  /*20eb0*/  LDG.E.U16 R26, [R10.64] ;  /* 0x000000040a1a7981 */ /* 0x000122000c1e1500 */
[----:B---3--:R-:W-:-:S04]  /*20ec0*/  IMAD.WIDE R2, R0, 0x2, R12 ;  /* 0x0000000200027825 */ /* 0x008fc800078e020c */
[C---:B-----5:R-:W-:Y:S01]  /*20ed0*/  IMAD.WIDE R4, R0.reuse, 0x2, R18 ;  /* 0x0000000200047825 */ /* 0x060fe200078e0212 */
[----:B--2---:R1:W-:Y:S04]  /*20ee0*/  STL [R1+0x60], R9 ;  /* 0x0000600901007387 */ /* 0x0043e80000100800 */
[----:B----4-:R2:W-:Y:S04]  /*20ef0*/  STL [R1+0x5c], R7 ;  /* 0x00005c0701007387 */ /* 0x0105e80000100800 */
[----:B------:R-:W3:Y:S01]  /*20f00*/  LDL.64 R12, [R1+0x15e8] ;  /* 0x0015e800010c7983 */ /* 0x000ee20000100a00 */
[----:B-1----:R-:W-:-:S03]  /*20f10*/  IMAD.WIDE R8, R0, 0x2, R24 ;  /* 0x0000000200087825 */ /* 0x002fc600078e0218 */
[----:B------:R-:W4:Y:S04]  /*20f20*/  LDL.64 R18, [R1+0x1530] ;  /* 0x0015300001127983 */ /* 0x000f280000100a00 */
[----:B------:R1:W5:Y:S04]  /*20f30*/  LDG.E.U16 R25, [R8.64] ;  /* 0x0000000408197981 */ /* 0x000368000c1e1500 */
[----:B0-----:R-:W5:Y:S04]  /*20f40*/  LDL.64 R10, [R1+0x15d8] ;  /* 0x0015d800010a7983 */ /* 0x001f680000100a00 */
[----:B-1----:R-:W5:Y:S01]  /*20f50*/  LDL.64 R8, [R1+0x15e0] ;  /* 0x0015e00001087983 */ /* 0x002f620000100a00 */
[----:B--2---:R-:W-:-:S03]  /*20f60*/  IMAD.WIDE R6, R0, 0x2, R22 ;  /* 0x0000000200067825 */ /* 0x004fc600078e0216 */
[----:B------:R0:W2:Y:S04]  /*20f70*/  LDG.E.U16 R23, [R4.64] ;  /* 0x0000000404177981 */ /* 0x0000a8000c1e1500 */
[----:B------:R1:W2:Y:S04]  /*20f80*/  LDG.E.U16 R24, [R6.64] ;  /* 0x0000000406187981 */ /* 0x0002a8000c1e1500 */
[----:B------:R1:W2:Y:S01]  /*20f90*/  LDG.E.U16 R22, [R2.64] ;  /* 0x0000000402167981 */ /* 0x0002a2000c1e1500 */
[----:B0-----:R-:W-:-:S03]  /*20fa0*/  IMAD.WIDE R4, R0, 0x2, R16 ;  /* 0x0000000200047825 */ /* 0x001fc600078e0210 */
[----:B------:R-:W2:Y:S01]  /*20fb0*/  LDL.64 R16, [R1+0x1528] ;  /* 0x0015280001107983 */ /* 0x000ea20000100a00 */
[----:B-1----:R-:W-:-:S03]  /*20fc0*/  IMAD.WIDE R6, R0, 0x2, R20 ;  /* 0x0000000200067825 */ /* 0x002fc600078e0214 */
[----:B------:R4:W2:Y:S01]  /*20fd0*/  LDG.E.U16 R20, [R4.64] ;  /* 0x0000000404147981 */ /* 0x0008a2000c1e1500 */
[----:B------:R-:W-:-:S03]  /*20fe0*/  IMAD.WIDE R2, R0, 0x2, R14 ;  /* 0x0000000200027825 */ /* 0x000fc600078e020e */
[----:B------:R-:W2:Y:S04]  /*20ff0*/  LDL.64 R14, [R1+0x15d0] ;  /* 0x0015d000010e7983 */ /* 0x000ea80000100a00 */
[----:B------:R0:W2:Y:S04]  /*21000*/  LDG.E.U16 R21, [R6.64] ;  /* 0x0000000406157981 */ /* 0x0000a8000c1e1500 */
[----:B------:R1:W-:Y:S04]  /*21010*/  STL [R1+0x58], R29 ;  /* 0x0000581d01007387 */ /* 0x0003e80000100800 */
[----:B0-----:R-:W2:Y:S04]  /*21020*/  LDL.64 R6, [R1+0x1520] ;  /* 0x0015200001067983 */ /* 0x001ea80000100a00 */
[----:B-1----:R3:W2:Y:S04]  /*21030*/  LDG.E.U16 R29, [R2.64] ;  /* 0x00000004021d7981 */ /* 0x0026a8000c1e1500 */
[----:B------:R0:W-:Y:S01]  /*21040*/  STL [R1+0x54], R28 ;  /* 0x0000541c01007387 */ /* 0x0001e20000100800 */
[----:B---3--:R-:W-:-:S03]  /*21050*/  IMAD.WIDE R2, R0, 0x2, R12 ;  /* 0x0000000200027825 */ /* 0x008fc600078e020c */
[----:B------:R-:W3:Y:S01]  /*21060*/  LDL.64 R12, [R1+0x1518] ;  /* 0x00151800010c7983 */ /* 0x000ee20000100a00 */
[----:B----4-:R-:W-:-:S03]  /*21070*/  IMAD.WIDE R4, R0, 0x2, R18 ;  /* 0x0000000200047825 */ /* 0x010fc600078e0212 */
[----:B------:R5:W4:Y:S04]  /*21080*/  LDG.E.U16 R18, [R2.64] ;  /* 0x0000000402127981 */ /* 0x000b28000c1e1500 */
[----:B0-----:R0:W4:Y:S01]  /*21090*/  LDG.E.U16 R28, [R4.64] ;  /* 0x00000004041c7981 */ /* 0x001122000c1e1500 */
[----:B-----5:R-:W-:-:S03]  /*210a0*/  IMAD.WIDE R2, R0, 0x2, R8 ;  /* 0x0000000200027825 */ /* 0x020fc600078e0208 */
[----:B------:R-:W5:Y:S04]  /*210b0*/  LDL.64 R8, [R1+0x1510] ;  /* 0x0015100001087983 */ /* 0x000f680000100a00 */
[----:B------:R1:W4:Y:S04]  /*210c0*/  LDG.E.U16 R27, [R2.64] ;  /* 0x00000004021b7981 */ /* 0x000328000c1e1500 */
[----:B------:R0:W-:Y:S01]  /*210d0*/  STL [R1+0x50], R26 ;  /* 0x0000501a01007387 */ /* 0x0001e20000100800 */
[----:B-1----:R-:W-:-:S03]  /*210e0*/  IMAD.WIDE R2, R0, 0x2, R10 ;  /* 0x0000000200027825 */ /* 0x002fc600078e020a */
[----:B------:R-:W4:Y:S04]  /*210f0*/  LDL.64 R10, [R1+0x1508] ;  /* 0x00150800010a7983 */ /* 0x000f280000100a00 */
[----:B------:R1:W-:Y:S04]  /*21100*/  STL [R1+0x4c], R25 ;  /* 0x00004c1901007387 */ /* 0x0003e80000100800 */
[----:B0-----:R-:W4:Y:S04]  /*21110*/  LDL.64 R4, [R1+0x1500] ;  /* 0x0015000001047983 */ /* 0x001f280000100a00 */
[----:B------:R0:W4:Y:S04]  /*21120*/  LDG.E.U16 R26, [R2.64] ;  /* 0x00000004021a7981 */ /* 0x000128000c1e1500 */
[----:B--2---:R2:W-:Y:S01]  /*21130*/  STL [R1+0x48], R24 ;  /* 0x0000481801007387 */ /* 0x0045e20000100800 */
[----:B0-----:R-:W-:-:S03]  /*21140*/  IMAD.WIDE R2, R0, 0x2, R16 ;  /* 0x0000000200027825 */ /* 0x001fc600078e0210 */
[----:B------:R-:W4:Y:S04]  /*21150*/  LDL.64 R16, [R1+0x14f8] ;  /* 0x0014f80001107983 */ /* 0x000f280000100a00 */
[----:B-1----:R0:W4:Y:S04]  /*21160*/  LDG.E.U16 R25, [R2.64] ;  /* 0x0000000402197981 */ /* 0x002128000c1e1500 */
[----:B------:R1:W-:Y:S01]  /*21170*/  STL [R1+0x44], R23 ;  /* 0x0000441701007387 */ /* 0x0003e20000100800 */
[----:B0-----:R-:W-:-:S03]  /*21180*/  IMAD.WIDE R2, R0, 0x2, R14 ;  /* 0x0000000200027825 */ /* 0x001fc600078e020e */
[----:B------:R-:W4:Y:S04]  /*21190*/  LDL.64 R14, [R1+0x14f0] ;  /* 0x0014f000010e7983 */ /* 0x000f280000100a00 */
[----:B--2---:R0:W2:Y:S04]  /*211a0*/  LDG.E.U16 R24, [R2.64] ;  /* 0x0000000402187981 */ /* 0x0040a8000c1e1500 */
[----:B------:R1:W-:Y:S01]  /*211b0*/  STL [R1+0x40], R22 ;  /* 0x0000401601007387 */ /* 0x0003e20000100800 */
[----:B0-----:R-:W-:-:S03]  /*211c0*/  IMAD.WIDE R2, R0, 0x2, R6 ;  /* 0x0000000200027825 */ /* 0x001fc600078e0206 */
[----:B------:R-:W2:Y:S04]  /*211d0*/  LDL.64 R6, [R1+0x14e8] ;  /* 0x0014e80001067983 */ /* 0x000ea80000100a00 */
[----:B-1----:R3:W2:Y:S02]  /*211e0*/  LDG.E.U16 R23, [R2.64] ;  /* 0x0000000402177981 */ /* 0x0026a4000c1e1500 */
[C---:B---3--:R-:W-:Y:S02]  /*211f0*/  IMAD.WIDE R2, R0.reuse, 0x2, R12 ;  /* 0x0000000200027825 */ /* 0x048fe400078e020c */
[----:B------:R-:W3:Y:S04]  /*21200*/  LDL.64 R12, [R1+0x14e0] ;  /* 0x0014e000010c7983 */ /* 0x000ee80000100a00 */
[----:B------:R5:W3:Y:S02]  /*21210*/  LDG.E.U16 R22, [R2.64] ;  /* 0x0000000402167981 */ /* 0x000ae4000c1e1500 */
[----:B-----5:R-:W-:-:S02]  /*21220*/  IMAD.WIDE R2, R0, 0x2, R8 ;  /* 0x0000000200027825 */ /* 0x020fc400078e0208 */
[----:B------:R-:W5:Y:S04]  /*21230*/  LDL.64 R8, [R1+0x14d8] ;  /* 0x0014d80001087983 */ /* 0x000f680000100a00 */
[----:B------:R0:W-:Y:S04]  /*21240*/  STL [R1+0x3c], R21 ;  /* 0x00003c1501007387 */ /* 0x0001e80000100800 */
[----:B------:R1:W-:Y:S04]  /*21250*/  STL [R1+0x38], R20 ;  /* 0x0000381401007387 */ /* 0x0003e80000100800 */
[----:B0-----:R4:W3:Y:S02]  /*21260*/  LDG.E.U16 R21, [R2.64] ;  /* 0x0000000402157981 */ /* 0x0018e4000c1e1500 */
[----:B----4-:R-:W-:-:S05]  /*21270*/  IMAD.WIDE R2, R0, 0x2, R10 ;  /* 0x0000000200027825 */ /* 0x010fca00078e020a */
[----:B-1----:R0:W4:Y:S02]  /*21280*/  LDG.E.U16 R20, [R2.64] ;  /* 0x0000000402147981 */ /* 0x002124000c1e1500 */
[C---:B0-----:R-:W-:Y:S02]  /*21290*/  IMAD.WIDE R2, R0.reuse, 0x2, R4 ;  /* 0x0000000200027825 */ /* 0x041fe400078e0204 */
[----:B------:R-:W-:Y:S04]  /*212a0*/  STL [R1+0x34], R29 ;  /* 0x0000341d01007387 */ /* 0x000fe80000100800 */
[----:B------:R0:W3:Y:S04]  /*212b0*/  LDG.E.U16 R19, [R2.64] ;  /* 0x0000000402137981 */ /* 0x0000e8000c1e1500 */
[----:B------:R-:W3:Y:S04]  /*212c0*/  LDL.64 R10, [R1+0x14d0] ;  /* 0x0014d000010a7983 */ /* 0x000ee80000100a00 */
[----:B------:R-:W3:Y:S01]  /*212d0*/  LDL.64 R4, [R1+0x14c8] ;  /* 0x0014c80001047983 */ /* 0x000ee20000100a00 */
[----:B0-----:R-:W-:-:S03]  /*212e0*/  IMAD.WIDE R2, R0, 0x2, R16 ;  /* 0x0000000200027825 */ /* 0x001fc600078e0210 */
[----:B------:R-:W-:Y:S04]  /*212f0*/  STL [R1+0x30], R28 ;  /* 0x0000301c01007387 */ /* 0x000fe80000100800 */
[----:B------:R0:W-:Y:S04]  /*21300*/  STL [R1+0x2c], R18 ;  /* 0x00002c1201007387 */ /* 0x0001e80000100800 */
[----:B0-----:R0:W3:Y:S02]  /*21310*/  LDG.E.U16 R18, [R2.64] ;  /* 0x0000000402127981 */ /* 0x0010e4000c1e1500 */
[----:B0-----:R-:W-:-:S05]  /*21320*/  IMAD.WIDE R2, R0, 0x2, R14 ;  /* 0x0000000200027825 */ /* 0x001fca00078e020e */
[----:B------:R2:W3:Y:S02]  /*21330*/  LDG.E.U16 R17, [R2.64] ;  /* 0x0000000402117981 */ /* 0x0004e4000c1e1500 */
[----:B--2---:R-:W-:-:S05]  /*21340*/  IMAD.WIDE R2, R0, 0x2, R6 ;  /* 0x0000000200027825 */ /* 0x004fca00078e0206 */
[----:B------:R-:W2:Y:S04]  /*21350*/  LDG.E.U16 R29, [R2.64] ;  /* 0x00000004021d7981 */ /* 0x000ea8000c1e1500 */
[----:B------:R-:W-:Y:S04]  /*21360*/  STL [R1+0x28], R27 ;  /* 0x0000281b01007387 */ /* 0x000fe80000100800 */
[----:B------:R-:W3:Y:S04]  /*21370*/  LDL.64 R6, [R1+0x14c0] ;  /* 0x0014c00001067983 */ /* 0x000ee80000100a00 */
[----:B------:R-:W-:Y:S04]  /*21380*/  STL [R1+0x24], R26 ;  /* 0x0000241a01007387 */ /* 0x000fe80000100800 */
[----:B--2---:R0:W-:Y:S04]  /*21390*/  STL [R1+0x3cb8], R29 ;  /* 0x003cb81d01007387 */ /* 0x0041e80000100800 */
[----:B0-----:R-:W3:Y:S02]  /*213a0*/  LDL R29, [R1+0x498] ;  /* 0x00049800011d7983 */ /* 0x001ee40000100800 */
[----:B---3--:R-:W-:-:S05]  /*213b0*/  IMAD.WIDE R2, R29, 0x2, R12 ;  /* 0x000000021d027825 */ /* 0x008fca00078e020c */
[----:B------:R5:W2:Y:S02]  /*213c0*/  LDG.E.U16 R28, [R2.64] ;  /* 0x00000004021c7981 */ /* 0x000aa4000c1e1500 */
[----:B-----5:R-:W-:-:S05]  /*213d0*/  IMAD.WIDE R2, R29, 0x2, R8 ;  /* 0x000000021d027825 */ /* 0x020fca00078e0208 */
[----:B------:R0:W3:Y:S02]  /*213e0*/  LDG.E.U16 R27, [R2.64] ;  /* 0x00000004021b7981 */ /* 0x0000e4000c1e1500 */
[----:B0-----:R-:W-:-:S05]  /*213f0*/  IMAD.WIDE R2, R29, 0x2, R10 ;  /* 0x000000021d027825 */ /* 0x001fca00078e020a */
[----:B------:R0:W5:Y:S04]  /*21400*/  LDG.E.U16 R26, [R2.64] ;  /* 0x00000004021a7981 */ /* 0x000168000c1e1500 */
[----:B------:R1:W-:Y:S01]  /*21410*/  STL [R1+0x20], R25 ;  /* 0x0000201901007387 */ /* 0x0003e20000100800 */
[----:B0-----:R-:W-:-:S05]  /*21420*/  IMAD.WIDE R2, R29, 0x2, R4 ;  /* 0x000000021d027825 */ /* 0x001fca00078e0204 */
[----:B-1----:R0:W4:Y:S04]  /*21430*/  LDG.E.U16 R25, [R2.64] ;  /* 0x0000000402197981 */ /* 0x002128000c1e1500 */
[----:B--2---:R-:W-:Y:S04]  /*21440*/  STL [R1+0x3cbc], R28 ;  /* 0x003cbc1c01007387 */ /* 0x004fe80000100800 */
[----:B------:R-:W-:Y:S04]  /*21450*/  STL [R1+0x1c], R24 ;  /* 0x00001c1801007387 */ /* 0x000fe80000100800 */
[----:B------:R-:W2:Y:S04]  /*21460*/  LDL.64 R14, [R1+0x14b8] ;  /* 0x0014b800010e7983 */ /* 0x000ea80000100a00 */
[----:B------:R-:W2:Y:S04]  /*21470*/  LDL.64 R8, [R1+0x14b0] ;  /* 0x0014b00001087983 */ /* 0x000ea80000100a00 */
[----:B---3--:R-:W-:Y:S04]  /*21480*/  STL [R1+0x3cc0], R27 ;  /* 0x003cc01b01007387 */ /* 0x008fe80000100800 */
[----:B------:R1:W-:Y:S01]  /*21490*/  STL [R1+0x18], R23 ;  /* 0x0000181701007387 */ /* 0x0003e20000100800 */
[----:B0-----:R-:W-:-:S03]  /*214a0*/  IMAD.WIDE R2, R29, 0x2, R6 ;  /* 0x000000021d027825 */ /* 0x001fc600078e0206 */
[----:B-----5:R-:W-:Y:S04]  /*214b0*/  STL [R1+0x3cc4], R26 ;  /* 0x003cc41a01007387 */ /* 0x020fe80000100800 */
[----:B------:R-:W-:Y:S04]  /*214c0*/  STL [R1+0x14], R22 ;  /* 0x0000141601007387 */ /* 0x000fe80000100800 */
[----:B------:R-:W3:Y:S04]  /*214d0*/  LDL.64 R10, [R1+0x14a8] ;  /* 0x0014a800010a7983 */ /* 0x000ee80000100a00 */
[----:B------:R-:W5:Y:S04]  /*214e0*/  LDL.64 R4, [R1+0x14a0] ;  /* 0x0014a00001047983 */ /* 0x000f680000100a00 */
[----:B-1----:R2:W5:Y:S04]  /*214f0*/  LDG.E.U16 R23, [R2.64] ;  /* 0x0000000402177981 */ /* 0x002568000c1e1500 */
[----:B------:R-:W-:Y:S04]  /*21500*/  STL [R1+0x10], R21 ;  /* 0x0000101501007387 */ /* 0x000fe80000100800 */
[----:B----4-:R-:W-:Y:S04]  /*21510*/  STL [R1+0x3c9c], R25 ;  /* 0x003c9c1901007387 */ /* 0x010fe80000100800 */
[----:B------:R-:W-:Y:S04]  /*21520*/  STL [R1+0xc], R20 ;  /* 0x00000c1401007387 */ /* 0x000fe80000100800 */
[----:B------:R-:W4:Y:S04]  /*21530*/  LDL.64 R12, [R1+0x1498] ;  /* 0x00149800010c7983 */ /* 0x000f280000100a00 */
[----:B------:R-:W4:Y:S01]  /*21540*/  LDL.64 R6, [R1+0x1490] ;  /* 0x0014900001067983 */ /* 0x000f220000100a00 */
[----:B--2---:R-:W-:-:S05]  /*21550*/  IMAD.WIDE R2, R29, 0x2, R14 ;  /* 0x000000021d027825 */ /* 0x004fca00078e020e */
[----:B------:R0:W2:Y:S02]  /*21560*/  LDG.E.U16 R16, [R2.64] ;  /* 0x0000000402107981 */ /* 0x0000a4000c1e1500 */
[----:B0-----:R-:W-:-:S05]  /*21570*/  IMAD.WIDE R2, R29, 0x2, R8 ;  /* 0x000000021d027825 */ /* 0x001fca00078e0208 */
[----:B------:R3:W2:Y:S02]  /*21580*/  LDG.E.U16 R0, [R2.64] ;  /* 0x0000000402007981 */ /* 0x0006a4000c1e1500 */
[----:B---3--:R-:W-:-:S04]  /*21590*/  IMAD.WIDE R2, R29, 0x2, R10 ;  /* 0x000000021d027825 */ /* 0x008fc800078e020a */
[C---:B-----5:R-:W-:Y:S02]  /*215a0*/  IMAD.WIDE R4, R29.reuse, 0x2, R4 ;  /* 0x000000021d047825 */ /* 0x060fe400078e0204 */
[----:B------:R0:W3:Y:S04]  /*215b0*/  LDG.E.U16 R2, [R2.64] ;  /* 0x0000000402027981 */ /* 0x0000e8000c1e1500 */
[----:B------:R-:W-:Y:S04]  /*215c0*/  STL [R1+0x3ca0], R23 ;  /* 0x003ca01701007387 */ /* 0x000fe80000100800 */
[----:B------:R-:W-:Y:S04]  /*215d0*/  STL [R1+0x8], R19 ;  /* 0x0000081301007387 */ /* 0x000fe80000100800 */
[----:B0-----:R4:W5:Y:S04]  /*215e0*/  LDG.E.U16 R3, [R4.64] ;  /* 0x0000000404037981 */ /* 0x001968000c1e1500 */
[----:B------:R-:W-:Y:S01]  /*215f0*/  STL [R1+0x4], R18 ;  /* 0x0000041201007387 */ /* 0x000fe20000100800 */
[----:B----4-:R-:W-:-:S06]  /*21600*/  IMAD.WIDE R4, R29, 0x2, R12 ;  /* 0x000000021d047825 */ /* 0x010fcc00078e020c */
[----:B------:R0:W4:Y:S04]  /*21610*/  LDG.E.U16 R4, [R4.64] ;  /* 0x0000000404047981 */ /* 0x000128000c1e1500 */
[----:B--2---:R-:W-:Y:S04]  /*21620*/  STL [R1+0x3ca4], R16 ;  /* 0x003ca41001007387 */ /* 0x004fe80000100800 */
[----:B------:R1:W-:Y:S04]  /*21630*/  STL [R1], R17 ;  /* 0x0000001101007387 */ /* 0x0003e80000100800 */
[----:B------:R-:W2:Y:S04]  /*21640*/  LDL.64 R14, [R1+0x1488] ;  /* 0x00148800010e7983 */ /* 0x000ea80000100a00 */
[----:B------:R-:W2:Y:S04]  /*21650*/  LDL.64 R8, [R1+0x1480] ;  /* 0x0014800001087983 */ /* 0x000ea80000100a00 */
[----:B------:R-:W-:Y:S01]  /*21660*/  STL [R1+0x3ca8], R0 ;  /* 0x003ca80001007387 */ /* 0x000fe20000100800 */
[----:B------:R-:W-:-:S05]  /*21670*/  IMAD.WIDE R6, R29, 0x2, R6 ;  /* 0x000000021d067825 */ /* 0x000fca00078e0206 */
[----:B0-----:R2:W2:Y:S04]  /*21680*/  LDG.E.U16 R5, [R6.64] ;  /* 0x0000000406057981 */ /* 0x0014a8000c1e1500 */
[----:B---3--:R-:W-:Y:S04]  /*21690*/  STL [R1+0x3cac], R2 ;  /* 0x003cac0201007387 */ /* 0x008fe80000100800 */
[----:B-1----:R-:W3:Y:S04]  /*216a0*/  LDL.64 R16, [R1+0x1478] ;  /* 0x0014780001107983 */ /* 0x002ee80000100a00 */
[----:B------:R-:W3:Y:S04]  /*216b0*/  LDL.64 R10, [R1+0x1470] ;  /* 0x00147000010a7983 */ /* 0x000ee80000100a00 */
[----:B-----5:R0:W-:Y:S04]  /*216c0*/  STL [R1+0x3cb0], R3 ;  /* 0x003cb00301007387 */ /* 0x0201e80000100800 */
[----:B----4-:R-:W-:Y:S04]  /*216d0*/  STL [R1+0x3cb4], R4 ;  /* 0x003cb40401007387 */ /* 0x010fe80000100800 */
[----:B------:R-:W4:Y:S04]  /*216e0*/  LDL.64 R18, [R1+0x1468] ;  /* 0x0014680001127983 */ /* 0x000f280000100a00 */
[----:B------:R-:W5:Y:S01]  /*216f0*/  LDL.64 R12, [R1+0x1460] ;  /* 0x00146000010c7983 */ /* 0x000f620000100a00 */
[----:B--2---:R-:W-:-:S06]  /*21700*/  IMAD.WIDE R6, R29, 0x2, R14 ;  /* 0x000000021d067825 */ /* 0x004fcc00078e020e */
[----:B------:R1:W2:Y:S01]  /*21710*/  LDG.E.U16 R6, [R6.64] ;  /* 0x0000000406067981 */ /* 0x0002a2000c1e1500 */
[----:B------:R-:W-:-:S05]  /*21720*/  IMAD.WIDE R8, R29, 0x2, R8 ;  /* 0x000000021d087825 */ /* 0x000fca00078e0208 */
[----:B-1----:R3:W2:Y:S02]  /*21730*/  LDG.E.U16 R7, [R8.64] ;  /* 0x0000000408077981 */ /* 0x0026a4000c1e1500 */
[----:B---3--:R-:W-:-:S04]  /*21740*/  IMAD.WIDE R8, R29, 0x2, R16 ;  /* 0x000000021d087825 */ /* 0x008fc800078e0210 */
[C---:B------:R-:W-:Y:S02]  /*21750*/  IMAD.WIDE R10, R29.reuse, 0x2, R10 ;  /* 0x000000021d0a7825 */ /* 0x040fe400078e020a */
[----:B------:R1:W3:Y:S04]  /*21760*/  LDG.E.U16 R8, [R8.64] ;  /* 0x0000000408087981 */ /* 0x0002e8000c1e1500 */
[----:B------:R-:W-:Y:S04]  /*21770*/  STL [R1+0x3cc8], R5 ;  /* 0x003cc80501007387 */ /* 0x000fe80000100800 */
[----:B-1----:R4:W3:Y:S02]  /*21780*/  LDG.E.U16 R9, [R10.64] ;  /* 0x000000040a097981 */ /* 0x0028e4000c1e1500 */
[----:B----4-:R-:W-:-:S06]  /*21790*/  IMAD.WIDE R10, R29, 0x2, R18 ;  /* 0x000000021d0a7825 */ /* 0x010fcc00078e0212 */
[----:B------:R1:W4:Y:S01]  /*217a0*/  LDG.E.U16 R10, [R10.64] ;  /* 0x000000040a0a7981 */ /* 0x000322000c1e1500 */
[----:B-----5:R-:W-:-:S05]  /*217b0*/  IMAD.WIDE R12, R29, 0x2, R12 ;  /* 0x000000021d0c7825 */ /* 0x020fca00078e020c */
[----:B-1----:R-:W5:Y:S04]  /*217c0*/  LDG.E.U16 R11, [R12.64] ;  /* 0x000000040c0b7981 */ /* 0x002f68000c1e1500 */
[----:B--2---:R-:W-:Y:S04]  /*217d0*/  STL [R1+0x3c80], R6 ;  /* 0x003c800601007387 */ /* 0x004fe80000100800 */
[----:B0-----:R-:W2:Y:S04]  /*217e0*/  LDL.64 R2, [R1+0x1458] ;  /* 0x0014580001027983 */ /* 0x001ea80000100a00 */
[----:B------:R-:W2:Y:S04]  /*217f0*/  LDL.64 R14, [R1+0x1450] ;  /* 0x00145000010e7983 */ /* 0x000ea80000100a00 */
[----:B------:R-:W-:Y:S04]  /*21800*/  STL [R1+0x3c84], R7 ;  /* 0x003c840701007387 */ /* 0x000fe80000100800 */
[----:B---3--:R-:W-:Y:S04]  /*21810*/  STL [R1+0x3c88], R8 ;  /* 0x003c880801007387 */ /* 0x008fe80000100800 */
[----:B------:R-:W3:Y:S04]  /*21820*/  LDL.64 R16, [R1+0x1448] ;  /* 0x0014480001107983 */ /* 0x000ee80000100a00 */
[----:B------:R0:W-:Y:S04]  /*21830*/  STL [R1+0x3c8c], R9 ;  /* 0x003c8c0901007387 */ /* 0x0001e80000100800 */
[----:B------:R-:W3:Y:S04]  /*21840*/  LDL.64 R18, [R1+0x1440] ;  /* 0x0014400001127983 */ /* 0x000ee80000100a00 */
[----:B----4-:R-:W-:Y:S04]  /*21850*/  STL [R1+0x3c90], R10 ;  /* 0x003c900a01007387 */ /* 0x010fe80000100800 */
[----:B0-----:R-:W4:Y:S04]  /*21860*/  LDL.64 R8, [R1+0x1438] ;  /* 0x0014380001087983 */ /* 0x001f280000100a00 */
[----:B------:R-:W4:Y:S04]  /*21870*/  LDL.64 R4, [R1+0x1430] ;  /* 0x0014300001047983 */ /* 0x000f280000100a00 */
[----:B-----5:R-:W-:Y:S01]  /*21880*/  STL [R1+0x3c94], R11 ;  /* 0x003c940b01007387 */ /* 0x020fe20000100800 */
[----:B--2---:R-:W-:-:S03]  /*21890*/  IMAD.WIDE R12, R29, 0x2, R2 ;  /* 0x000000021d0c7825 */ /* 0x004fc600078e0202 */
[----:B------:R-:W2:Y:S04]  /*218a0*/  LDL.64 R2, [R1+0x1428] ;  /* 0x0014280001027983 */ /* 0x000ea80000100a00 */
[----:B------:R0:W5:Y:S01]  /*218b0*/  LDG.E.U16 R12, [R12.64] ;  /* 0x000000040c0c7981 */ /* 0x000162000c1e1500 */
[----:B------:R-:W-:-:S05]  /*218c0*/  IMAD.WIDE R14, R29, 0x2, R14 ;  /* 0x000000021d0e7825 */ /* 0x000fca00078e020e */
[----:B0-----:R3:W2:Y:S02]  /*218d0*/  LDG.E.U16 R13, [R14.64] ;  /* 0x000000040e0d7981 */ /* 0x0016a4000c1e1500 */
[----:B---3--:R-:W-:-:S05]  /*218e0*/  IMAD.WIDE R14, R29, 0x2, R16 ;  /* 0x000000021d0e7825 */ /* 0x008fca00078e0210 */
[----:B------:R0:W3:Y:S02]  /*218f0*/  LDG.E.U16 R17, [R14.64] ;  /* 0x000000040e117981 */ /* 0x0000e4000c1e1500 */
[----:B0-----:R-:W-:-:S05]  /*21900*/  IMAD.WIDE R14, R29, 0x2, R18 ;  /* 0x000000021d0e7825 */ /* 0x001fca00078e0212 */
[----:B------:R4:W3:Y:S02]  /*21910*/  LDG.E.U16 R18, [R14.64] ;  /* 0x000000040e127981 */ /* 0x0008e4000c1e1500 */
[----:B----4-:R-:W-:-:S05]  /*21920*/  IMAD.WIDE R14, R29, 0x2, R8 ;  /* 0x000000021d0e7825 */ /* 0x010fca00078e0208 */
[----:B------:R0:W4:Y:S02]  /*21930*/  LDG.E.U16 R19, [R14.64] ;  /* 0x000000040e137981 */ /* 0x000124000c1e1500 */
[----:B0-----:R-:W-:-:S05]  /*21940*/  IMAD.WIDE R14, R29, 0x2, R4 ;  /* 0x000000021d0e7825 */ /* 0x001fca00078e0204 */
[----:B------:R2:W4:Y:S04]  /*21950*/  LDG.E.U16 R20, [R14.64] ;  /* 0x000000040e147981 */ /* 0x000528000c1e1500 */
[----:B-----5:R-:W-:Y:S04]  /*21960*/  STL [R1+0x3c98], R12 ;  /* 0x003c980c01007387 */ /* 0x020fe80000100800 */
[----:B------:R-:W5:Y:S01]  /*21970*/  LDL.64 R6, [R1+0x1420] ;  /* 0x0014200001067983 */ /* 0x000f620000100a00 */
[----:B--2---:R-:W-:-:S05]  /*21980*/  IMAD.WIDE R14, R29, 0x2, R2 ;  /* 0x000000021d0e7825 */ /* 0x004fca00078e0202 */
[----:B------:R5:W2:Y:S04]  /*21990*/  LDG.E.U16 R21, [R14.64] ;  /* 0x000000040e157981 */ /* 0x000aa8000c1e1500 */
[----:B------:R0:W-:Y:S04]  /*219a0*/  STL [R1+0x3ccc], R13 ;  /* 0x003ccc0d01007387 */ /* 0x0001e80000100800 */
[----:B---3--:R-:W-:Y:S04]  /*219b0*/  STL [R1+0x3c68], R17 ;  /* 0x003c681101007387 */ /* 0x008fe80000100800 */
[----:B------:R-:W-:Y:S04]  /*219c0*/  STL [R1+0x3c6c], R18 ;  /* 0x003c6c1201007387 */ /* 0x000fe80000100800 */
[----:B------:R-:W3:Y:S04]  /*219d0*/  LDL.64 R8, [R1+0x1418] ;  /* 0x0014180001087983 */ /* 0x000ee80000100a00 */
[----:B----4-:R-:W-:Y:S04]  /*219e0*/  STL [R1+0x3c70], R19 ;  /* 0x003c701301007387 */ /* 0x010fe80000100800 */
[----:B------:R-:W-:Y:S04]  /*219f0*/  STL [R1+0x3c74], R20 ;  /* 0x003c741401007387 */ /* 0x000fe80000100800 */
[----:B------:R-:W4:Y:S01]  /*21a00*/  LDL.64 R2, [R1+0x1410] ;  /* 0x0014100001027983 */ /* 0x000f220000100a00 */
[----:B-----5:R-:W-:-:S05]  /*21a10*/  IMAD.WIDE R14, R29, 0x2, R6 ;  /* 0x000000021d0e7825 */ /* 0x020fca00078e0206 */
[----:B------:R3:W5:Y:S04]  /*21a20*/  LDG.E.U16 R22, [R14.64] ;  /* 0x000000040e167981 */ /* 0x000768000c1e1500 */
[----:B--2---:R1:W-:Y:S04]  /*21a30*/  STL [R1+0x3c78], R21 ;  /* 0x003c781501007387 */ /* 0x0043e80000100800 */
[----:B0-----:R-:W2:Y:S04]  /*21a40*/  LDL.LU R13, [R1+0x18c] ;  /* 0x00018c00010d7983 */ /* 0x001ea80000300800 */
[----:B------:R-:W2:Y:S04]  /*21a50*/  LDL.LU R16, [R1+0x188] ;  /* 0x0001880001107983 */ /* 0x000ea80000300800 */
[----:B------:R-:W2:Y:S04]  /*21a60*/  LDL.LU R23, [R1+0x184] ;  /* 0x0001840001177983 */ /* 0x000ea80000300800 */
[----:B------:R-:W2:Y:S04]  /*21a70*/  LDL.LU R25, [R1+0x180] ;  /* 0x0001800001197983 */ /* 0x000ea80000300800 */
[----:B------:R-:W0:Y:S01]  /*21a80*/  S2R R4, SR_TID.X ;  /* 0x0000000000047919 */ /* 0x000e220000002100 */
[----:B---3--:R-:W-:-:S05]  /*21a90*/  IMAD.WIDE R14, R29, 0x2, R8 ;  /* 0x000000021d0e7825 */ /* 0x008fca00078e0208 */
[----:B------:R4:W3:Y:S02]  /*21aa0*/  LDG.E.U16 R24, [R14.64] ;  /* 0x000000040e187981 */ /* 0x0008e4000c1e1500 */
[----:B----4-:R-:W-:-:S06]  /*21ab0*/  IMAD.WIDE R14, R29, 0x2, R2 ;  /* 0x000000021d0e7825 */ /* 0x010fcc00078e0202 */
[----:B------:R4:W2:Y:S01]  /*21ac0*/  LDG.E.U16 R14, [R14.64] ;  /* 0x000000040e0e7981 */ /* 0x0008a2000c1e1500 */
[----:B0-----:R-:W-:-:S03]  /*21ad0*/  LOP3.LUT R7, R4, 0x7f, RZ, 0xc0, !PT ;  /* 0x0000007f04077812 */ /* 0x001fc600078ec0ff */
[----:B------:R-:W-:Y:S06]  /*21ae0*/  BAR.SYNC.DEFER_BLOCKING 0x0 ;  /* 0x0000000000007b1d */ /* 0x000fec0000010000 */
[----:B-----5:R0:W-:Y:S04]  /*21af0*/  STL [R1+0x3c7c], R22 ;  /* 0x003c7c1601007387 */ /* 0x0201e80000100800 */
[----:B------:R-:W5:Y:S04]  /*21b00*/  LDL.LU R5, [R1+0x10c] ;  /* 0x00010c0001057983 */ /* 0x000f680000300800 */
[----:B------:R-:W3:Y:S04]  /*21b10*/  LDL.LU R26, [R1+0x108] ;  /* 0x00010800011a7983 */ /* 0x000ee80000300800 */
[----:B------:R-:W3:Y:S04]  /*21b20*/  LDL.LU R8, [R1+0x104] ;  /* 0x0001040001087983 */ /* 0x000ee80000300800 */
[----:B------:R-:W3:Y:S04]  /*21b30*/  LDL.LU R27, [R1+0x100] ;  /* 0x00010000011b7983 */ /* 0x000ee80000300800 */
[----:B------:R-:W3:Y:S04]  /*21b40*/  LDL.LU R28, [R1+0x8c] ;  /* 0x00008c00011c7983 */ /* 0x000ee80000300800 */
[----:B------:R-:W3:Y:S04]  /*21b50*/  LDL.LU R29, [R1+0x88] ;  /* 0x00008800011d7983 */ /* 0x000ee80000300800 */
[----:B-1----:R-:W3:Y:S04]  /*21b60*/  LDL.LU R21, [R1+0x80] ;  /* 0x0000800001157983 */ /* 0x002ee80000300800 */
[----:B------:R-:W3:Y:S04]  /*21b70*/  LDL.LU R20, [R1+0xc] ;  /* 0x00000c0001147983 */ /* 0x000ee80000300800 */
[----:B------:R-:W3:Y:S04]  /*21b80*/  LDL.LU R19, [R1+0x8] ;  /* 0x0000080001137983 */ /* 0x000ee80000300800 */
[----:B------:R-:W3:Y:S04]  /*21b90*/  LDL.LU R18, [R1+0x4] ;  /* 0x0000040001127983 */ /* 0x000ee80000300800 */
[----:B------:R-:W3:Y:S04]  /*21ba0*/  LDL.LU R17, [R1] ;  /* 0x0000000001117983 */ /* 0x000ee80000300800 */
[----:B------:R-:W3:Y:S04]  /*21bb0*/  LDL.LU R12, [R1+0x17c] ;  /* 0x00017c00010c7983 */ /* 0x000ee80000300800 */
[----:B------:R-:W3:Y:S04]  /*21bc0*/  LDL.LU R11, [R1+0x178] ;  /* 0x00017800010b7983 */ /* 0x000ee80000300800 */
[----:B------:R-:W3:Y:S04]  /*21bd0*/  LDL.LU R10, [R1+0x174] ;  /* 0x00017400010a7983 */ /* 0x000ee80000300800 */
[----:B------:R-:W3:Y:S04]  /*21be0*/  LDL.LU R9, [R1+0x170] ;  /* 0x0001700001097983 */ /* 0x000ee80000300800 */
[----:B------:R-:W3:Y:S04]  /*21bf0*/  LDL.LU R6, [R1+0xfc] ;  /* 0x0000fc0001067983 */ /* 0x000ee80000300800 */
[----:B------:R-:W3:Y:S04]  /*21c00*/  LDL.LU R3, [R1+0xf8] ;  /* 0x0000f80001037983 */ /* 0x000ee80000300800 */
[----:B------:R-:W3:Y:S04]  /*21c10*/  LDL.LU R2, [R1+0xf4] ;  /* 0x0000f40001027983 */ /* 0x000ee80000300800 */
[----:B------:R-:W3:Y:S04]  /*21c20*/  LDL.LU R0, [R1+0xf0] ;  /* 0x0000f00001007983 */ /* 0x000ee80000300800 */
[----:B----4-:R-:W4:Y:S01]  /*21c30*/  LDL.LU R15, [R1+0x84] ;  /* 0x00008400010f7983 */ /* 0x010f220000300800 */
[----:B0-----:R-:W-:-:S05]  /*21c40*/  IMAD.SHL.U32 R22, R7, 0x2, RZ ;  /* 0x0000000207167824 */ /* 0x001fca00078e00ff */
[----:B--2---:R0:W-:Y:S04]  /*21c50*/  STS.U16 [R22+0x20000], R13 ;  /* 0x0200000d16007388 */ /* 0x0041e80000000400 */
[----:B------:R1:W-:Y:S04]  /*21c60*/  STS.U16 [R22+0x20100], R16 ;  /* 0x0201001016007388 */ /* 0x0003e80000000400 */
[----:B------:R2:W-:Y:S04]  /*21c70*/  STS.U16 [R22+0x20200], R23 ;  /* 0x0202001716007388 */ /* 0x0005e80000000400 */
[----:B0-----:R-:W4:Y:S04]  /*21c80*/  LDL.LU R13, [R1+0x3ccc] ;  /* 0x003ccc00010d7983 */ /* 0x001f280000300800 */
[----:B-1----:R-:W4:Y:S04]  /*21c90*/  LDL.LU R16, [R1+0x7c] ;  /* 0x00007c0001107983 */ /* 0x002f280000300800 */
[----:B------:R0:W-:Y:S04]  /*21ca0*/  STS.U16 [R22+0x20300], R25 ;  /* 0x0203001916007388 */ /* 0x0001e80000000400 */
[----:B--2---:R-:W4:Y:S04]  /*21cb0*/  LDL.LU R23, [R1+0x78] ;  /* 0x0000780001177983 */ /* 0x004f280000300800 */
[----:B0-----:R-:W4:Y:S01]  /*21cc0*/  LDL.LU R25, [R1+0x74] ;  /* 0x0000740001197983 */ /* 0x001f220000300800 */
[----:B------:R-:W-:-:S04]  /*21cd0*/  LOP3.LUT R4, R4, 0x7f, RZ, 0xc0, !PT ;  /* 0x0000007f04047812 */ /* 0x000fc800078ec0ff */
[----:B------:R-:W-:-:S04]  /*21ce0*/  SHF.L.U32 R4, R4, 0x1, RZ ;  /* 0x0000000104047819 */ /* 0x000fc800000006ff */
[----:B------:R-:W-:Y:S01]  /*21cf0*/  LOP3.LUT R4, R4, 0x10, RZ, 0x3c, !PT ;  /* 0x0000001004047812 */ /* 0x000fe200078e3cff */
[----:B-----5:R0:W-:Y:S04]  /*21d00*/  STS.U16 [R22+0x22000], R5 ;  /* 0x0220000516007388 */ /* 0x0201e80000000400 */
[----:B---3--:R1:W-:Y:S04]  /*21d10*/  STS.U16 [R22+0x22100], R26 ;  /* 0x0221001a16007388 */ /* 0x0083e80000000400 */
[----:B------:R3:W-:Y:S04]  /*21d20*/  STS.U16 [R22+0x22200], R8 ;  /* 0x0222000816007388 */ /* 0x0007e80000000400 */
[----:B------:R5:W-:Y:S04]  /*21d30*/  STS.U16 [R22+0x22300], R27 ;  /* 0x0223001b16007388 */ /* 0x000be80000000400 */
[----:B------:R1:W-:Y:S04]  /*21d40*/  STS.U16 [R22+0x24000], R28 ;  /* 0x0240001c16007388 */ /* 0x0003e80000000400 */
[----:B------:R3:W-:Y:S04]  /*21d50*/  STS.U16 [R22+0x24100], R29 ;  /* 0x0241001d16007388 */ /* 0x0007e80000000400 */
[----:B0-----:R-:W2:Y:S04]  /*21d60*/  LDL.LU R5, [R1+0x3cc8] ;  /* 0x003cc80001057983 */ /* 0x001ea80000300800 */
[----:B-1----:R-:W2:Y:S04]  /*21d70*/  LDL.LU R26, [R1+0x3cc4] ;  /* 0x003cc400011a7983 */ /* 0x002ea80000300800 */
[----:B---3--:R-:W3:Y:S04]  /*21d80*/  LDL.LU R8, [R1+0x70] ;  /* 0x0000700001087983 */ /* 0x008ee80000300800 */
[----:B-----5:R-:W5:Y:S04]  /*21d90*/  LDL.LU R27, [R1+0x3cc0] ;  /* 0x003cc000011b7983 */ /* 0x020f680000300800 */
[----:B------:R-:W2:Y:S04]  /*21da0*/  LDL.LU R28, [R1+0x3cbc] ;  /* 0x003cbc00011c7983 */ /* 0x000ea80000300800 */
[----:B------:R-:W2:Y:S04]  /*21db0*/  LDL.LU R29, [R1+0x3cb8] ;  /* 0x003cb800011d7983 */ /* 0x000ea80000300800 */
[----:B----4-:R-:W-:Y:S04]  /*21dc0*/  STS.U16 [R22+0x24200], R15 ;  /* 0x0242000f16007388 */ /* 0x010fe80000000400 */
        /* <DEDUP_REMOVED lines=10> */
[----:B------:R0:W-:Y:S04]  /*21e70*/  STS.U16 [R4+0x22500], R3 ;  /* 0x0225000304007388 */ /* 0x0001e80000000400 */
[----:B------:R1:W-:Y:S04]  /*21e80*/  STS.U16 [R4+0x22600], R2 ;  /* 0x0226000204007388 */ /* 0x0003e80000000400 */
[----:B------:R4:W-:Y:S04]  /*21e90*/  STS.U16 [R4+0x22700], R0 ;  /* 0x0227000004007388 */ /* 0x0009e80000000400 */
[----:B0-----:R-:W5:Y:S04]  /*21ea0*/  LDL.LU R3, [R1+0x16c] ;  /* 0x00016c0001037983 */ /* 0x001f680000300800 */
[----:B-1----:R-:W5:Y:S04]  /*21eb0*/  LDL.LU R2, [R1+0x168] ;  /* 0x0001680001027983 */ /* 0x002f680000300800 */
[----:B----4-:R-:W4:Y:S04]  /*21ec0*/  LDL.LU R0, [R1+0x164] ;  /* 0x0001640001007983 */ /* 0x010f280000300800 */
[----:B------:R-:W4:Y:S04]  /*21ed0*/  LDL.LU R6, [R1+0x160] ;  /* 0x0001600001067983 */ /* 0x000f280000300800 */
[----:B------:R-:W4:Y:S04]  /*21ee0*/  LDL.LU R18, [R1+0xec] ;  /* 0x0000ec0001127983 */ /* 0x000f280000300800 */
[----:B------:R0:W-:Y:S04]  /*21ef0*/  STS.U16 [R4+0x24400], R16 ;  /* 0x0244001004007388 */ /* 0x0001e80000000400 */
[----:B------:R-:W4:Y:S04]  /*21f00*/  LDL.LU R17, [R1+0xe8] ;  /* 0x0000e80001117983 */ /* 0x000f280000300800 */
[----:B------:R1:W-:Y:S04]  /*21f10*/  STS.U16 [R4+0x24500], R23 ;  /* 0x0245001704007388 */ /* 0x0003e80000000400 */
[----:B0-----:R-:W4:Y:S04]  /*21f20*/  LDL.LU R16, [R1+0xe4] ;  /* 0x0000e40001107983 */ /* 0x001f280000300800 */
[----:B------:R0:W-:Y:S04]  /*21f30*/  STS.U16 [R4+0x24600], R25 ;  /* 0x0246001904007388 */ /* 0x0001e80000000400 */
[----:B-1----:R-:W4:Y:S04]  /*21f40*/  LDL.LU R23, [R1+0xe0] ;  /* 0x0000e00001177983 */ /* 0x002f280000300800 */
[----:B0-----:R-:W4:Y:S01]  /*21f50*/  LDL.LU R25, [R1+0x6c] ;  /* 0x00006c0001197983 */ /* 0x001f220000300800 */
[----:B------:R-:W-:-:S03]  /*21f60*/  SHF.L.U32 R12, R7, 0x1, RZ ;  /* 0x00000001070c7819 */ /* 0x000fc600000006ff */
[----:B------:R-:W4:Y:S04]  /*21f70*/  LDL.LU R15, [R1+0x15c] ;  /* 0x00015c00010f7983 */ /* 0x000f280000300800 */
[----:B------:R-:W4:Y:S04]  /*21f80*/  LDL.LU R21, [R1+0x158] ;  /* 0x0001580001157983 */ /* 0x000f280000300800 */
[----:B------:R-:W4:Y:S04]  /*21f90*/  LDL.LU R20, [R1+0x154] ;  /* 0x0001540001147983 */ /* 0x000f280000300800 */
[----:B------:R-:W4:Y:S04]  /*21fa0*/  LDL.LU R19, [R1+0x150] ;  /* 0x0001500001137983 */ /* 0x000f280000300800 */
[----:B------:R-:W4:Y:S04]  /*21fb0*/  LDL.LU R11, [R1+0xdc] ;  /* 0x0000dc00010b7983 */ /* 0x000f280000300800 */
[----:B------:R-:W4:Y:S04]  /*21fc0*/  LDL.LU R10, [R1+0xd8] ;  /* 0x0000d800010a7983 */ /* 0x000f280000300800 */
[----:B------:R-:W4:Y:S04]  /*21fd0*/  LDL.LU R9, [R1+0xd4] ;  /* 0x0000d40001097983 */ /* 0x000f280000300800 */
[----:B---3--:R0:W-:Y:S04]  /*21fe0*/  STS.U16 [R4+0x24700], R8 ;  /* 0x0247000804007388 */ /* 0x0081e80000000400 */
[----:B0-----:R-:W3:Y:S04]  /*21ff0*/  LDL.LU R8, [R1+0xd0] ;  /* 0x0000d00001087983 */ /* 0x001ee80000300800 */
[----:B--2---:R0:W-:Y:S04]  /*22000*/  STS.U16 [R4+0x26400], R29 ;  /* 0x0264001d04007388 */ /* 0x0041e80000000400 */
[----:B------:R-:W2:Y:S04]  /*22010*/  LDL.LU R7, [R1+0x5c] ;  /* 0x00005c0001077983 */ /* 0x000ea80000300800 */
[----:B------:R1:W-:Y:S01]  /*22020*/  STS.U16 [R4+0x26500], R28 ;  /* 0x0265001c04007388 */ /* 0x0003e20000000400 */
[----:B0-----:R-:W-:-:S03]  /*22030*/  LOP3.LUT R29, R12, 0x20, RZ, 0x3c, !PT ;  /* 0x000000200c1d7812 */ /* 0x001fc600078e3cff */
[----:B-----5:R0:W-:Y:S04]  /*22040*/  STS.U16 [R4+0x26600], R27 ;  /* 0x0266001b04007388 */ /* 0x0201e80000000400 */
[----:B------:R5:W-:Y:S04]  /*22050*/  STS.U16 [R4+0x26700], R26 ;  /* 0x0267001a04007388 */ /* 0x000be80000000400 */
[----:B-1----:R-:W2:Y:S04]  /*22060*/  LDL.LU R28, [R1+0x60] ;  /* 0x00006000011c7983 */ /* 0x002ea80000300800 */
[----:B0-----:R-:W2:Y:S04]  /*22070*/  LDL.LU R27, [R1+0x64] ;  /* 0x00006400011b7983 */ /* 0x001ea80000300800 */
[----:B-----5:R-:W5:Y:S04]  /*22080*/  LDL.LU R4, [R1+0x3cb4] ;  /* 0x003cb40001047983 */ /* 0x020f680000300800 */
[----:B------:R-:W2:Y:S04]  /*22090*/  LDL.LU R26, [R1+0x68] ;  /* 0x00006800011a7983 */ /* 0x000ea80000300800 */
[----:B------:R0:W-:Y:S04]  /*220a0*/  STS.U16 [R29+0x20800], R3 ;  /* 0x020800031d007388 */ /* 0x0001e80000000400 */
[----:B------:R1:W-:Y:S04]  /*220b0*/  STS.U16 [R29+0x20900], R2 ;  /* 0x020900021d007388 */ /* 0x0003e80000000400 */
[----:B----4-:R4:W-:Y:S04]  /*220c0*/  STS.U16 [R29+0x20a00], R0 ;  /* 0x020a00001d007388 */ /* 0x0109e80000000400 */
[----:B0-----:R-:W3:Y:S04]  /*220d0*/  LDL.LU R3, [R1+0x3cb0] ;  /* 0x003cb00001037983 */ /* 0x001ee80000300800 */
[----:B-1----:R-:W3:Y:S04]  /*220e0*/  LDL.LU R2, [R1+0x3cac] ;  /* 0x003cac0001027983 */ /* 0x002ee80000300800 */
[----:B----4-:R-:W4:Y:S04]  /*220f0*/  LDL.LU R0, [R1+0x3ca8] ;  /* 0x003ca80001007983 */ /* 0x010f280000300800 */
[----:B------:R0:W-:Y:S04]  /*22100*/  STS.U16 [R29+0x20b00], R6 ;  /* 0x020b00061d007388 */ /* 0x0001e80000000400 */
[----:B------:R1:W-:Y:S04]  /*22110*/  STS.U16 [R29+0x22800], R18 ;  /* 0x022800121d007388 */ /* 0x0003e80000000400 */
[----:B------:R1:W-:Y:S04]  /*22120*/  STS.U16 [R29+0x22900], R17 ;  /* 0x022900111d007388 */ /* 0x0003e80000000400 */
[----:B0-----:R-:W3:Y:S04]  /*22130*/  LDL.LU R6, [R1+0x58] ;  /* 0x0000580001067983 */ /* 0x001ee80000300800 */
[----:B-1----:R-:W3:Y:S04]  /*22140*/  LDL.LU R18, [R1+0x54] ;  /* 0x0000540001127983 */ /* 0x002ee80000300800 */
[----:B------:R-:W3:Y:S04]  /*22150*/  LDL.LU R17, [R1+0x50] ;  /* 0x0000500001117983 */ /* 0x000ee80000300800 */
[----:B------:R0:W-:Y:S04]  /*22160*/  STS.U16 [R29+0x22a00], R16 ;  /* 0x022a00101d007388 */ /* 0x0001e80000000400 */
[----:B------:R1:W-:Y:S04]  /*22170*/  STS.U16 [R29+0x22b00], R23 ;  /* 0x022b00171d007388 */ /* 0x0003e80000000400 */
[----:B------:R1:W-:Y:S04]  /*22180*/  STS.U16 [R29+0x24800], R25 ;  /* 0x024800191d007388 */ /* 0x0003e80000000400 */
[----:B0-----:R-:W3:Y:S04]  /*22190*/  LDL.LU R16, [R1+0x3ca4] ;  /* 0x003ca40001107983 */ /* 0x001ee80000300800 */
[----:B-1----:R-:W3:Y:S04]  /*221a0*/  LDL.LU R23, [R1+0x3ca0] ;  /* 0x003ca00001177983 */ /* 0x002ee80000300800 */
[----:B------:R-:W3:Y:S01]  /*221b0*/  LDL.LU R25, [R1+0x3c9c] ;  /* 0x003c9c0001197983 */ /* 0x000ee20000300800 */
[----:B------:R-:W-:-:S03]  /*221c0*/  LOP3.LUT R12, R12, 0x30, RZ, 0x3c, !PT ;  /* 0x000000300c0c7812 */ /* 0x000fc600078e3cff */
[----:B--2---:R-:W-:Y:S04]  /*221d0*/  STS.U16 [R29+0x24900], R26 ;  /* 0x0249001a1d007388 */ /* 0x004fe80000000400 */
[----:B------:R-:W-:Y:S04]  /*221e0*/  STS.U16 [R29+0x24a00], R27 ;  /* 0x024a001b1d007388 */ /* 0x000fe80000000400 */
[----:B------:R-:W-:Y:S04]  /*221f0*/  STS.U16 [R29+0x24b00], R28 ;  /* 0x024b001c1d007388 */ /* 0x000fe80000000400 */
[----:B---3--:R-:W-:Y:S04]  /*22200*/  STS.U16 [R29+0x26800], R25 ;  /* 0x026800191d007388 */ /* 0x008fe80000000400 */
[----:B------:R-:W-:Y:S04]  /*22210*/  STS.U16 [R29+0x26900], R23 ;  /* 0x026900171d007388 */ /* 0x000fe80000000400 */
[----:B------:R-:W-:Y:S04]  /*22220*/  STS.U16 [R29+0x26a00], R16 ;  /* 0x026a00101d007388 */ /* 0x000fe80000000400 */
[----:B----4-:R-:W-:Y:S04]  /*22230*/  STS.U16 [R29+0x26b00], R0 ;  /* 0x026b00001d007388 */ /* 0x010fe80000000400 */
[----:B------:R-:W-:Y:S04]  /*22240*/  STS.U16 [R12+0x20c00], R15 ;  /* 0x020c000f0c007388 */ /* 0x000fe80000000400 */
[----:B------:R-:W-:Y:S04]  /*22250*/  STS.U16 [R12+0x20d00], R21 ;  /* 0x020d00150c007388 */ /* 0x000fe80000000400 */
[----:B------:R-:W-:Y:S04]  /*22260*/  STS.U16 [R12+0x20e00], R20 ;  /* 0x020e00140c007388 */ /* 0x000fe80000000400 */
[----:B------:R-:W-:Y:S04]  /*22270*/  STS.U16 [R12+0x20f00], R19 ;  /* 0x020f00130c007388 */ /* 0x000fe80000000400 */
[----:B------:R0:W-:Y:S04]  /*22280*/  STS.U16 [R12+0x22c00], R11 ;  /* 0x022c000b0c007388 */ /* 0x0001e80000000400 */
[----:B------:R1:W-:Y:S04]  /*22290*/  STS.U16 [R12+0x22d00], R10 ;  /* 0x022d000a0c007388 */ /* 0x0003e80000000400 */
[----:B------:R2:W-:Y:S04]  /*222a0*/  STS.U16 [R12+0x22e00], R9 ;  /* 0x022e00090c007388 */ /* 0x0005e80000000400 */
[----:B0-----:R-:W3:Y:S04]  /*222b0*/  LDL.LU R11, [R1+0x14c] ;  /* 0x00014c00010b7983 */ /* 0x001ee80000300800 */
[----:B-1----:R-:W4:Y:S04]  /*222c0*/  LDL.LU R10, [R1+0x148] ;  /* 0x00014800010a7983 */ /* 0x002f280000300800 */
[----:B------:R0:W-:Y:S04]  /*222d0*/  STS.U16 [R12+0x22f00], R8 ;  /* 0x022f00080c007388 */ /* 0x0001e80000000400 */
[----:B--2---:R-:W2:Y:S04]  /*222e0*/  LDL.LU R9, [R1+0x144] ;  /* 0x0001440001097983 */ /* 0x004ea80000300800 */
[----:B------:R1:W-:Y:S04]  /*222f0*/  STS.U16 [R12+0x24c00], R7 ;  /* 0x024c00070c007388 */ /* 0x0003e80000000400 */
[----:B0-----:R-:W2:Y:S04]  /*22300*/  LDL.LU R8, [R1+0x140] ;  /* 0x0001400001087983 */ /* 0x001ea80000300800 */
[----:B------:R0:W-:Y:S04]  /*22310*/  STS.U16 [R12+0x24d00], R6 ;  /* 0x024d00060c007388 */ /* 0x0001e80000000400 */
[----:B-1----:R-:W2:Y:S04]  /*22320*/  LDL.LU R7, [R1+0xcc] ;  /* 0x0000cc0001077983 */ /* 0x002ea80000300800 */
[----:B------:R-:W2:Y:S04]  /*22330*/  LDL.LU R15, [R1+0xc8] ;  /* 0x0000c800010f7983 */ /* 0x000ea80000300800 */
        /* <DEDUP_REMOVED lines=8> */
[----:B------:R-:W2:Y:S01]  /*223c0*/  LDL.LU R21, [R1+0xb4] ;  /* 0x0000b40001157983 */ /* 0x000ea20000300800 */
[----:B------:R-:W-:-:S03]  /*223d0*/  LOP3.LUT R0, R22, 0x40, RZ, 0x3c, !PT ;  /* 0x0000004016007812 */ /* 0x000fc600078e3cff */
        /* <DEDUP_REMOVED lines=9> */
[----:B-----5:R0:W-:Y:S04]  /*22470*/  STS.U16 [R12+0x26e00], R4 ;  /* 0x026e00040c007388 */ /* 0x0201e80000000400 */
[----:B-1----:R-:W5:Y:S04]  /*22480*/  LDL.LU R3, [R1+0x48] ;  /* 0x0000480001037983 */ /* 0x002f680000300800 */
[----:B------:R1:W-:Y:S04]  /*22490*/  STS.U16 [R12+0x26f00], R5 ;  /* 0x026f00050c007388 */ /* 0x0003e80000000400 */
[----:B0-----:R-:W5:Y:S04]  /*224a0*/  LDL.LU R4, [R1+0x4c] ;  /* 0x00004c0001047983 */ /* 0x001f680000300800 */
[----:B-1----:R-:W5:Y:S04]  /*224b0*/  LDL.LU R12, [R1+0x3c98] ;  /* 0x003c9800010c7983 */ /* 0x002f680000300800 */
[----:B------:R-:W5:Y:S04]  /*224c0*/  LDL.LU R5, [R1+0xc0] ;  /* 0x0000c00001057983 */ /* 0x000f680000300800 */
[----:B---3--:R0:W-:Y:S04]  /*224d0*/  STS.U16 [R0+0x21000], R11 ;  /* 0x0210000b00007388 */ /* 0x0081e80000000400 */
[----:B----4-:R1:W-:Y:S04]  /*224e0*/  STS.U16 [R0+0x21100], R10 ;  /* 0x0211000a00007388 */ /* 0x0103e80000000400 */
[----:B0-----:R-:W3:Y:S04]  /*224f0*/  LDL.LU R11, [R1+0x3c94] ;  /* 0x003c9400010b7983 */ /* 0x001ee80000300800 */
[----:B-1----:R-:W4:Y:S04]  /*22500*/  LDL.LU R10, [R1+0x3c90] ;  /* 0x003c9000010a7983 */ /* 0x002f280000300800 */
[----:B--2---:R0:W-:Y:S04]  /*22510*/  STS.U16 [R0+0x21200], R9 ;  /* 0x0212000900007388 */ /* 0x0041e80000000400 */
[----:B------:R1:W-:Y:S04]  /*22520*/  STS.U16 [R0+0x21300], R8 ;  /* 0x0213000800007388 */ /* 0x0003e80000000400 */
[----:B0-----:R-:W2:Y:S04]  /*22530*/  LDL.LU R9, [R1+0x3c8c] ;  /* 0x003c8c0001097983 */ /* 0x001ea80000300800 */
[----:B-1----:R-:W2:Y:S04]  /*22540*/  LDL.LU R8, [R1+0x3c88] ;  /* 0x003c880001087983 */ /* 0x002ea80000300800 */
[----:B------:R0:W-:Y:S04]  /*22550*/  STS.U16 [R0+0x23000], R7 ;  /* 0x0230000700007388 */ /* 0x0001e80000000400 */
[----:B------:R1:W-:Y:S04]  /*22560*/  STS.U16 [R0+0x23100], R15 ;  /* 0x0231000f00007388 */ /* 0x0003e80000000400 */
[----:B------:R1:W-:Y:S04]  /*22570*/  STS.U16 [R0+0x23200], R6 ;  /* 0x0232000600007388 */ /* 0x0003e80000000400 */
[----:B0-----:R-:W2:Y:S04]  /*22580*/  LDL.LU R7, [R1+0x3c84] ;  /* 0x003c840001077983 */ /* 0x001ea80000300800 */
[----:B-1----:R-:W2:Y:S04]  /*22590*/  LDL.LU R15, [R1+0x30] ;  /* 0x00003000010f7983 */ /* 0x002ea80000300800 */
[----:B------:R-:W2:Y:S01]  /*225a0*/  LDL.LU R6, [R1+0x3c80] ;  /* 0x003c800001067983 */ /* 0x000ea20000300800 */
[----:B------:R-:W-:-:S03]  /*225b0*/  LOP3.LUT R22, R22, 0x50, RZ, 0x3c, !PT ;  /* 0x0000005016167812 */ /* 0x000fc600078e3cff */
[----:B-----5:R-:W-:Y:S04]  /*225c0*/  STS.U16 [R0+0x23300], R5 ;  /* 0x0233000500007388 */ /* 0x020fe80000000400 */
[----:B------:R-:W-:Y:S04]  /*225d0*/  STS.U16 [R0+0x25000], R4 ;  /* 0x0250000400007388 */ /* 0x000fe80000000400 */
[----:B------:R-:W-:Y:S04]  /*225e0*/  STS.U16 [R0+0x25100], R3 ;  /* 0x0251000300007388 */ /* 0x000fe80000000400 */
[----:B------:R-:W-:Y:S04]  /*225f0*/  STS.U16 [R0+0x25200], R2 ;  /* 0x0252000200007388 */ /* 0x000fe80000000400 */
[----:B------:R-:W-:Y:S04]  /*22600*/  STS.U16 [R0+0x25300], R16 ;  /* 0x0253001000007388 */ /* 0x000fe80000000400 */
[----:B--2---:R-:W-:Y:S04]  /*22610*/  STS.U16 [R0+0x27000], R6 ;  /* 0x0270000600007388 */ /* 0x004fe80000000400 */
        /* <DEDUP_REMOVED lines=14> */
[----:B------:R0:W-:Y:S04]  /*22700*/  STS.U16 [R22+0x25500], R18 ;  /* 0x0255001216007388 */ /* 0x0001e80000000400 */
[----:B--2---:R-:W2:Y:S04]  /*22710*/  LDL.LU R19, [R1+0x124] ;  /* 0x0001240001137983 */ /* 0x004ea80000300800 */
[----:B------:R1:W-:Y:S04]  /*22720*/  STS.U16 [R22+0x25600], R17 ;  /* 0x0256001116007388 */ /* 0x0003e80000000400 */
[----:B0-----:R-:W2:Y:S04]  /*22730*/  LDL.LU R18, [R1+0x120] ;  /* 0x0001200001127983 */ /* 0x001ea80000300800 */
[----:B-1----:R-:W2:Y:S04]  /*22740*/  LDL.LU R17, [R1+0xac] ;  /* 0x0000ac0001117983 */ /* 0x002ea80000300800 */
[----:B------:R0:W-:Y:S04]  /*22750*/  STS.U16 [R22+0x25700], R15 ;  /* 0x0257000f16007388 */ /* 0x0001e80000000400 */
[----:B------:R-:W2:Y:S04]  /*22760*/  LDL.LU R9, [R1+0x28] ;  /* 0x0000280001097983 */ /* 0x000ea80000300800 */
[----:B------:R-:W2:Y:S04]  /*22770*/  LDL.LU R8, [R1+0x24] ;  /* 0x0000240001087983 */ /* 0x000ea80000300800 */
[----:B0-----:R-:W0:Y:S04]  /*22780*/  S2R R15, SR_TID.X ;  /* 0x00000000000f7919 */ /* 0x001e280000002100 */
[----:B------:R-:W2:Y:S04]  /*22790*/  LDL.LU R7, [R1+0x20] ;  /* 0x0000200001077983 */ /* 0x000ea80000300800 */
[----:B------:R-:W2:Y:S04]  /*227a0*/  LDL.LU R5, [R1+0x11c] ;  /* 0x00011c0001057983 */ /* 0x000ea80000300800 */
[----:B------:R-:W2:Y:S04]  /*227b0*/  LDL.LU R3, [R1+0x118] ;  /* 0x0001180001037983 */ /* 0x000ea80000300800 */
[----:B------:R-:W2:Y:S04]  /*227c0*/  LDL.LU R4, [R1+0x114] ;  /* 0x0001140001047983 */ /* 0x000ea80000300800 */
[----:B------:R-:W2:Y:S04]  /*227d0*/  LDL.LU R2, [R1+0x110] ;  /* 0x0001100001027983 */ /* 0x000ea80000300800 */
[----:B------:R-:W2:Y:S01]  /*227e0*/  LDL.LU R16, [R1+0x9c] ;  /* 0x00009c0001107983 */ /* 0x000ea20000300800 */
[----:B0-----:R-:W-:-:S03]  /*227f0*/  LOP3.LUT R15, R15, 0x7f, RZ, 0xc0, !PT ;  /* 0x0000007f0f0f7812 */ /* 0x001fc600078ec0ff */
[----:B------:R-:W2:Y:S01]  /*22800*/  LDL.LU R23, [R1+0x98] ;  /* 0x0000980001177983 */ /* 0x000ea20000300800 */
[----:B------:R-:W-:-:S03]  /*22810*/  SHF.L.U32 R0, R15, 0x1, RZ ;  /* 0x000000010f007819 */ /* 0x000fc600000006ff */
[----:B------:R-:W2:Y:S04]  /*22820*/  LDL.LU R25, [R1+0x94] ;  /* 0x0000940001197983 */ /* 0x000ea80000300800 */
[----:B------:R-:W2:Y:S04]  /*22830*/  LDL.LU R26, [R1+0x90] ;  /* 0x00009000011a7983 */ /* 0x000ea80000300800 */
[----:B------:R-:W2:Y:S04]  /*22840*/  LDL.LU R27, [R1+0x1c] ;  /* 0x00001c00011b7983 */ /* 0x000ea80000300800 */
[----:B------:R-:W2:Y:S01]  /*22850*/  LDL.LU R28, [R1+0x18] ;  /* 0x00001800011c7983 */ /* 0x000ea20000300800 */
[----:B------:R-:W-:-:S03]  /*22860*/  LOP3.LUT R6, R0, 0x60, RZ, 0x3c, !PT ;  /* 0x0000006000067812 */ /* 0x000fc600078e3cff */
[----:B------:R-:W2:Y:S04]  /*22870*/  LDL.LU R29, [R1+0x14] ;  /* 0x00001400011d7983 */ /* 0x000ea80000300800 */
[----:B------:R-:W2:Y:S04]  /*22880*/  LDL.LU R15, [R1+0x10] ;  /* 0x00001000010f7983 */ /* 0x000ea80000300800 */
[----:B----4-:R0:W-:Y:S04]  /*22890*/  STS.U16 [R22+0x27400], R10 ;  /* 0x0274000a16007388 */ /* 0x0101e80000000400 */
[----:B---3--:R1:W-:Y:S04]  /*228a0*/  STS.U16 [R22+0x27500], R11 ;  /* 0x0275000b16007388 */ /* 0x0083e80000000400 */
[----:B------:R3:W-:Y:S04]  /*228b0*/  STS.U16 [R22+0x27600], R12 ;  /* 0x0276000c16007388 */ /* 0x0007e80000000400 */
[----:B0-----:R-:W4:Y:S04]  /*228c0*/  LDL.LU R10, [R1+0x2c] ;  /* 0x00002c00010a7983 */ /* 0x001f280000300800 */
[----:B-1----:R-:W4:Y:S04]  /*228d0*/  LDL.LU R11, [R1+0xa0] ;  /* 0x0000a000010b7983 */ /* 0x002f280000300800 */
[----:B---3--:R-:W3:Y:S04]  /*228e0*/  LDL.LU R12, [R1+0xa4] ;  /* 0x0000a400010c7983 */ /* 0x008ee80000300800 */
[----:B------:R0:W-:Y:S04]  /*228f0*/  STS.U16 [R22+0x27700], R13 ;  /* 0x0277000d16007388 */ /* 0x0001e80000000400 */
[----:B0-----:R-:W3:Y:S04]  /*22900*/  LDL.LU R22, [R1+0x3c7c] ;  /* 0x003c7c0001167983 */ /* 0x001ee80000300800 */
[----:B------:R-:W3:Y:S04]  /*22910*/  LDL.LU R13, [R1+0xa8] ;  /* 0x0000a800010d7983 */ /* 0x000ee80000300800 */
[----:B-----5:R0:W-:Y:S04]  /*22920*/  STS.U16 [R6+0x21800], R21 ;  /* 0x0218001506007388 */ /* 0x0201e80000000400 */
[----:B------:R1:W-:Y:S04]  /*22930*/  STS.U16 [R6+0x21900], R20 ;  /* 0x0219001406007388 */ /* 0x0003e80000000400 */
[----:B0-----:R-:W5:Y:S04]  /*22940*/  LDL.LU R21, [R1+0x3c78] ;  /* 0x003c780001157983 */ /* 0x001f680000300800 */
[----:B-1----:R-:W5:Y:S04]  /*22950*/  LDL.LU R20, [R1+0x3c74] ;  /* 0x003c740001147983 */ /* 0x002f680000300800 */
[----:B--2---:R0:W-:Y:S04]  /*22960*/  STS.U16 [R6+0x21a00], R19 ;  /* 0x021a001306007388 */ /* 0x0041e80000000400 */
[----:B------:R1:W-:Y:S04]  /*22970*/  STS.U16 [R6+0x21b00], R18 ;  /* 0x021b001206007388 */ /* 0x0003e80000000400 */
[----:B------:R2:W-:Y:S04]  /*22980*/  STS.U16 [R6+0x23800], R17 ;  /* 0x0238001106007388 */ /* 0x0005e80000000400 */
[----:B0-----:R-:W5:Y:S04]  /*22990*/  LDL.LU R19, [R1+0x3c70] ;  /* 0x003c700001137983 */ /* 0x001f680000300800 */
[----:B-1----:R-:W5:Y:S04]  /*229a0*/  LDL.LU R18, [R1+0x3c6c] ;  /* 0x003c6c0001127983 */ /* 0x002f680000300800 */
[----:B--2---:R-:W2:Y:S01]  /*229b0*/  LDL.LU R17, [R1+0x3c68] ;  /* 0x003c680001117983 */ /* 0x004ea20000300800 */
[----:B------:R-:W-:-:S03]  /*229c0*/  LOP3.LUT R0, R0, 0x70, RZ, 0x3c, !PT ;  /* 0x0000007000007812 */ /* 0x000fc600078e3cff */
[----:B---3--:R-:W-:Y:S04]  /*229d0*/  STS.U16 [R6+0x23900], R13 ;  /* 0x0239000d06007388 */ /* 0x008fe80000000400 */
[----:B------:R-:W-:Y:S04]  /*229e0*/  STS.U16 [R6+0x23a00], R12 ;  /* 0x023a000c06007388 */ /* 0x000fe80000000400 */
[----:B----4-:R-:W-:Y:S04]  /*229f0*/  STS.U16 [R6+0x23b00], R11 ;  /* 0x023b000b06007388 */ /* 0x010fe80000000400 */
[----:B------:R-:W-:Y:S04]  /*22a00*/  STS.U16 [R6+0x25800], R10 ;  /* 0x0258000a06007388 */ /* 0x000fe80000000400 */
[----:B------:R-:W-:Y:S04]  /*22a10*/  STS.U16 [R6+0x25900], R9 ;  /* 0x0259000906007388 */ /* 0x000fe80000000400 */
[----:B------:R-:W-:Y:S04]  /*22a20*/  STS.U16 [R6+0x25a00], R8 ;  /* 0x025a000806007388 */ /* 0x000fe80000000400 */
[----:B------:R-:W-:Y:S04]  /*22a30*/  STS.U16 [R6+0x25b00], R7 ;  /* 0x025b000706007388 */ /* 0x000fe80000000400 */
[----:B--2---:R-:W-:Y:S04]  /*22a40*/  STS.U16 [R6+0x27800], R17 ;  /* 0x0278001106007388 */ /* 0x004fe80000000400 */
[----:B-----5:R-:W-:Y:S04]  /*22a50*/  STS.U16 [R6+0x27900], R18 ;  /* 0x0279001206007388 */ /* 0x020fe80000000400 */
[----:B------:R-:W-:Y:S04]  /*22a60*/  STS.U16 [R6+0x27a00], R19 ;  /* 0x027a001306007388 */ /* 0x000fe80000000400 */
[----:B------:R-:W-:Y:S04]  /*22a70*/  STS.U16 [R6+0x27b00], R20 ;  /* 0x027b001406007388 */ /* 0x000fe80000000400 */
[----:B------:R-:W-:Y:S04]  /*22a80*/  STS.U16 [R0+0x21c00], R5 ;  /* 0x021c000500007388 */ /* 0x000fe80000000400 */
[----:B------:R0:W-:Y:S04]  /*22a90*/  STS.U16 [R0+0x21d00], R3 ;  /* 0x021d000300007388 */ /* 0x0001e80000000400 */
[----:B0-----:R-:W2:Y:S04]  /*22aa0*/  LDL R3, [R1+0x490] ;  /* 0x0004900001037983 */ /* 0x001ea80000100800 */
        /* <DEDUP_REMOVED lines=8> */
[----:B0-----:R-:W0:Y:S04]  /*22b30*/  S2R R28, SR_TID.X ;  /* 0x00000000001c7919 */ /* 0x001e280000002100 */
[----:B------:R0:W-:Y:S04]  /*22b40*/  STS.U16 [R0+0x25e00], R29 ;  /* 0x025e001d00007388 */ /* 0x0001e80000000400 */
[----:B------:R1:W-:Y:S04]  /*22b50*/  STS.U16 [R0+0x25f00], R15 ;  /* 0x025f000f00007388 */ /* 0x0003e80000000400 */
[----:B------:R-:W-:Y:S04]  /*22b60*/  STS.U16 [R0+0x27c00], R21 ;  /* 0x027c001500007388 */ /* 0x000fe80000000400 */
[----:B------:R-:W-:Y:S04]  /*22b70*/  STS.U16 [R0+0x27d00], R22 ;  /* 0x027d001600007388 */ /* 0x000fe80000000400 */
[----:B------:R-:W-:Y:S01]  /*22b80*/  STS.U16 [R0+0x27e00], R24 ;  /* 0x027e001800007388 */ /* 0x000fe20000000400 */
[----:B0-----:R-:W-:-:S02]  /*22b90*/  LOP3.LUT R29, R28, 0x7, RZ, 0xc0, !PT ;  /* 0x000000071c1d7812 */ /* 0x001fc400078ec0ff */
[----:B-1----:R-:W-:Y:S01]  /*22ba0*/  LOP3.LUT R15, R28, 0x60, RZ, 0xc0, !PT ;  /* 0x000000601c0f7812 */ /* 0x002fe200078ec0ff */
[----:B------:R0:W-:Y:S04]  /*22bb0*/  STS.U16 [R0+0x27f00], R14 ;  /* 0x027f000e00007388 */ /* 0x0001e80000000400 */
[----:B------:R-:W-:Y:S01]  /*22bc0*/  BAR.SYNC.DEFER_BLOCKING 0x0 ;  /* 0x0000000000007b1d */ /* 0x000fe20000010000 */
[----:B0-----:R-:W-:-:S05]  /*22bd0*/  IMAD R0, R15, 0x10, R29 ;  /* 0x000000100f007824 */ /* 0x001fca00078e021d */
[----:B------:R-:W0:Y:S01]  /*22be0*/  S2R R15, SR_TID.X ;  /* 0x00000000000f7919 */ /* 0x000e220000002100 */
[----:B------:R-:W-:Y:S02]  /*22bf0*/  SHF.L.U32 R28, R28, 0x1, RZ ;  /* 0x000000011c1c7819 */ /* 0x000fe400000006ff */
[----:B------:R-:W-:-:S04]  /*22c00*/  SHF.L.U32 R0, R0, 0x4, RZ ;  /* 0x0000000400007819 */ /* 0x000fc800000006ff */
[----:B------:R-:W-:-:S04]  /*22c10*/  LOP3.LUT R0, R0, 0x30, R28, 0x78, !PT ;  /* 0x0000003000007812 */ /* 0x000fc800078e781c */
[----:B------:R-:W-:Y:S01]  /*22c20*/  LEA R0, R29, R0, 0xa ;  /* 0x000000001d007211 */ /* 0x000fe200078e50ff */
[----:B------:R-:W1:Y:S01]  /*22c30*/  S2R R25, SR_TID.X ;  /* 0x0000000000197919 */ /* 0x000e620000002100 */
[----:B0-----:R-:W-:-:S03]  /*22c40*/  LOP3.LUT R29, R15, 0x7, RZ, 0xc0, !PT ;  /* 0x000000070f1d7812 */ /* 0x001fc600078ec0ff */
[----:B------:R-:W-:Y:S02]  /*22c50*/  LDSM.16.M88.4 R12, [R0+0x20000] ;  /* 0x02000000000c783b */ /* 0x000fe40000000200 */
[----:B------:R-:W-:Y:S01]  /*22c60*/  IMAD R27, R29, 0x110, RZ ;  /* 0x000001101d1b7824 */ /* 0x000fe200078e02ff */
[C---:B-1----:R-:W-:Y:S02]  /*22c70*/  LOP3.LUT R29, R25.reuse, 0x10, RZ, 0xc0, !PT ;  /* 0x00000010191d7812 */ /* 0x042fe400078ec0ff */
[----:B------:R-:W-:Y:S02]  /*22c80*/  SHF.L.U32 R26, R25, 0x1, RZ ;  /* 0x00000001191a7819 */ /* 0x000fe400000006ff */
[----:B------:R-:W-:Y:S02]  /*22c90*/  SHF.L.U32 R29, R29, 0x7, RZ ;  /* 0x000000071d1d7819 */ /* 0x000fe400000006ff */
[----:B------:R-:W-:-:S04]  /*22ca0*/  LOP3.LUT R28, R27, 0x10, R26, 0x78, !PT ;  /* 0x000000101b1c7812 */ /* 0x000fc800078e781a */
[----:B------:R-:W-:Y:S01]  /*22cb0*/  LOP3.LUT R28, R28, R29, RZ, 0xfc, !PT ;  /* 0x0000001d1c1c7212 */ /* 0x000fe200078efcff */
[----:B--2---:R-:W0:Y:S04]  /*22cc0*/  LDSM.16.MT88.4 R4, [R3] ;  /* 0x000000000304783b */ /* 0x004e280000004200 */
[----:B------:R-:W1:Y:S04]  /*22cd0*/  LDSM.16.MT88.4 R8, [R3+0x80] ;  /* 0x000080000308783b */ /* 0x000e680000004200 */
[----:B0-----:R-:W-:Y:S04]  /*22ce0*/  STL.64 [R1+0x3c60], R6 ;  /* 0x003c600601007387 */ /* 0x001fe80000100a00 */
[----:B------:R-:W-:Y:S04]  /*22cf0*/  STL.64 [R1+0x3c58], R4 ;  /* 0x003c580401007387 */ /* 0x000fe80000100a00 */
[----:B------:R-:W-:Y:S04]  /*22d00*/  STL [R1+0x3c4c], R14 ;  /* 0x003c4c0e01007387 */ /* 0x000fe80000100800 */
[----:B------:R-:W-:Y:S04]  /*22d10*/  STL [R1+0x3c48], R15 ;  /* 0x003c480f01007387 */ /* 0x000fe80000100800 */
[----:B------:R-:W2:Y:S01]  /*22d20*/  LDL R29, [R1+0xf9c] ;  /* 0x000f9c00011d7983 */ /* 0x000ea20000100800 */
[----:B------:R-:W-:-:S02]  /*22d30*/  LOP3.LUT R2, R25, 0x10, RZ, 0xc0, !PT ;  /* 0x0000001019027812 */ /* 0x000fc400078ec0ff */
[----:B------:R-:W-:-:S03]  /*22d40*/  LOP3.LUT R0, R27, 0x10, R26, 0x78, !PT ;  /* 0x000000101b007812 */ /* 0x000fc600078e781a */
[----:B------:R-:W-:Y:S01]  /*22d50*/  IMAD.SHL.U32 R2, R2, 0x80, RZ ;  /* 0x0000008002027824 */ /* 0x000fe200078e00ff */
[----:B------:R-:W-:Y:S04]  /*22d60*/  STL [R1+0x3c50], R3 ;  /* 0x003c500301007387 */ /* 0x000fe80000100800 */
[----:B------:R-:W-:Y:S01]  /*22d70*/  LOP3.LUT R0, R0, R2, RZ, 0xfc, !PT ;  /* 0x0000000200007212 */ /* 0x000fe200078efcff */
[----:B--2---:R-:W0:Y:S01]  /*22d80*/  LDSM.16.MT88.4 R16, [R29] ;  /* 0x000000001d10783b */ /* 0x004e220000004200 */
[----:B------:R-:W-:Y:S01]  /*22d90*/  LOP3.LUT R28, R28, 0x40, RZ, 0x3c, !PT ;  /* 0x000000401c1c7812 */ /* 0x000fe200078e3cff */
[----:B-1----:R-:W-:Y:S02]  /*22da0*/  HMMA.16816.F32.BF16 R8, R8, R12, RZ ;  /* 0x0000000c0808723c */ /* 0x002fe400000418ff */
[----:B------:R-:W-:Y:S04]  /*22db0*/  LDSM.16.MT88.4 R24, [R29+0x80] ;  /* 0x000080001d18783b */ /* 0x000fe80000004200 */
[----:B------:R-:W1:Y:S04]  /*22dc0*/  LDSM.16.MT88.4 R20, [R28] ;  /* 0x000000001c14783b */ /* 0x000e680000004200 */
[----:B------:R-:W2:Y:S04]  /*22dd0*/  LDSM.16.MT88.4 R4, [R28+0x80] ;  /* 0x000080001c04783b */ /* 0x000ea80000004200 */
[----:B0-----:R-:W-:Y:S04]  /*22de0*/  STL.64 [R1+0x3c40], R18 ;  /* 0x003c401201007387 */ /* 0x001fe80000100a00 */
[----:B------:R-:W-:Y:S04]  /*22df0*/  STL.64 [R1+0x3c38], R16 ;  /* 0x003c381001007387 */ /* 0x000fe80000100a00 */
[----:B------:R-:W3:Y:S01]  /*22e00*/  LDL R2, [R1+0x1408] ;  /* 0x0014080001027983 */ /* 0x000ee20000100800 */
[----:B------:R-:W-:-:S03]  /*22e10*/  LOP3.LUT R0, R0, 0x60, RZ, 0x3c, !PT ;  /* 0x0000006000007812 */ /* 0x000fc600078e3cff */
[----:B---3--:R2:W-:Y:S04]  /*22e20*/  STL [R1+0x3bd0], R2 ;  /* 0x003bd00201007387 */ /* 0x0085e80000100800 */
[----:B-1----:R0:W-:Y:S04]  /*22e30*/  STL.64 [R1+0x3c30], R22 ;  /* 0x003c301601007387 */ /* 0x0021e80000100a00 */
[----:B------:R1:W-:Y:S01]  /*22e40*/  STL.64 [R1+0x3c28], R20 ;  /* 0x003c281401007387 */ /* 0x0003e20000100a00 */
[----:B--2---:R-:W-:Y:S02]  /*22e50*/  MOV R2, R7 ;  /* 0x0000000700027202 */ /* 0x004fe40000000f00 */
[----:B0-----:R-:W-:-:S02]  /*22e60*/  MOV R22, R4 ;  /* 0x0000000400167202 */ /* 0x001fc40000000f00 */
[----:B-1----:R-:W-:Y:S02]  /*22e70*/  MOV R21, R5 ;  /* 0x0000000500157202 */ /* 0x002fe40000000f00 */
[----:B------:R-:W-:Y:S02]  /*22e80*/  MOV R20, R6 ;  /* 0x0000000600147202 */ /* 0x000fe40000000f00 */
[----:B------:R-:W0:Y:S02]  /*22e90*/  LDSM.16.MT88.4 R4, [R0] ;  /* 0x000000000004783b */ /* 0x000e240000004200 */
[----:B0-----:R-:W-:Y:S01]  /*22ea0*/  IMAD.MOV.U32 R19, RZ, RZ, R4 ;  /* 0x000000ffff137224 */ /* 0x001fe200078e0004 */
[----:B------:R-:W-:Y:S02]  /*22eb0*/  MOV R18, R5 ;  /* 0x0000000500127202 */ /* 0x000fe40000000f00 */
[----:B------:R-:W-:Y:S02]  /*22ec0*/  MOV R17, R6 ;  /* 0x0000000600117202 */ /* 0x000fe40000000f00 */
[----:B------:R-:W-:-:S02]  /*22ed0*/  MOV R16, R7 ;  /* 0x0000000700107202 */ /* 0x000fc40000000f00 */
[----:B------:R-:W0:Y:S02]  /*22ee0*/  LDSM.16.MT88.4 R4, [R0+0x80] ;  /* 0x000080000004783b */ /* 0x000e240000004200 */
[----:B0-----:R-:W-:Y:S01]  /*22ef0*/  MOV R15, R6 ;  /* 0x00000006000f7202 */ /* 0x001fe20000000f00 */
[----:B------:R-:W-:Y:S01]  /*22f00*/  IMAD.MOV.U32 R14, RZ, RZ, R5 ;  /* 0x000000ffff0e7224 */ /* 0x000fe200078e0005 */
[----:B------:R-:W-:Y:S02]  /*22f10*/  MOV R23, R7 ;  /* 0x0000000700177202 */ /* 0x000fe40000000f00 */
[----:B------:R-:W-:Y:S01]  /*22f20*/  MOV R3, R4 ;  /* 0x0000000400037202 */ /* 0x000fe20000000f00 */
[----:B------:R-:W2:Y:S04]  /*22f30*/  LDL.LU.64 R6, [R1+0x3c60] ;  /* 0x003c600001067983 */ /* 0x000ea80000300a00 */
[----:B------:R-:W2:Y:S02]  /*22f40*/  LDL.LU.64 R4, [R1+0x3c58] ;  /* 0x003c580001047983 */ /* 0x000ea40000300a00 */
[----:B--2---:R-:W-:Y:S11]  /*22f50*/  HMMA.16816.F32.BF16 R4, R4, R12, RZ ;  /* 0x0000000c0404723c */ /* 0x004ff600000418ff */
[----:B------:R-:W-:Y:S11]  /*22f60*/  @!UPT UIADD3 URZ, URZ, URZ, URZ ;  /* 0x0000003f3f3ff290 */ /* 0x000ff6000fffe03f */
[----:B------:R-:W-:Y:S01]  /*22f70*/  @!UPT UIADD3 URZ, URZ, URZ, URZ ;  /* 0x0000003f3f3ff290 */ /* 0x000fe2000fffe03f */
[----:B------:R-:W-:Y:S04]  /*22f80*/  STL.64 [R1+0x3c10], R6 ;  /* 0x003c100601007387 */ /* 0x000fe80000100a00 */
[----:B------:R0:W-:Y:S02]  /*22f90*/  STL.64 [R1+0x3c08], R4 ;  /* 0x003c080401007387 */ /* 0x0001e40000100a00 */
[----:B0-----:R-:W-:Y:S02]  /*22fa0*/  MOV R4, R3 ;  /* 0x0000000300047202 */ /* 0x001fe40000000f00 */
[----:B------:R-:W2:Y:S01]  /*22fb0*/  LDL.LU R3, [R1+0x3c50] ;  /* 0x003c500001037983 */ /* 0x000ea20000300800 */
[----:B------:R-:W-:Y:S01]  /*22fc0*/  IMAD.MOV.U32 R6, RZ, RZ, R15 ;  /* 0x000000ffff067224 */ /* 0x000fe200078e000f */
[----:B------:R-:W-:-:S02]  /*22fd0*/  MOV R7, R23 ;  /* 0x0000001700077202 */ /* 0x000fc40000000f00 */
[----:B------:R-:W-:Y:S02]  /*22fe0*/  MOV R5, R14 ;  /* 0x0000000e00057202 */ /* 0x000fe40000000f00 */
[----:B------:R-:W3:Y:S04]  /*22ff0*/  LDL.LU R14, [R1+0x3c4c] ;  /* 0x003c4c00010e7983 */ /* 0x000ee80000300800 */
[----:B------:R-:W3:Y:S04]  /*23000*/  LDL.LU R15, [R1+0x3c48] ;  /* 0x003c4800010f7983 */ /* 0x000ee80000300800 */
[----:B------:R0:W-:Y:S04]  /*23010*/  STL.64 [R1+0x3c20], R6 ;  /* 0x003c200601007387 */ /* 0x0001e80000100a00 */
[----:B------:R1:W-:Y:S01]  /*23020*/  STL.64 [R1+0x3c18], R4 ;  /* 0x003c180401007387 */ /* 0x0003e20000100a00 */
[----:B0-----:R-:W-:Y:S01]  /*23030*/  MOV R6, R17 ;  /* 0x0000001100067202 */ /* 0x001fe20000000f00 */
[----:B------:R-:W-:Y:S01]  /*23040*/  IMAD.MOV.U32 R7, RZ, RZ, R16 ;  /* 0x000000ffff077224 */ /* 0x000fe200078e0010 */
[----:B-1----:R-:W-:-:S02]  /*23050*/  MOV R4, R19 ;  /* 0x0000001300047202 */ /* 0x002fc40000000f00 */
[----:B------:R-:W-:Y:S01]  /*23060*/  MOV R5, R18 ;  /* 0x0000001200057202 */ /* 0x000fe20000000f00 */
[----:B------:R-:W-:Y:S04]  /*23070*/  STL.64 [R1+0x3c00], R10 ;  /* 0x003c000a01007387 */ /* 0x000fe80000100a00 */
[----:B------:R-:W-:Y:S04]  /*23080*/  STL.64 [R1+0x3bf8], R8 ;  /* 0x003bf80801007387 */ /* 0x000fe80000100a00 */
[----:B--2---:R-:W0:Y:S02]  /*23090*/  LDSM.16.MT88.4 R16, [R3+0x1000] ;  /* 0x001000000310783b */ /* 0x004e240000004200 */
[----:B0-----:R-:W-:-:S02]  /*230a0*/  MOV R9, R18 ;  /* 0x0000001200097202 */ /* 0x001fc40000000f00 */
[----:B------:R-:W-:Y:S02]  /*230b0*/  MOV R8, R19 ;  /* 0x0000001300087202 */ /* 0x000fe40000000f00 */
[----:B------:R-:W-:Y:S01]  /*230c0*/  MOV R11, R16 ;  /* 0x00000010000b7202 */ /* 0x000fe20000000f00 */
[----:B------:R-:W2:Y:S01]  /*230d0*/  LDL.LU.64 R18, [R1+0x3c40] ;  /* 0x003c400001127983 */ /* 0x000ea20000300a00 */
[----:B------:R-:W-:-:S03]  /*230e0*/  MOV R10, R17 ;  /* 0x00000011000a7202 */ /* 0x000fc60000000f00 */
[----:B------:R-:W2:Y:S02]  /*230f0*/  LDL.LU.64 R16, [R1+0x3c38] ;  /* 0x003c380001107983 */ /* 0x000ea40000300a00 */
[----:B--2---:R-:W-:Y:S11]  /*23100*/  HMMA.16816.F32.BF16 R16, R16, R12, RZ ;  /* 0x0000000c1010723c */ /* 0x004ff600000418ff */
[----:B------:R-:W-:Y:S11]  /*23110*/  @!UPT UIADD3 URZ, URZ, URZ, URZ ;  /* 0x0000003f3f3ff290 */ /* 0x000ff6000fffe03f */
[----:B------:R-:W-:Y:S01]  /*23120*/  @!UPT UIADD3 URZ, URZ, URZ, URZ ;  /* 0x0000003f3f3ff290 */ /* 0x000fe2000fffe03f */
[----:B------:R0:W-:Y:S04]  /*23130*/  STL [R1+0x3bf4], R16 ;  /* 0x003bf41001007387 */ /* 0x0001e80000100800 */
[----:B------:R1:W-:Y:S04]  /*23140*/  STL [R1+0x3bf0], R17 ;  /* 0x003bf01101007387 */ /* 0x0003e80000100800 */
[----:B------:R2:W-:Y:S01]  /*23150*/  STL [R1+0x3bec], R18 ;  /* 0x003bec1201007387 */ /* 0x0005e20000100800 */
[----:B0-----:R-:W-:-:S03]  /*23160*/  IMAD.MOV.U32 R16, RZ, RZ, R11 ;  /* 0x000000ffff107224 */ /* 0x001fc600078e000b */
[----:B------:R0:W-:Y:S01]  /*23170*/  STL [R1+0x3be8], R19 ;  /* 0x003be81301007387 */ /* 0x0001e20000100800 */
[----:B-1----:R-:W-:Y:S02]  /*23180*/  MOV R17, R10 ;  /* 0x0000000a00117202 */ /* 0x002fe40000000f00 */
[----:B--2---:R-:W-:Y:S02]  /*23190*/  MOV R18, R9 ;  /* 0x0000000900127202 */ /* 0x004fe40000000f00 */
[----:B0-----:R-:W-:Y:S02]  /*231a0*/  MOV R19, R8 ;  /* 0x0000000800137202 */ /* 0x001fe40000000f00 */
[----:B------:R-:W-:Y:S07]  /*231b0*/  HMMA.16816.F32.BF16 R8, R24, R12, RZ ;  /* 0x0000000c1808723c */ /* 0x000fee00000418ff */
[----:B------:R-:W-:Y:S01]  /*231c0*/  MOV R24, R22 ;  /* 0x0000001600187202 */ /* 0x000fe20000000f00 */
[----:B------:R-:W-:Y:S01]  /*231d0*/  IMAD.MOV.U32 R25, RZ, RZ, R21 ;  /* 0x000000ffff197224 */ /* 0x000fe200078e0015 */
[----:B------:R-:W-:-:S02]  /*231e0*/  MOV R26, R20 ;  /* 0x00000014001a7202 */ /* 0x000fc40000000f00 */
[----:B------:R-:W0:Y:S11]  /*231f0*/  LDSM.16.MT88.4 R20, [R3+0x1080] ;  /* 0x001080000314783b */ /* 0x000e360000004200 */
[----:B------:R-:W-:Y:S01]  /*23200*/  @!UPT UIADD3 URZ, URZ, URZ, URZ ;  /* 0x0000003f3f3ff290 */ /* 0x000fe2000fffe03f */
[----:B------:R0:W-:Y:S04]  /*23210*/  STL.64 [R1+0x10], R8 ;  /* 0x0000100801007387 */ /* 0x0001e80000100a00 */
[----:B------:R1:W-:Y:S01]  /*23220*/  STL.64 [R1+0x18], R10 ;  /* 0x0000180a01007387 */ /* 0x0003e20000100a00 */
[----:B0-----:R-:W-:Y:S01]  /*23230*/  IMAD.MOV.U32 R9, RZ, RZ, R22 ;  /* 0x000000ffff097224 */ /* 0x001fe200078e0016 */
[----:B------:R-:W-:Y:S02]  /*23240*/  MOV R8, R23 ;  /* 0x0000001700087202 */ /* 0x000fe40000000f00 */
[----:B-1----:R-:W-:Y:S01]  /*23250*/  MOV R11, R20 ;  /* 0x00000014000b7202 */ /* 0x002fe20000000f00 */
[----:B------:R-:W2:Y:S01]  /*23260*/  LDL.LU.64 R22, [R1+0x3c30] ;  /* 0x003c300001167983 */ /* 0x000ea20000300a00 */
[----:B------:R-:W-:-:S03]  /*23270*/  MOV R10, R21 ;  /* 0x00000015000a7202 */ /* 0x000fc60000000f00 */
[----:B------:R-:W2:Y:S01]  /*23280*/  LDL.LU.64 R20, [R1+0x3c28] ;  /* 0x003c280001147983 */ /* 0x000ea20000300a00 */
[----:B------:R-:W-:-:S07]  /*23290*/  MOV R27, R2 ;  /* 0x00000002001b7202 */ /* 0x000fce0000000f00 */
[-C--:B------:R-:W-:Y:S01]  /*232a0*/  HMMA.16816.F32.BF16 R24, R24, R12.reuse, RZ ;  /* 0x0000000c1818723c */ /* 0x080fe200000418ff */
[----:B------:R0:W-:Y:S11]  /*232b0*/  STL [R1+0x3bd4], R3 ;  /* 0x003bd40301007387 */ /* 0x0001f60000100800 */
[----:B------:R-:W-:Y:S11]  /*232c0*/  @!UPT UIADD3 URZ, URZ, URZ, URZ ;  /* 0x0000003f3f3ff290 */ /* 0x000ff6000fffe03f */
[----:B------:R-:W-:Y:S01]  /*232d0*/  @!UPT UIADD3 URZ, URZ, URZ, URZ ;  /* 0x0000003f3f3ff290 */ /* 0x000fe2000fffe03f */
[----:B------:R-:W-:Y:S01]  /*232e0*/  MOV R2, R25 ;  /* 0x0000001900027202 */ /* 0x000fe20000000f00 */
[-C--:B------:R-:W-:Y:S11]  /*232f0*/  HMMA.16816.F32.BF16 R4, R4, R12.reuse, RZ ;  /* 0x0000000c0404723c */ /* 0x080ff600000418ff */
[----:B------:R-:W-:Y:S11]  /*23300*/  @!UPT UIADD3 URZ, URZ, URZ, URZ ;  /* 0x0000003f3f3ff290 */ /* 0x000ff6000fffe03f */
[----:B------:R-:W-:Y:S02]  /*23310*/  @!UPT UIADD3 URZ, URZ, URZ, URZ ;  /* 0x0000003f3f3ff290 */ /* 0x000fe4000fffe03f */
[----:B0-----:R-:W-:Y:S01]  /*23320*/  MOV R3, R7 ;  /* 0x0000000700037202 */ /* 0x001fe20000000f00 */
[-C--:B--2---:R-:W-:Y:S11]  /*23330*/  HMMA.16816.F32.BF16 R20, R20, R12.reuse, RZ ;  /* 0x0000000c1414723c */ /* 0x084ff600000418ff */
[----:B------:R-:W-:Y:S11]  /*23340*/  @!UPT UIADD3 URZ, URZ, URZ, URZ ;  /* 0x0000003f3f3ff290 */ /* 0x000ff6000fffe03f */
[----:B------:R-:W-:Y:S01]  /*23350*/  @!UPT UIADD3 URZ, URZ, URZ, URZ ;  /* 0x0000003f3f3ff290 */ /* 0x000fe2000fffe03f */
[----:B------:R-:W-:Y:S04]  /*23360*/  STL.64 [R1+0x60], R20 ;  /* 0x0000601401007387 */ /* 0x000fe80000100a00 */
[----:B------:R-:W-:Y:S04]  /*23370*/  STL.64 [R1+0x68], R22 ;  /* 0x0000681601007387 */ /* 0x000fe80000100a00 */
[----:B------:R-:W-:Y:S04]  /*23380*/  STL [R1+0x70], R24 ;  /* 0x0000701801007387 */ /* 0x000fe80000100800 */
[----:B------:R-:W-:Y:S04]  /*23390*/  STL.64 [R1+0x78], R26 ;  /* 0x0000781a01007387 */ /* 0x000fe80000100a00 */
[----:B------:R-:W0:Y:S04]  /*233a0*/  LDSM.16.MT88.4 R24, [R29+0x1080] ;  /* 0x001080001d18783b */ /* 0x000e280000004200 */
[----:B------:R-:W-:Y:S04]  /*233b0*/  STL [R1+0x3bd8], R2 ;  /* 0x003bd80201007387 */ /* 0x000fe80000100800 */
[----:B------:R-:W-:Y:S04]  /*233c0*/  LDSM.16.MT88.4 R20, [R29+0x1000] ;  /* 0x001000001d14783b */ /* 0x000fe80000004200 */
[----:B0-----:R-:W-:Y:S04]  /*233d0*/  STL [R1+0x3be4], R26 ;  /* 0x003be41a01007387 */ /* 0x001fe80000100800 */
[----:B------:R-:W-:Y:S04]  /*233e0*/  STL [R1+0x3be0], R27 ;  /* 0x003be01b01007387 */ /* 0x000fe80000100800 */
[----:B------:R-:W-:Y:S04]  /*233f0*/  STL [R1+0x3bdc], R29 ;  /* 0x003bdc1d01007387 */ /* 0x000fe80000100800 */
[----:B------:R-:W-:Y:S04]  /*23400*/  STL.64 [R1+0x80], R4 ;  /* 0x0000800401007387 */ /* 0x000fe80000100a00 */
[----:B------:R0:W-:Y:S04]  /*23410*/  STL [R1+0x88], R6 ;  /* 0x0000880601007387 */ /* 0x0001e80000100800 */
[----:B0-----:R-:W2:Y:S04]  /*23420*/  LDL.LU.64 R6, [R1+0x3c20] ;  /* 0x003c200001067983 */ /* 0x001ea80000300a00 */
[----:B------:R-:W2:Y:S02]  /*23430*/  LDL.LU.64 R4, [R1+0x3c18] ;  /* 0x003c180001047983 */ /* 0x000ea40000300a00 */
[----:B--2---:R-:W-:Y:S11]  /*23440*/  HMMA.16816.F32.BF16 R4, R4, R12, RZ ;  /* 0x0000000c0404723c */ /* 0x004ff600000418ff */
[----:B------:R-:W-:Y:S11]  /*23450*/  @!UPT UIADD3 URZ, URZ, URZ, URZ ;  /* 0x0000003f3f3ff290 */ /* 0x000ff6000fffe03f */
[----:B------:R-:W-:Y:S01]  /*23460*/  @!UPT UIADD3 URZ, URZ, URZ, URZ ;  /* 0x0000003f3f3ff290 */ /* 0x000fe2000fffe03f */
[----:B------:R-:W-:Y:S01]  /*23470*/  STL.64 [R1+0xc0], R4 ;  /* 0x0000c00401007387 */ /* 0x000fe20000100a00 */
[----:B------:R-:W-:Y:S01]  /*23480*/  MOV R13, R6 ;  /* 0x00000006000d7202 */ /* 0x000fe20000000f00 */
[----:B------:R-:W-:Y:S02]  /*23490*/  IMAD.MOV.U32 R12, RZ, RZ, R7 ;  /* 0x000000ffff0c7224 */ /* 0x000fe400078e0007 */
[----:B------:R-:W0:Y:S02]  /*234a0*/  LDSM.16.MT88.4 R4, [R28+0x1000] ;  /* 0x001000001c04783b */ /* 0x000e240000004200 */
[----:B0-----:R-:W-:Y:S02]  /*234b0*/  MOV R29, R6 ;  /* 0x00000006001d7202 */ /* 0x001fe40000000f00 */
[----:B------:R-:W-:Y:S02]  /*234c0*/  MOV R2, R7 ;  /* 0x0000000700027202 */ /* 0x000fe40000000f00 */
[----:B------:R-:W-:Y:S01]  /*234d0*/  MOV R26, R4 ;  /* 0x00000004001a7202 */ /* 0x000fe20000000f00 */
[----:B------:R-:W3:Y:S01]  /*234e0*/  LDL.LU.64 R6, [R1+0x3c10] ;  /* 0x003c100001067983 */ /* 0x000ee20000300a00 */
[----:B------:R-:W-:-:S03]  /*234f0*/  MOV R27, R5 ;  /* 0x00000005001b7202 */ /* 0x000fc60000000f00 */
[----:B------:R-:W3:Y:S02]  /*23500*/  LDL.LU.64 R4, [R1+0x3c08] ;  /* 0x003c080001047983 */ /* 0x000ee40000300a00 */
[----:B---3--:R-:W-:Y:S07]  /*23510*/  HMMA.16816.F32.BF16 R16, R16, R14, R4 ;  /* 0x0000000e1010723c */ /* 0x008fee0000041804 */
[----:B------:R-:W-:Y:S01]  /*23520*/  IMAD.MOV.U32 R4, RZ, RZ, R11 ;  /* 0x000000ffff047224 */ /* 0x000fe200078e000b */
[----:B------:R-:W-:-:S02]  /*23530*/  MOV R5, R10 ;  /* 0x0000000a00057202 */ /* 0x000fc40000000f00 */
[----:B------:R-:W-:Y:S02]  /*23540*/  MOV R6, R9 ;  /* 0x0000000900067202 */ /* 0x000fe40000000f00 */
[----:B------:R-:W-:Y:S02]  /*23550*/  MOV R7, R8 ;  /* 0x0000000800077202 */ /* 0x000fe40000000f00 */
[----:B------:R-:W0:Y:S09]  /*23560*/  LDSM.16.MT88.4 R8, [R28+0x1080] ;  /* 0x001080001c08783b */ /* 0x000e320000004200 */
[----:B------:R-:W-:Y:S04]  /*23570*/  STL.64 [R1+0xb0], R16 ;  /* 0x0000b01001007387 */ /* 0x000fe80000100a00 */
[----:B------:R0:W-:Y:S02]  /*23580*/  STL.64 [R1+0xb8], R18 ;  /* 0x0000b81201007387 */ /* 0x0001e40000100a00 */
[----:B0-----:R-:W-:Y:S01]  /*23590*/  MOV R18, R10 ;  /* 0x0000000a00127202 */ /* 0x001fe20000000f00 */
[----:B------:R-:W-:Y:S01]  /*235a0*/  IMAD.MOV.U32 R17, RZ, RZ, R9 ;  /* 0x000000ffff117224 */ /* 0x000fe200078e0009 */
[----:B------:R-:W-:-:S02]  /*235b0*/  MOV R19, R11 ;  /* 0x0000000b00137202 */ /* 0x000fc40000000f00 */
[----:B------:R-:W-:Y:S01]  /*235c0*/  MOV R16, R8 ;  /* 0x0000000800107202 */ /* 0x000fe20000000f00 */
[----:B------:R-:W2:Y:S04]  /*235d0*/  LDL.LU.64 R10, [R1+0x3c00] ;  /* 0x003c0000010a7983 */ /* 0x000ea80000300a00 */
[----:B------:R-:W2:Y:S04]  /*235e0*/  LDL.LU.64 R8, [R1+0x3bf8] ;  /* 0x003bf80001087983 */ /* 0x000ea80000300a00 */
[----:B------:R-:W-:Y:S01]  /*235f0*/  STL [R1+0x3b84], R28 ;  /* 0x003b841c01007387 */ /* 0x000fe20000100800 */
[----:B--2---:R-:W-:Y:S03]  /*23600*/  HMMA.16816.F32.BF16 R4, R4, R14, R8 ;  /* 0x0000000e0404723c */ /* 0x004fe60000041808 */
[----:B------:R-:W2:Y:S11]  /*23610*/  LDL.LU R8, [R1+0x10] ;  /* 0x0000100001087983 */ /* 0x000eb60000300800 */
[----:B------:R-:W-:Y:S09]  /*23620*/  @!UPT UIADD3 URZ, URZ, URZ, URZ ;  /* 0x0000003f3f3ff290 */ /* 0x000ff2000fffe03f */
[----:B------:R-:W-:Y:S04]  /*23630*/  STL.64 [R1+0x90], R4 ;  /* 0x0000900401007387 */ /* 0x000fe80000100a00 */
[----:B------:R-:W-:Y:S04]  /*23640*/  STL.64 [R1+0x98], R6 ;  /* 0x0000980601007387 */ /* 0x000fe80000100a00 */
[----:B------:R-:W0:Y:S04]  /*23650*/  LDSM.16.MT88.4 R4, [R0+0x1000] ;  /* 0x001000000004783b */ /* 0x000e280000004200 */
[----:B------:R-:W2:Y:S04]  /*23660*/  LDL.LU R9, [R1+0x14] ;  /* 0x0000140001097983 */ /* 0x000ea80000300800 */
[----:B------:R-:W2:Y:S04]  /*23670*/  LDL.LU R10, [R1+0x18] ;  /* 0x00001800010a7983 */ /* 0x000ea80000300800 */
[----:B------:R-:W2:Y:S04]  /*23680*/  LDL.LU R11, [R1+0x1c] ;  /* 0x00001c00010b7983 */ /* 0x000ea80000300800 */
[----:B0-----:R0:W-:Y:S04]  /*23690*/  STL.64 [R1+0x3ba8], R6 ;  /* 0x003ba80601007387 */ /* 0x0011e80000100a00 */
[----:B------:R1:W-:Y:S01]  /*236a0*/  STL.64 [R1+0x3ba0], R4 ;  /* 0x003ba00401007387 */ /* 0x0003e20000100a00 */
[----:B0-----:R-:W-:Y:S01]  /*236b0*/  IMAD.MOV.U32 R6, RZ, RZ, R18 ;  /* 0x000000ffff067224 */ /* 0x001fe200078e0012 */
[----:B------:R-:W-:-:S02]  /*236c0*/  MOV R7, R19 ;  /* 0x0000001300077202 */ /* 0x000fc40000000f00 */
[----:B-1----:R-:W-:Y:S02]  /*236d0*/  MOV R4, R16 ;  /* 0x0000001000047202 */ /* 0x002fe40000000f00 */
[----:B------:R-:W3:Y:S01]  /*236e0*/  LDL.LU R16, [R1+0x3bf4] ;  /* 0x003bf40001107983 */ /* 0x000ee20000300800 */
[----:B------:R-:W-:-:S03]  /*236f0*/  MOV R5, R17 ;  /* 0x0000001100057202 */ /* 0x000fc60000000f00 */
[----:B------:R-:W3:Y:S04]  /*23700*/  LDL.LU R17, [R1+0x3bf0] ;  /* 0x003bf00001117983 */ /* 0x000ee80000300800 */
[----:B------:R-:W3:Y:S04]  /*23710*/  LDL.LU R18, [R1+0x3bec] ;  /* 0x003bec0001127983 */ /* 0x000ee80000300800 */
[----:B------:R-:W3:Y:S04]  /*23720*/  LDL.LU R19, [R1+0x3be8] ;  /* 0x003be80001137983 */ /* 0x000ee80000300800 */
[----:B------:R-:W-:Y:S04]  /*23730*/  STL.64 [R1+0x3bc8], R6 ;  /* 0x003bc80601007387 */ /* 0x000fe80000100a00 */
[----:B------:R0:W-:Y:S04]  /*23740*/  STL.64 [R1+0x3bc0], R4 ;  /* 0x003bc00401007387 */ /* 0x0001e80000100a00 */
[----:B0-----:R-:W4:Y:S04]  /*23750*/  LDL.LU R4, [R1+0x60] ;  /* 0x0000600001047983 */ /* 0x001f280000300800 */
[----:B------:R-:W4:Y:S04]  /*23760*/  LDL.LU R5, [R1+0x64] ;  /* 0x0000640001057983 */ /* 0x000f280000300800 */
[----:B------:R-:W4:Y:S04]  /*23770*/  LDL.LU R6, [R1+0x68] ;  /* 0x0000680001067983 */ /* 0x000f280000300800 */
[----:B------:R-:W4:Y:S01]  /*23780*/  LDL.LU R7, [R1+0x6c] ;  /* 0x00006c0001077983 */ /* 0x000f220000300800 */
[----:B---3--:R-:W-:Y:S07]  /*23790*/  HMMA.16816.F32.BF16 R16, R20, R14, R16 ;  /* 0x0000000e1410723c */ /* 0x008fee0000041810 */
[----:B------:R-:W-:-:S02]  /*237a0*/  MOV R20, R26 ;  /* 0x0000001a00147202 */ /* 0x000fc40000000f00 */
[----:B------:R-:W2:Y:S11]  /*237b0*/  LDL.LU R26, [R1+0x3be4] ;  /* 0x003be400011a7983 */ /* 0x000eb60000300800 */
[----:B------:R-:W-:Y:S03]  /*237c0*/  @!UPT UIADD3 URZ, URZ, URZ, URZ ;  /* 0x0000003f3f3ff290 */ /* 0x000fe6000fffe03f */
[----:B------:R-:W-:Y:S04]  /*237d0*/  STL.64 [R1+0xa0], R16 ;  /* 0x0000a01001007387 */ /* 0x000fe80000100a00 */
[----:B------:R-:W-:Y:S04]  /*237e0*/  STL.64 [R1+0xa8], R18 ;  /* 0x0000a81201007387 */ /* 0x000fe80000100a00 */
[----:B------:R-:W0:Y:S01]  /*237f0*/  LDSM.16.MT88.4 R16, [R0+0x1080] ;  /* 0x001080000010783b */ /* 0x000e220000004200 */
[----:B------:R-:W-:Y:S01]  /*23800*/  MOV R21, R27 ;  /* 0x0000001b00157202 */ /* 0x000fe20000000f00 */
[----:B------:R-:W-:Y:S01]  /*23810*/  IMAD.MOV.U32 R23, RZ, RZ, R2 ;  /* 0x000000ffff177224 */ /* 0x000fe200078e0002 */
[----:B------:R-:W-:Y:S01]  /*23820*/  MOV R22, R29 ;  /* 0x0000001d00167202 */ /* 0x000fe20000000f00 */
[----:B------:R-:W2:Y:S04]  /*23830*/  LDL.LU R27, [R1+0x3be0] ;  /* 0x003be000011b7983 */ /* 0x000ea80000300800 */
[----:B------:R-:W3:Y:S04]  /*23840*/  LDL.LU R29, [R1+0x3bdc] ;  /* 0x003bdc00011d7983 */ /* 0x000ee80000300800 */
[----:B------:R-:W5:Y:S04]  /*23850*/  LDL.LU R2, [R1+0x3bd8] ;  /* 0x003bd80001027983 */ /* 0x000f680000300800 */
[----:B0-----:R-:W-:Y:S04]  /*23860*/  STL.64 [R1+0x3b98], R18 ;  /* 0x003b981201007387 */ /* 0x001fe80000100a00 */
[----:B------:R0:W-:Y:S04]  /*23870*/  STL.64 [R1+0x3b90], R16 ;  /* 0x003b901001007387 */ /* 0x0001e80000100a00 */
[----:B0-----:R-:W2:Y:S04]  /*23880*/  LDL.LU R16, [R1+0x80] ;  /* 0x0000800001107983 */ /* 0x001ea80000300800 */
[----:B------:R-:W2:Y:S04]  /*23890*/  LDL.LU R17, [R1+0x84] ;  /* 0x0000840001117983 */ /* 0x000ea80000300800 */
[----:B------:R-:W2:Y:S01]  /*238a0*/  LDL.LU R18, [R1+0x88] ;  /* 0x0000880001127983 */ /* 0x000ea20000300800 */
[----:B------:R-:W-:-:S03]  /*238b0*/  MOV R19, R3 ;  /* 0x0000000300137202 */ /* 0x000fc60000000f00 */
[----:B------:R-:W3:Y:S04]  /*238c0*/  LDL.LU R3, [R1+0x3bd4] ;  /* 0x003bd40001037983 */ /* 0x000ee80000300800 */
[----:B--2---:R-:W-:Y:S04]  /*238d0*/  STL.64 [R1+0x3bb8], R18 ;  /* 0x003bb81201007387 */ /* 0x004fe80000100a00 */
[----:B------:R0:W-:Y:S04]  /*238e0*/  STL.64 [R1+0x3bb0], R16 ;  /* 0x003bb01001007387 */ /* 0x0001e80000100a00 */
[----:B0-----:R-:W2:Y:S01]  /*238f0*/  LDL.LU R16, [R1+0x70] ;  /* 0x0000700001107983 */ /* 0x001ea20000300800 */
[----:B-----5:R-:W-:-:S03]  /*23900*/  MOV R17, R2 ;  /* 0x0000000200117202 */ /* 0x020fc60000000f00 */
[----:B------:R-:W5:Y:S01]  /*23910*/  LDL.LU R2, [R1+0x3bd0] ;  /* 0x003bd00001027983 */ /* 0x000f620000300800 */
[-C--:B------:R-:W-:Y:S03]  /*23920*/  HMMA.16816.F32.BF16 R8, R24, R14.reuse, R8 ;  /* 0x0000000e1808723c */ /* 0x080fe60000041808 */
[----:B---3--:R-:W0:Y:S04]  /*23930*/  LDSM.16.MT88.4 R24, [R3+0x2000] ;  /* 0x002000000318783b */ /* 0x008e280000004200 */
[----:B------:R-:W2:Y:S04]  /*23940*/  LDL.LU R18, [R1+0x78] ;  /* 0x0000780001127983 */ /* 0x000ea80000300800 */
[----:B------:R-:W2:Y:S04]  /*23950*/  LDL.LU R19, [R1+0x7c] ;  /* 0x00007c0001137983 */ /* 0x000ea80000300800 */
[----:B------:R-:W-:Y:S04]  /*23960*/  STL [R1+0x3b78], R0 ;  /* 0x003b780001007387 */ /* 0x000fe80000100800 */
[----:B0-----:R-:W-:Y:S04]  /*23970*/  STL [R1+0x3b8c], R26 ;  /* 0x003b8c1a01007387 */ /* 0x001fe80000100800 */
[----:B------:R-:W-:Y:S04]  /*23980*/  STL.64 [R1+0x40], R8 ;  /* 0x0000400801007387 */ /* 0x000fe80000100a00 */
[----:B------:R-:W-:Y:S01]  /*23990*/  STL.64 [R1+0x48], R10 ;  /* 0x0000480a01007387 */ /* 0x000fe20000100a00 */
[----:B----4-:R-:W-:Y:S03]  /*239a0*/  HMMA.16816.F32.BF16 R20, R20, R14, R4 ;  /* 0x0000000e1414723c */ /* 0x010fe60000041804 */
[----:B------:R-:W-:Y:S04]  /*239b0*/  STL [R1+0x3b88], R27 ;  /* 0x003b881b01007387 */ /* 0x000fe80000100800 */
[----:B-----5:R-:W0:Y:S04]  /*239c0*/  LDSM.16.M88.4 R8, [R2+0x20000] ;  /* 0x020000000208783b */ /* 0x020e280000000200 */
[----:B0-----:R-:W-:Y:S04]  /*239d0*/  STL [R1+0x3b18], R10 ;  /* 0x003b180a01007387 */ /* 0x001fe80000100800 */
[----:B------:R-:W-:Y:S04]  /*239e0*/  STL [R1+0x3b00], R11 ;  /* 0x003b000b01007387 */ /* 0x000fe80000100800 */
[----:B------:R-:W-:Y:S04]  /*239f0*/  STL [R1+0x39e0], R2 ;  /* 0x0039e00201007387 */ /* 0x000fe80000100800 */
[----:B------:R-:W2:Y:S04]  /*23a00*/  LDL.LU.64 R6, [R1+0x3bc8] ;  /* 0x003bc80001067983 */ /* 0x000ea80000300a00 */
[----:B------:R-:W2:Y:S01]  /*23a10*/  LDL.LU.64 R4, [R1+0x3bc0] ;  /* 0x003bc00001047983 */ /* 0x000ea20000300a00 */
[----:B------:R-:W-:-:S03]  /*23a20*/  MOV R0, R20 ;  /* 0x0000001400007202 */ /* 0x000fc60000000f00 */
[----:B------:R-:W-:Y:S04]  /*23a30*/  STL [R1+0x54], R21 ;  /* 0x0000541501007387 */ /* 0x000fe80000100800 */
[----:B------:R-:W-:Y:S04]  /*23a40*/  STL.64 [R1+0x58], R22 ;  /* 0x0000581601007387 */ /* 0x000fe80000100a00 */
[----:B------:R-:W0:Y:S04]  /*23a50*/  LDSM.16.MT88.4 R20, [R3+0x2080] ;  /* 0x002080000314783b */ /* 0x000e280000004200 */
[----:B0-----:R-:W-:Y:S04]  /*23a60*/  STL [R1+0x3b80], R22 ;  /* 0x003b801601007387 */ /* 0x001fe80000100800 */
[----:B------:R-:W-:Y:S04]  /*23a70*/  STL [R1+0x3b7c], R23 ;  /* 0x003b7c1701007387 */ /* 0x000fe80000100800 */
[----:B------:R-:W-:Y:S01]  /*23a80*/  STL [R1+0x3b50], R3 ;  /* 0x003b500301007387 */ /* 0x000fe20000100800 */
[----:B--2---:R-:W-:Y:S03]  /*23a90*/  HMMA.16816.F32.BF16 R4, R4, R14, R16 ;  /* 0x0000000e0404723c */ /* 0x004fe60000041810 */
[----:B------:R-:W2:Y:S04]  /*23aa0*/  LDL.LU.64 R18, [R1+0x3bb8] ;  /* 0x003bb80001127983 */ /* 0x000ea80000300a00 */
[----:B------:R-:W2:Y:S11]  /*23ab0*/  LDL.LU.64 R16, [R1+0x3bb0] ;  /* 0x003bb00001107983 */ /* 0x000eb60000300a00 */
[----:B------:R-:W-:Y:S05]  /*23ac0*/  @!UPT UIADD3 URZ, URZ, URZ, URZ ;  /* 0x0000003f3f3ff290 */ /* 0x000fea000fffe03f */
[----:B------:R-:W-:Y:S01]  /*23ad0*/  STL.64 [R1+0x30], R4 ;  /* 0x0000300401007387 */ /* 0x000fe20000100a00 */
[----:B------:R-:W-:Y:S01]  /*23ae0*/  MOV R11, R6 ;  /* 0x00000006000b7202 */ /* 0x000fe20000000f00 */
[----:B------:R-:W-:Y:S02]  /*23af0*/  IMAD.MOV.U32 R2, RZ, RZ, R7 ;  /* 0x000000ffff027224 */ /* 0x000fe400078e0007 */
[----:B------:R-:W0:Y:S02]  /*23b00*/  LDSM.16.MT88.4 R4, [R29+0x2000] ;  /* 0x002000001d04783b */ /* 0x000e240000004200 */
[----:B0-----:R-:W-:Y:S02]  /*23b10*/  MOV R28, R6 ;  /* 0x00000006001c7202 */ /* 0x001fe40000000f00 */
[----:B------:R-:W-:Y:S02]  /*23b20*/  MOV R10, R7 ;  /* 0x00000007000a7202 */ /* 0x000fe40000000f00 */
[----:B------:R-:W-:Y:S01]  /*23b30*/  MOV R26, R4 ;  /* 0x00000004001a7202 */ /* 0x000fe20000000f00 */
[----:B------:R-:W2:Y:S01]  /*23b40*/  LDL.LU.64 R6, [R1+0x3ba8] ;  /* 0x003ba80001067983 */ /* 0x000ea20000300a00 */
[----:B------:R-:W-:-:S03]  /*23b50*/  MOV R27, R5 ;  /* 0x00000005001b7202 */ /* 0x000fc60000000f00 */
[----:B------:R-:W2:Y:S02]  /*23b60*/  LDL.LU.64 R4, [R1+0x3ba0] ;  /* 0x003ba00001047983 */ /* 0x000ea40000300a00 */
[----:B--2---:R-:W-:Y:S02]  /*23b70*/  HMMA.16816.F32.BF16 R4, R4, R14, R16 ;  /* 0x0000000e0404723c */ /* 0x004fe40000041810 */
[----:B------:R-:W0:Y:S11]  /*23b80*/  LDSM.16.MT88.4 R16, [R29+0x2080] ;  /* 0x002080001d10783b */ /* 0x000e360000004200 */
[----:B------:R-:W-:Y:S10]  /*23b90*/  @!UPT UIADD3 URZ, URZ, URZ, URZ ;  /* 0x0000003f3f3ff290 */ /* 0x000ff4000fffe03f */
[----:B------:R1:W-:Y:S01]  /*23ba0*/  STL [R1+0x70], R4 ;  /* 0x0000700401007387 */ /* 0x0003e20000100800 */
[----:B------:R-:W-:-:S03]  /*23bb0*/  IMAD.MOV.U32 R3, RZ, RZ, R5 ;  /* 0x000000ffff037224 */ /* 0x000fc600078e0005 */
[----:B------:R2:W-:Y:S04]  /*23bc0*/  STL.64 [R1+0x78], R6 ;  /* 0x0000780601007387 */ /* 0x0005e80000100a00 */
[----:B-1----:R-:W3:Y:S04]  /*23bd0*/  LDL.LU R4, [R1+0xc0] ;  /* 0x0000c00001047983 */ /* 0x002ee80000300800 */
[----:B------:R-:W3:Y:S01]  /*23be0*/  LDL.LU R5, [R1+0xc4] ;  /* 0x0000c40001057983 */ /* 0x000ee20000300800 */
[----:B--2---:R-:W-:Y:S02]  /*23bf0*/  MOV R6, R13 ;  /* 0x0000000d00067202 */ /* 0x004fe40000000f00 */
[----:B------:R-:W-:Y:S01]  /*23c00*/  MOV R7, R12 ;  /* 0x0000000c00077202 */ /* 0x000fe20000000f00 */
[----:B0-----:R-:W-:Y:S01]  /*23c10*/  IMAD.MOV.U32 R13, RZ, RZ, R18 ;  /* 0x000000ffff0d7224 */ /* 0x001fe200078e0012 */
[----:B------:R-:W-:-:S02]  /*23c20*/  MOV R12, R19 ;  /* 0x00000013000c7202 */ /* 0x000fc40000000f00 */
[----:B------:R-:W-:Y:S01]  /*23c30*/  MOV R22, R16 ;  /* 0x0000001000167202 */ /* 0x000fe20000000f00 */
[----:B------:R-:W3:Y:S01]  /*23c40*/  LDL.LU.64 R18, [R1+0x3b98] ;  /* 0x003b980001127983 */ /* 0x000ee20000300a00 */
[----:B------:R-:W-:-:S03]  /*23c50*/  MOV R23, R17 ;  /* 0x0000001100177202 */ /* 0x000fc60000000f00 */
[----:B------:R-:W3:Y:S02]  /*23c60*/  LDL.LU.64 R16, [R1+0x3b90] ;  /* 0x003b900001107983 */ /* 0x000ee40000300a00 */
[----:B---3--:R-:W-:Y:S07]  /*23c70*/  HMMA.16816.F32.BF16 R4, R16, R14, R4 ;  /* 0x0000000e1004723c */ /* 0x008fee0000041804 */
[----:B------:R-:W-:Y:S02]  /*23c80*/  MOV R16, R26 ;  /* 0x0000001a00107202 */ /* 0x000fe40000000f00 */
[----:B------:R-:W2:Y:S01]  /*23c90*/  LDL.LU R26, [R1+0x3b8c] ;  /* 0x003b8c00011a7983 */ /* 0x000ea20000300800 */
[----:B------:R-:W-:-:S02]  /*23ca0*/  MOV R17, R27 ;  /* 0x0000001b00117202 */ /* 0x000fc40000000f00 */
[----:B------:R-:W-:-:S11]  /*23cb0*/  MOV R18, R28 ;  /* 0x0000001c00127202 */ /* 0x000fd60000000f00 */
[----:B------:R-:W-:Y:S04]  /*23cc0*/  STL.64 [R1+0x20], R4 ;  /* 0x0000200401007387 */ /* 0x000fe80000100a00 */
[----:B------:R-:W-:Y:S04]  /*23cd0*/  STL.64 [R1+0x28], R6 ;  /* 0x0000280601007387 */ /* 0x000fe80000100a00 */
[----:B------:R-:W2:Y:S04]  /*23ce0*/  LDL.LU R27, [R1+0x3b88] ;  /* 0x003b8800011b7983 */ /* 0x000ea80000300800 */
[----:B------:R-:W3:Y:S01]  /*23cf0*/  LDL.LU R28, [R1+0x3b84] ;  /* 0x003b8400011c7983 */ /* 0x000ee20000300800 */
[----:B------:R-:W-:-:S05]  /*23d00*/  IMAD.MOV.U32 R19, RZ, RZ, R10 ;  /* 0x000000ffff137224 */ /* 0x000fca00078e000a */
[----:B------:R-:W-:Y:S04]  /*23d10*/  STL.64 [R1+0x3b70], R18 ;  /* 0x003b701201007387 */ /* 0x000fe80000100a00 */
[----:B------:R0:W-:Y:S04]  /*23d20*/  STL.64 [R1+0x3b68], R16 ;  /* 0x003b681001007387 */ /* 0x0001e80000100a00 */
[----:B0-----:R-:W4:Y:S04]  /*23d30*/  LDL.LU R16, [R1+0x90] ;  /* 0x0000900001107983 */ /* 0x001f280000300800 */
[----:B------:R-:W4:Y:S04]  /*23d40*/  LDL.LU R17, [R1+0x94] ;  /* 0x0000940001117983 */ /* 0x000f280000300800 */
[----:B------:R-:W4:Y:S04]  /*23d50*/  LDL.LU R18, [R1+0x98] ;  /* 0x0000980001127983 */ /* 0x000f280000300800 */
[----:B------:R-:W4:Y:S04]  /*23d60*/  LDL.LU R19, [R1+0x9c] ;  /* 0x00009c0001137983 */ /* 0x000f280000300800 */
[----:B---3--:R-:W0:Y:S04]  /*23d70*/  LDSM.16.MT88.4 R4, [R28+0x2000] ;  /* 0x002000001c04783b */ /* 0x008e280000004200 */
[----:B0-----:R-:W-:Y:S04]  /*23d80*/  STL.64 [R1+0x3b48], R6 ;  /* 0x003b480601007387 */ /* 0x001fe80000100a00 */
[----:B------:R0:W-:Y:S04]  /*23d90*/  STL.64 [R1+0x3b40], R4 ;  /* 0x003b400401007387 */ /* 0x0001e80000100a00 */
[----:B0-----:R-:W2:Y:S04]  /*23da0*/  LDL.LU R4, [R1+0xb0] ;  /* 0x0000b00001047983 */ /* 0x001ea80000300800 */
[----:B------:R-:W2:Y:S04]  /*23db0*/  LDL.LU R5, [R1+0xb4] ;  /* 0x0000b40001057983 */ /* 0x000ea80000300800 */
[----:B------:R-:W2:Y:S04]  /*23dc0*/  LDL.LU R6, [R1+0xb8] ;  /* 0x0000b80001067983 */ /* 0x000ea80000300800 */
[----:B------:R-:W2:Y:S02]  /*23dd0*/  LDL.LU R7, [R1+0xbc] ;  /* 0x0000bc0001077983 */ /* 0x000ea40000300800 */
[----:B--2---:R-:W-:Y:S11]  /*23de0*/  HMMA.16816.F32.BF16 R24, R24, R8, R4 ;  /* 0x000000081818723c */ /* 0x004ff60000041804 */
[----:B------:R-:W-:Y:S11]  /*23df0*/  @!UPT UIADD3 URZ, URZ, URZ, URZ ;  /* 0x0000003f3f3ff290 */ /* 0x000ff6000fffe03f */
[----:B------:R-:W-:Y:S01]  /*23e00*/  @!UPT UIADD3 URZ, URZ, URZ, URZ ;  /* 0x0000003f3f3ff290 */ /* 0x000fe2000fffe03f */
[----:B------:R0:W-:Y:S04]  /*23e10*/  STL.64 [R1+0x60], R24 ;  /* 0x0000601801007387 */ /* 0x0001e80000100a00 */
[----:B------:R1:W-:Y:S04]  /*23e20*/  STL [R1+0x68], R26 ;  /* 0x0000681a01007387 */ /* 0x0003e80000100800 */
[----:B------:R-:W2:Y:S04]  /*23e30*/  LDL.LU R4, [R1+0x40] ;  /* 0x0000400001047983 */ /* 0x000ea80000300800 */
[----:B------:R-:W2:Y:S04]  /*23e40*/  LDL.LU R5, [R1+0x44] ;  /* 0x0000440001057983 */ /* 0x000ea80000300800 */
[----:B------:R-:W3:Y:S04]  /*23e50*/  LDL.LU R6, [R1+0x48] ;  /* 0x0000480001067983 */ /* 0x000ee80000300800 */
[----:B------:R-:W3:Y:S01]  /*23e60*/  LDL.LU R7, [R1+0x4c] ;  /* 0x00004c0001077983 */ /* 0x000ee20000300800 */
[----:B0-----:R-:W-:-:S02]  /*23e70*/  MOV R24, R22 ;  /* 0x0000001600187202 */ /* 0x001fc40000000f00 */
[----:B------:R-:W-:Y:S02]  /*23e80*/  MOV R25, R23 ;  /* 0x0000001700197202 */ /* 0x000fe40000000f00 */
[----:B------:R-:W-:Y:S01]  /*23e90*/  MOV R10, R27 ;  /* 0x0000001b000a7202 */ /* 0x000fe20000000f00 */
[----:B------:R-:W-:Y:S01]  /*23ea0*/  IMAD.MOV.U32 R27, RZ, RZ, R12 ;  /* 0x000000ffff1b7224 */ /* 0x000fe200078e000c */
[----:B-1----:R-:W-:Y:S02]  /*23eb0*/  MOV R26, R13 ;  /* 0x0000000d001a7202 */ /* 0x002fe40000000f00 */
[----:B------:R-:W0:Y:S04]  /*23ec0*/  LDSM.16.MT88.4 R12, [R28+0x2080] ;  /* 0x002080001c0c783b */ /* 0x000e280000004200 */
[----:B---3--:R-:W-:Y:S04]  /*23ed0*/  STL.64 [R1+0x3b60], R6 ;  /* 0x003b600601007387 */ /* 0x008fe80000100a00 */
[----:B--2---:R1:W-:Y:S04]  /*23ee0*/  STL.64 [R1+0x3b58], R4 ;  /* 0x003b580401007387 */ /* 0x0043e80000100a00 */
[----:B-1----:R-:W2:Y:S04]  /*23ef0*/  LDL.LU R4, [R1+0xa0] ;  /* 0x0000a00001047983 */ /* 0x002ea80000300800 */
[----:B------:R-:W2:Y:S04]  /*23f00*/  LDL.LU R5, [R1+0xa4] ;  /* 0x0000a40001057983 */ /* 0x000ea80000300800 */
[----:B------:R-:W2:Y:S04]  /*23f10*/  LDL.LU R6, [R1+0xa8] ;  /* 0x0000a80001067983 */ /* 0x000ea80000300800 */
[----:B------:R-:W2:Y:S04]  /*23f20*/  LDL.LU R7, [R1+0xac] ;  /* 0x0000ac0001077983 */ /* 0x000ea80000300800 */
[----:B------:R-:W4:Y:S04]  /*23f30*/  LDL.LU R22, [R1+0x3b80] ;  /* 0x003b800001167983 */ /* 0x000f280000300800 */
[----:B------:R-:W4:Y:S04]  /*23f40*/  LDL.LU R23, [R1+0x3b7c] ;  /* 0x003b7c0001177983 */ /* 0x000f280000300800 */
[----:B0-----:R-:W-:Y:S04]  /*23f50*/  STL.64 [R1+0x3b38], R14 ;  /* 0x003b380e01007387 */ /* 0x001fe80000100a00 */
[----:B------:R0:W-:Y:S02]  /*23f60*/  STL.64 [R1+0x3b30], R12 ;  /* 0x003b300c01007387 */ /* 0x0001e40000100a00 */
[----:B0-----:R-:W-:-:S02]  /*23f70*/  MOV R12, R0 ;  /* 0x00000000000c7202 */ /* 0x001fc40000000f00 */
[----:B------:R-:W3:Y:S04]  /*23f80*/  LDL.LU R0, [R1+0x3b78] ;  /* 0x003b780001007983 */ /* 0x000ee80000300800 */
[----:B------:R-:W5:Y:S04]  /*23f90*/  LDL.LU R13, [R1+0x54] ;  /* 0x00005400010d7983 */ /* 0x000f680000300800 */
[----:B------:R-:W5:Y:S04]  /*23fa0*/  LDL.LU R14, [R1+0x58] ;  /* 0x00005800010e7983 */ /* 0x000f680000300800 */
[----:B------:R-:W5:Y:S01]  /*23fb0*/  LDL.LU R15, [R1+0x5c] ;  /* 0x00005c00010f7983 */ /* 0x000f620000300800 */
[-C--:B----4-:R-:W-:Y:S03]  /*23fc0*/  HMMA.16816.F32.BF16 R20, R20, R8.reuse, R16 ;  /* 0x000000081414723c */ /* 0x090fe60000041810 */
[----:B------:R-:W2:Y:S04]  /*23fd0*/  LDL.LU.64 R18, [R1+0x3b70] ;  /* 0x003b700001127983 */ /* 0x000ea80000300a00 */
[----:B------:R-:W2:Y:S11]  /*23fe0*/  LDL.LU.64 R16, [R1+0x3b68] ;  /* 0x003b680001107983 */ /* 0x000eb60000300a00 */
[----:B------:R-:W-:Y:S05]  /*23ff0*/  @!UPT UIADD3 URZ, URZ, URZ, URZ ;  /* 0x0000003f3f3ff290 */ /* 0x000fea000fffe03f */
[----:B------:R-:W-:Y:S04]  /*24000*/  STL.64 [R1+0x80], R20 ;  /* 0x0000801401007387 */ /* 0x000fe80000100a00 */
[----:B------:R-:W-:Y:S04]  /*24010*/  STL.64 [R1+0x88], R22 ;  /* 0x0000881601007387 */ /* 0x000fe80000100a00 */
[----:B---3--:R-:W0:Y:S04]  /*24020*/  LDSM.16.MT88.4 R20, [R0+0x2000] ;  /* 0x002000000014783b */ /* 0x008e280000004200 */
[----:B0-----:R-:W-:Y:S04]  /*24030*/  STL.64 [R1+0x3b28], R22 ;  /* 0x003b281601007387 */ /* 0x001fe80000100a00 */
[----:B------:R0:W-:Y:S04]  /*24040*/  STL.64 [R1+0x3b20], R20 ;  /* 0x003b201401007387 */ /* 0x0001e80000100a00 */
[----:B0-----:R-:W3:Y:S04]  /*24050*/  LDL.LU R20, [R1+0x30] ;  /* 0x0000300001147983 */ /* 0x001ee80000300800 */
[----:B------:R-:W3:Y:S01]  /*24060*/  LDL.LU R21, [R1+0x34] ;  /* 0x0000340001157983 */ /* 0x000ee20000300800 */
[----:B--2---:R-:W-:Y:S03]  /*24070*/  HMMA.16816.F32.BF16 R16, R16, R8, R4 ;  /* 0x000000081010723c */ /* 0x004fe60000041804 */
[----:B------:R-:W2:Y:S04]  /*24080*/  LDL.LU.64 R6, [R1+0x3b60] ;  /* 0x003b600001067983 */ /* 0x000ea80000300a00 */
[----:B------:R-:W2:Y:S01]  /*24090*/  LDL.LU.64 R4, [R1+0x3b58] ;  /* 0x003b580001047983 */ /* 0x000ea20000300a00 */
[----:B------:R-:W-:-:S02]  /*240a0*/  MOV R22, R11 ;  /* 0x0000000b00167202 */ /* 0x000fc40000000f00 */
[----:B------:R-:W-:Y:S11]  /*240b0*/  MOV R23, R2 ;  /* 0x0000000200177202 */ /* 0x000ff60000000f00 */
[----:B------:R-:W-:Y:S02]  /*240c0*/  @!UPT UIADD3 URZ, URZ, URZ, URZ ;  /* 0x0000003f3f3ff290 */ /* 0x000fe4000fffe03f */
[----:B------:R-:W-:Y:S01]  /*240d0*/  STL [R1+0x94], R17 ;  /* 0x0000941101007387 */ /* 0x000fe20000100800 */
[----:B------:R-:W-:Y:S01]  /*240e0*/  MOV R11, R16 ;  /* 0x00000010000b7202 */ /* 0x000fe20000000f00 */
[----:B------:R-:W-:Y:S02]  /*240f0*/  IMAD.MOV.U32 R2, RZ, RZ, R19 ;  /* 0x000000ffff027224 */ /* 0x000fe400078e0013 */
[----:B------:R-:W-:Y:S04]  /*24100*/  STL [R1+0x98], R18 ;  /* 0x0000981201007387 */ /* 0x000fe80000100800 */
[----:B------:R-:W0:Y:S04]  /*24110*/  LDSM.16.MT88.4 R16, [R0+0x2080] ;  /* 0x002080000010783b */ /* 0x000e280000004200 */
[----:B0-----:R-:W-:Y:S04]  /*24120*/  STL.64 [R1+0x3b10], R18 ;  /* 0x003b101201007387 */ /* 0x001fe80000100a00 */
[----:B------:R0:W-:Y:S04]  /*24130*/  STL.64 [R1+0x3b08], R16 ;  /* 0x003b081001007387 */ /* 0x0001e80000100a00 */
[----:B0-----:R-:W4:Y:S01]  /*24140*/  LDL.LU R16, [R1+0x70] ;  /* 0x0000700001107983 */ /* 0x001f220000300800 */
[----:B------:R-:W-:-:S03]  /*24150*/  MOV R17, R3 ;  /* 0x0000000300117202 */ /* 0x000fc60000000f00 */
[----:B------:R-:W3:Y:S04]  /*24160*/  LDL.LU R3, [R1+0x3b50] ;  /* 0x003b500001037983 */ /* 0x000ee80000300800 */
[----:B------:R-:W4:Y:S04]  /*24170*/  LDL.LU R18, [R1+0x78] ;  /* 0x0000780001127983 */ /* 0x000f280000300800 */
[----:B------:R-:W4:Y:S04]  /*24180*/  LDL.LU R19, [R1+0x7c] ;  /* 0x00007c0001137983 */ /* 0x000f280000300800 */
[----:B------:R-:W-:Y:S01]  /*24190*/  STL [R1+0x3ad8], R0 ;  /* 0x003ad80001007387 */ /* 0x000fe20000100800 */
[-C--:B--2---:R-:W-:Y:S03]  /*241a0*/  HMMA.16816.F32.BF16 R24, R24, R8.reuse, R4 ;  /* 0x000000081818723c */ /* 0x084fe60000041804 */
[----:B------:R-:W5:Y:S04]  /*241b0*/  LDL.LU.64 R6, [R1+0x3b48] ;  /* 0x003b480001067983 */ /* 0x000f680000300a00 */
[----:B------:R-:W5:Y:S11]  /*241c0*/  LDL.LU.64 R4, [R1+0x3b40] ;  /* 0x003b400001047983 */ /* 0x000f760000300a00 */
[----:B------:R-:W-:Y:S05]  /*241d0*/  @!UPT UIADD3 URZ, URZ, URZ, URZ ;  /* 0x0000003f3f3ff290 */ /* 0x000fea000fffe03f */
[----:B------:R-:W-:Y:S04]  /*241e0*/  STL.64 [R1+0x10], R24 ;  /* 0x0000101801007387 */ /* 0x000fe80000100a00 */
[----:B------:R-:W-:Y:S04]  /*241f0*/  STL.64 [R1+0x18], R26 ;  /* 0x0000181a01007387 */ /* 0x000fe80000100a00 */
[----:B---3--:R-:W0:Y:S04]  /*24200*/  LDSM.16.MT88.4 R24, [R3+0x3000] ;  /* 0x003000000318783b */ /* 0x008e280000004200 */
[----:B0-----:R-:W-:Y:S04]  /*24210*/  STL.64 [R1+0x3af8], R26 ;  /* 0x003af81a01007387 */ /* 0x001fe80000100a00 */
[----:B------:R0:W-:Y:S04]  /*24220*/  STL.64 [R1+0x3af0], R24 ;  /* 0x003af01801007387 */ /* 0x0001e80000100a00 */
[----:B0-----:R-:W2:Y:S04]  /*24230*/  LDL.LU R24, [R1+0x20] ;  /* 0x0000200001187983 */ /* 0x001ea80000300800 */
[----:B------:R-:W2:Y:S04]  /*24240*/  LDL.LU R25, [R1+0x24] ;  /* 0x0000240001197983 */ /* 0x000ea80000300800 */
[----:B------:R-:W2:Y:S04]  /*24250*/  LDL.LU R26, [R1+0x28] ;  /* 0x00002800011a7983 */ /* 0x000ea80000300800 */
[----:B------:R-:W2:Y:S01]  /*24260*/  LDL.LU R27, [R1+0x2c] ;  /* 0x00002c00011b7983 */ /* 0x000ea20000300800 */
[----:B-----5:R-:W-:Y:S03]  /*24270*/  HMMA.16816.F32.BF16 R4, R4, R8, R12 ;  /* 0x000000080404723c */ /* 0x020fe6000004180c */
[----:B------:R-:W0:Y:S11]  /*24280*/  LDSM.16.MT88.4 R12, [R3+0x3080] ;  /* 0x00308000030c783b */ /* 0x000e360000004200 */
[----:B------:R-:W-:Y:S09]  /*24290*/  @!UPT UIADD3 URZ, URZ, URZ, URZ ;  /* 0x0000003f3f3ff290 */ /* 0x000ff2000fffe03f */
[----:B------:R1:W-:Y:S01]  /*242a0*/  STL [R1+0xa0], R4 ;  /* 0x0000a00401007387 */ /* 0x0003e20000100800 */
[----:B------:R-:W-:-:S03]  /*242b0*/  MOV R0, R5 ;  /* 0x0000000500007202 */ /* 0x000fc60000000f00 */
[----:B------:R3:W-:Y:S01]  /*242c0*/  STL.64 [R1+0xa8], R6 ;  /* 0x0000a80601007387 */ /* 0x0007e20000100a00 */
[----:B0-----:R-:W-:Y:S01]  /*242d0*/  IMAD.MOV.U32 R5, RZ, RZ, R14 ;  /* 0x000000ffff057224 */ /* 0x001fe200078e000e */
[----:B-1----:R-:W-:Y:S02]  /*242e0*/  MOV R4, R15 ;  /* 0x0000000f00047202 */ /* 0x002fe40000000f00 */
[----:B---3--:R-:W-:Y:S01]  /*242f0*/  MOV R7, R12 ;  /* 0x0000000c00077202 */ /* 0x008fe20000000f00 */
[----:B------:R-:W3:Y:S01]  /*24300*/  LDL.LU.64 R14, [R1+0x3b38] ;  /* 0x003b3800010e7983 */ /* 0x000ee20000300a00 */
[----:B------:R-:W-:-:S03]  /*24310*/  MOV R6, R13 ;  /* 0x0000000d00067202 */ /* 0x000fc60000000f00 */
[----:B------:R-:W3:Y:S02]  /*24320*/  LDL.LU.64 R12, [R1+0x3b30] ;  /* 0x003b3000010c7983 */ /* 0x000ee40000300a00 */
[-C--:B---3--:R-:W-:Y:S02]  /*24330*/  HMMA.16816.F32.BF16 R12, R12, R8.reuse, R20 ;  /* 0x000000080c0c723c */ /* 0x088fe40000041814 */
[----:B------:R-:W4:Y:S04]  /*24340*/  LDL.LU.64 R22, [R1+0x3b28] ;  /* 0x003b280001167983 */ /* 0x000f280000300a00 */
[----:B------:R-:W4:Y:S11]  /*24350*/  LDL.LU.64 R20, [R1+0x3b20] ;  /* 0x003b200001147983 */ /* 0x000f360000300a00 */
[----:B------:R-:W-:Y:S06]  /*24360*/  @!UPT UIADD3 URZ, URZ, URZ, URZ ;  /* 0x0000003f3f3ff290 */ /* 0x000fec000fffe03f */
[----:B------:R-:W-:Y:S04]  /*24370*/  STL.64 [R1+0x40], R12 ;  /* 0x0000400c01007387 */ /* 0x000fe80000100a00 */
[----:B------:R-:W-:Y:S04]  /*24380*/  STL.64 [R1+0x48], R14 ;  /* 0x0000480e01007387 */ /* 0x000fe80000100a00 */
[----:B------:R-:W0:Y:S04]  /*24390*/  LDSM.16.MT88.4 R12, [R29+0x3000] ;  /* 0x003000001d0c783b */ /* 0x000e280000004200 */
[----:B0-----:R-:W-:Y:S04]  /*243a0*/  STL.64 [R1+0x3ad0], R14 ;  /* 0x003ad00e01007387 */ /* 0x001fe80000100a00 */
[----:B------:R0:W-:Y:S04]  /*243b0*/  STL.64 [R1+0x3ac8], R12 ;  /* 0x003ac80c01007387 */ /* 0x0001e80000100a00 */
[----:B0-----:R-:W3:Y:S04]  /*243c0*/  LDL.LU R12, [R1+0x80] ;  /* 0x00008000010c7983 */ /* 0x001ee80000300800 */
[----:B------:R-:W3:Y:S04]  /*243d0*/  LDL.LU R13, [R1+0x84] ;  /* 0x00008400010d7983 */ /* 0x000ee80000300800 */
[----:B------:R-:W5:Y:S04]  /*243e0*/  LDL.LU R14, [R1+0x88] ;  /* 0x00008800010e7983 */ /* 0x000f680000300800 */
[----:B------:R-:W5:Y:S01]  /*243f0*/  LDL.LU R15, [R1+0x8c] ;  /* 0x00008c00010f7983 */ /* 0x000f620000300800 */
[----:B----4-:R-:W-:Y:S03]  /*24400*/  HMMA.16816.F32.BF16 R20, R20, R8, R16 ;  /* 0x000000081414723c */ /* 0x010fe60000041810 */
[----:B-----5:R0:W-:Y:S04]  /*24410*/  STL.64 [R1+0x3ae8], R14 ;  /* 0x003ae80e01007387 */ /* 0x0201e80000100a00 */
[----:B---3--:R1:W-:Y:S01]  /*24420*/  STL.64 [R1+0x3ae0], R12 ;  /* 0x003ae00c01007387 */ /* 0x0083e20000100a00 */
[----:B0-----:R-:W-:-:S03]  /*24430*/  MOV R15, R10 ;  /* 0x0000000a000f7202 */ /* 0x001fc60000000f00 */
[----:B-1----:R-:W3:Y:S04]  /*24440*/  LDL.LU R12, [R1+0x60] ;  /* 0x00006000010c7983 */ /* 0x002ee80000300800 */
[----:B------:R-:W3:Y:S04]  /*24450*/  LDL.LU R13, [R1+0x64] ;  /* 0x00006400010d7983 */ /* 0x000ee80000300800 */
[----:B------:R-:W3:Y:S04]  /*24460*/  LDL.LU R14, [R1+0x68] ;  /* 0x00006800010e7983 */ /* 0x000ee80000300800 */
[----:B------:R-:W3:Y:S04]  /*24470*/  LDL.LU R10, [R1+0x3b18] ;  /* 0x003b1800010a7983 */ /* 0x000ee80000300800 */
[----:B------:R-:W2:Y:S04]  /*24480*/  LDL.LU.64 R18, [R1+0x3b10] ;  /* 0x003b100001127983 */ /* 0x000ea80000300a00 */
[----:B------:R-:W2:Y:S04]  /*24490*/  LDL.LU.64 R16, [R1+0x3b08] ;  /* 0x003b080001107983 */ /* 0x000ea80000300a00 */
[----:B------:R0:W-:Y:S04]  /*244a0*/  STL.64 [R1+0x50], R20 ;  /* 0x0000501401007387 */ /* 0x0001e80000100a00 */
[----:B------:R1:W-:Y:S01]  /*244b0*/  STL.64 [R1+0x58], R22 ;  /* 0x0000581601007387 */ /* 0x0003e20000100a00 */
[----:B0-----:R-:W-:-:S02]  /*244c0*/  MOV R20, R7 ;  /* 0x0000000700147202 */ /* 0x001fc40000000f00 */
[----:B------:R-:W-:Y:S01]  /*244d0*/  MOV R21, R6 ;  /* 0x0000000600157202 */ /* 0x000fe20000000f00 */
[----:B-1----:R-:W-:Y:S01]  /*244e0*/  IMAD.MOV.U32 R22, RZ, RZ, R5 ;  /* 0x000000ffff167224 */ /* 0x002fe200078e0005 */
[----:B------:R-:W-:Y:S02]  /*244f0*/  MOV R23, R4 ;  /* 0x0000000400177202 */ /* 0x000fe40000000f00 */
[----:B------:R-:W0:Y:S04]  /*24500*/  LDSM.16.MT88.4 R4, [R29+0x3080] ;  /* 0x003080001d04783b */ /* 0x000e280000004200 */
[----:B0-----:R-:W-:Y:S04]  /*24510*/  STL.64 [R1+0x3ac0], R6 ;  /* 0x003ac00601007387 */ /* 0x001fe80000100a00 */
[----:B------:R0:W-:Y:S02]  /*24520*/  STL.64 [R1+0x3ab8], R4 ;  /* 0x003ab80401007387 */ /* 0x0001e40000100a00 */
[----:B0-----:R-:W-:-:S02]  /*24530*/  MOV R4, R11 ;  /* 0x0000000b00047202 */ /* 0x001fc40000000f00 */
[----:B------:R-:W3:Y:S04]  /*24540*/  LDL.LU R11, [R1+0x3b00] ;  /* 0x003b0000010b7983 */ /* 0x000ee80000300800 */
[----:B------:R-:W4:Y:S04]  /*24550*/  LDL.LU R5, [R1+0x94] ;  /* 0x0000940001057983 */ /* 0x000f280000300800 */
[----:B------:R-:W4:Y:S01]  /*24560*/  LDL.LU R6, [R1+0x98] ;  /* 0x0000980001067983 */ /* 0x000f220000300800 */
[----:B--2---:R-:W-:Y:S03]  /*24570*/  HMMA.16816.F32.BF16 R16, R16, R8, R24 ;  /* 0x000000081010723c */ /* 0x004fe60000041818 */
[----:B------:R-:W3:Y:S04]  /*24580*/  LDL.LU.64 R26, [R1+0x3af8] ;  /* 0x003af800011a7983 */ /* 0x000ee80000300a00 */
[----:B------:R-:W3:Y:S11]  /*24590*/  LDL.LU.64 R24, [R1+0x3af0] ;  /* 0x003af00001187983 */ /* 0x000ef60000300a00 */
[----:B------:R-:W-:Y:S05]  /*245a0*/  @!UPT UIADD3 URZ, URZ, URZ, URZ ;  /* 0x0000003f3f3ff290 */ /* 0x000fea000fffe03f */
[----:B------:R-:W-:Y:S04]  /*245b0*/  STL.64 [R1+0x30], R16 ;  /* 0x0000301001007387 */ /* 0x000fe80000100a00 */
[----:B------:R-:W-:Y:S01]  /*245c0*/  STL.64 [R1+0x38], R18 ;  /* 0x0000381201007387 */ /* 0x000fe20000100a00 */
[----:B------:R-:W-:-:S03]  /*245d0*/  MOV R7, R2 ;  /* 0x0000000200077202 */ /* 0x000fc60000000f00 */
[----:B------:R-:W-:Y:S01]  /*245e0*/  LDSM.16.MT88.4 R16, [R28+0x3000] ;  /* 0x003000001c10783b */ /* 0x000fe20000004200 */
[----:B---3--:R-:W-:Y:S03]  /*245f0*/  HMMA.16816.F32.BF16 R24, R24, R10, R12 ;  /* 0x0000000a1818723c */ /* 0x008fe6000004180c */
[----:B------:R-:W2:Y:S04]  /*24600*/  LDL.LU.64 R14, [R1+0x3ae8] ;  /* 0x003ae800010e7983 */ /* 0x000ea80000300a00 */
[----:B------:R-:W2:Y:S11]  /*24610*/  LDL.LU.64 R12, [R1+0x3ae0] ;  /* 0x003ae000010c7983 */ /* 0x000eb60000300a00 */
[----:B------:R-:W-:Y:S05]  /*24620*/  @!UPT UIADD3 URZ, URZ, URZ, URZ ;  /* 0x0000003f3f3ff290 */ /* 0x000fea000fffe03f */
[----:B------:R-:W-:Y:S01]  /*24630*/  STL.64 [R1+0x20], R24 ;  /* 0x0000201801007387 */ /* 0x000fe20000100a00 */
[----:B------:R-:W-:-:S03]  /*24640*/  MOV R2, R27 ;  /* 0x0000001b00027202 */ /* 0x000fc60000000f00 */
[----:B------:R-:W-:Y:S04]  /*24650*/  STL [R1+0x28], R26 ;  /* 0x0000281a01007387 */ /* 0x000fe80000100800 */
[----:B------:R-:W0:Y:S04]  /*24660*/  LDSM.16.MT88.4 R24, [R28+0x3080] ;  /* 0x003080001c18783b */ /* 0x000e280000004200 */
[----:B0-----:R-:W-:Y:S04]  /*24670*/  STL.64 [R1+0x3ab0], R26 ;  /* 0x003ab01a01007387 */ /* 0x001fe80000100a00 */
[----:B------:R0:W-:Y:S04]  /*24680*/  STL.64 [R1+0x3aa8], R24 ;  /* 0x003aa81801007387 */ /* 0x0001e80000100a00 */
[----:B0-----:R-:W3:Y:S01]  /*24690*/  LDL.LU R24, [R1+0xa0] ;  /* 0x0000a00001187983 */ /* 0x001ee20000300800 */
[----:B------:R-:W-:-:S03]  /*246a0*/  IMAD.MOV.U32 R25, RZ, RZ, R0 ;  /* 0x000000ffff197224 */ /* 0x000fc600078e0000 */
[----:B------:R-:W5:Y:S04]  /*246b0*/  LDL.LU R0, [R1+0x3ad8] ;  /* 0x003ad80001007983 */ /* 0x000f680000300800 */
[----:B------:R-:W3:Y:S04]  /*246c0*/  LDL.LU R26, [R1+0xa8] ;  /* 0x0000a800011a7983 */ /* 0x000ee80000300800 */
[----:B------:R-:W3:Y:S04]  /*246d0*/  LDL.LU R27, [R1+0xac] ;  /* 0x0000ac00011b7983 */ /* 0x000ee80000300800 */
[----:B------:R0:W-:Y:S01]  /*246e0*/  STL [R1+0x3a90], R28 ;  /* 0x003a901c01007387 */ /* 0x0001e20000100800 */
[-C--:B--2---:R-:W-:Y:S03]  /*246f0*/  HMMA.16816.F32.BF16 R20, R20, R10.reuse, R12 ;  /* 0x0000000a1414723c */ /* 0x084fe6000004180c */
[----:B------:R-:W4:Y:S04]  /*24700*/  LDL.LU.64 R14, [R1+0x3ad0] ;  /* 0x003ad000010e7983 */ /* 0x000f280000300a00 */
[----:B------:R-:W4:Y:S11]  /*24710*/  LDL.LU.64 R12, [R1+0x3ac8] ;  /* 0x003ac800010c7983 */ /* 0x000f360000300a00 */
[----:B------:R-:W-:Y:S05]  /*24720*/  @!UPT UIADD3 URZ, URZ, URZ, URZ ;  /* 0x0000003f3f3ff290 */ /* 0x000fea000fffe03f */
[----:B------:R-:W-:Y:S04]  /*24730*/  STL.64 [R1+0x60], R20 ;  /* 0x0000601401007387 */ /* 0x000fe80000100a00 */
[----:B------:R-:W-:Y:S04]  /*24740*/  STL.64 [R1+0x68], R22 ;  /* 0x0000681601007387 */ /* 0x000fe80000100a00 */
[----:B0-----:R-:W0:Y:S01]  /*24750*/  S2R R28, SR_TID.X ;  /* 0x00000000001c7919 */ /* 0x001e220000002100 */
[-C--:B----4-:R-:W-:Y:S03]  /*24760*/  HMMA.16816.F32.BF16 R12, R12, R10.reuse, R4 ;  /* 0x0000000a0c0c723c */ /* 0x090fe60000041804 */
[----:B------:R-:W2:Y:S04]  /*24770*/  LDL.LU.64 R6, [R1+0x3ac0] ;  /* 0x003ac00001067983 */ /* 0x000ea80000300a00 */
[----:B------:R-:W2:Y:S01]  /*24780*/  LDL.LU.64 R4, [R1+0x3ab8] ;  /* 0x003ab80001047983 */ /* 0x000ea20000300a00 */
[----:B---3--:R-:W-:Y:S01]  /*24790*/  HMMA.16816.F32.BF16 R16, R16, R10, R24 ;  /* 0x0000000a1010723c */ /* 0x008fe20000041818 */
[----:B0-----:R-:W-:-:S02]  /*247a0*/  LOP3.LUT R8, R28, 0x7, RZ, 0xc0, !PT ;  /* 0x000000071c087812 */ /* 0x001fc400078ec0ff */
[----:B------:R-:W-:Y:S04]  /*247b0*/  LDSM.16.MT88.4 R24, [R3+0x4080] ;  /* 0x004080000318783b */ /* 0x000fe80000004200 */
[----:B-----5:R-:W-:Y:S08]  /*247c0*/  LDSM.16.MT88.4 R20, [R0+0x3000] ;  /* 0x003000000014783b */ /* 0x020ff00000004200 */
[----:B------:R-:W-:Y:S04]  /*247d0*/  STL.64 [R1+0x90], R12 ;  /* 0x0000900c01007387 */ /* 0x000fe80000100a00 */
[----:B------:R-:W-:Y:S04]  /*247e0*/  STL.64 [R1+0x98], R14 ;  /* 0x0000980e01007387 */ /* 0x000fe80000100a00 */
[----:B------:R-:W0:Y:S04]  /*247f0*/  LDSM.16.MT88.4 R12, [R0+0x3080] ;  /* 0x00308000000c783b */ /* 0x000e280000004200 */
[----:B0-----:R-:W-:Y:S04]  /*24800*/  STL.64 [R1+0x3aa0], R14 ;  /* 0x003aa00e01007387 */ /* 0x001fe80000100a00 */
[----:B------:R0:W-:Y:S04]  /*24810*/  STL.64 [R1+0x3a98], R12 ;  /* 0x003a980c01007387 */ /* 0x0001e80000100a00 */
[----:B0-----:R-:W2:Y:S04]  /*24820*/  LDL.LU R12, [R1+0x10] ;  /* 0x00001000010c7983 */ /* 0x001ea80000300800 */
[----:B------:R-:W2:Y:S04]  /*24830*/  LDL.LU R13, [R1+0x14] ;  /* 0x00001400010d7983 */ /* 0x000ea80000300800 */
[----:B------:R-:W2:Y:S04]  /*24840*/  LDL.LU R14, [R1+0x18] ;  /* 0x00001800010e7983 */ /* 0x000ea80000300800 */
[----:B------:R-:W2:Y:S01]  /*24850*/  LDL.LU R15, [R1+0x1c] ;  /* 0x00001c00010f7983 */ /* 0x000ea20000300800 */
[----:B------:R-:W-:-:S04]  /*24860*/  LOP3.LUT R9, R28, 0x60, RZ, 0xc0, !PT ;  /* 0x000000601c097812 */ /* 0x000fc800078ec0ff */
[----:B------:R-:W-:Y:S02]  /*24870*/  LEA R9, R9, R8, 0x4 ;  /* 0x0000000809097211 */ /* 0x000fe400078e20ff */
[----:B------:R-:W-:Y:S02]  /*24880*/  SHF.L.U32 R28, R28, 0x1, RZ ;  /* 0x000000011c1c7819 */ /* 0x000fe400000006ff */
[----:B------:R-:W-:-:S04]  /*24890*/  SHF.L.U32 R9, R9, 0x4, RZ ;  /* 0x0000000409097819 */ /* 0x000fc800000006ff */
[----:B------:R-:W-:Y:S01]  /*248a0*/  LOP3.LUT R9, R9, 0x30, R28, 0x78, !PT ;  /* 0x0000003009097812 */ /* 0x000fe200078e781c */
[----:B------:R0:W-:Y:S03]  /*248b0*/  STL [R1+0x3a70], R0 ;  /* 0x003a700001007387 */ /* 0x0001e60000100800 */
[----:B------:R-:W-:Y:S02]  /*248c0*/  LEA R9, R8, R9, 0xa ;  /* 0x0000000908097211 */ /* 0x000fe400078e50ff */
[----:B------:R-:W-:Y:S02]  /*248d0*/  MOV R8, R24 ;  /* 0x0000001800087202 */ /* 0x000fe40000000f00 */
[----:B0-----:R-:W-:Y:S01]  /*248e0*/  MOV R0, R16 ;  /* 0x0000001000007202 */ /* 0x001fe20000000f00 */
[----:B--2---:R-:W-:Y:S01]  /*248f0*/  HMMA.16816.F32.BF16 R4, R4, R10, R12 ;  /* 0x0000000a0404723c */ /* 0x004fe2000004180c */
[----:B------:R-:W0:Y:S04]  /*24900*/  LDSM.16.MT88.4 R12, [R3+0x4000] ;  /* 0x00400000030c783b */ /* 0x000e280000004200 */
[----:B0-----:R0:W-:Y:S11]  /*24910*/  STL [R1+0x10], R12 ;  /* 0x0000100c01007387 */ /* 0x0011f60000100800 */
[----:B------:R-:W-:Y:S07]  /*24920*/  @!UPT UIADD3 URZ, URZ, URZ, URZ ;  /* 0x0000003f3f3ff290 */ /* 0x000fee000fffe03f */
[----:B------:R-:W-:Y:S04]  /*24930*/  STL.64 [R1+0x80], R4 ;  /* 0x0000800401007387 */ /* 0x000fe80000100a00 */
[----:B------:R-:W-:Y:S04]  /*24940*/  STL.64 [R1+0x88], R6 ;  /* 0x0000880601007387 */ /* 0x000fe80000100a00 */
[----:B------:R-:W1:Y:S01]  /*24950*/  LDSM.16.M88.4 R4, [R9+0x20080] ;  /* 0x020080000904783b */ /* 0x000e620000000200 */
[----:B------:R-:W-:-:S03]  /*24960*/  IMAD.MOV.U32 R28, RZ, RZ, R13 ;  /* 0x000000ffff1c7224 */ /* 0x000fc600078e000d */
[----:B------:R2:W-:Y:S04]  /*24970*/  STL.64 [R1+0x18], R14 ;  /* 0x0000180e01007387 */ /* 0x0005e80000100a00 */
[----:B0-----:R-:W3:Y:S04]  /*24980*/  LDL.LU R12, [R1+0x50] ;  /* 0x00005000010c7983 */ /* 0x001ee80000300800 */
[----:B------:R-:W3:Y:S04]  /*24990*/  LDL.LU R13, [R1+0x54] ;  /* 0x00005400010d7983 */ /* 0x000ee80000300800 */
[----:B--2---:R-:W3:Y:S04]  /*249a0*/  LDL.LU R14, [R1+0x58] ;  /* 0x00005800010e7983 */ /* 0x004ee80000300800 */
[----:B------:R-:W3:Y:S01]  /*249b0*/  LDL.LU R15, [R1+0x5c] ;  /* 0x00005c00010f7983 */ /* 0x000ee20000300800 */
[----:B------:R-:W-:-:S03]  /*249c0*/  IMAD.MOV.U32 R9, RZ, RZ, R25 ;  /* 0x000000ffff097224 */ /* 0x000fc600078e0019 */
[----:B-1----:R0:W-:Y:S04]  /*249d0*/  STL [R1+0x3a8c], R4 ;  /* 0x003a8c0401007387 */ /* 0x0021e80000100800 */
[----:B------:R-:W-:Y:S04]  /*249e0*/  STL [R1+0x3a88], R5 ;  /* 0x003a880501007387 */ /* 0x000fe80000100800 */
[----:B------:R1:W-:Y:S04]  /*249f0*/  STL [R1+0x3a0c], R6 ;  /* 0x003a0c0601007387 */ /* 0x0003e80000100800 */
[----:B------:R2:W-:Y:S04]  /*24a00*/  STL [R1+0x3a08], R7 ;  /* 0x003a080701007387 */ /* 0x0005e80000100800 */
[----:B------:R4:W-:Y:S01]  /*24a10*/  STL [R1+0xb4], R17 ;  /* 0x0000b41101007387 */ /* 0x0009e20000100800 */
[----:B0-----:R-:W-:-:S03]  /*24a20*/  MOV R4, R26 ;  /* 0x0000001a00047202 */ /* 0x001fc60000000f00 */
[----:B------:R-:W5:Y:S01]  /*24a30*/  LDL.LU R16, [R1+0x40] ;  /* 0x0000400001107983 */ /* 0x000f620000300800 */
[----:B-1----:R-:W-:Y:S02]  /*24a40*/  MOV R6, R19 ;  /* 0x0000001300067202 */ /* 0x002fe40000000f00 */
[----:B--2---:R-:W-:Y:S01]  /*24a50*/  MOV R7, R18 ;  /* 0x0000001200077202 */ /* 0x004fe20000000f00 */
[----:B----4-:R-:W5:Y:S01]  /*24a60*/  LDL.LU R17, [R1+0x44] ;  /* 0x0000440001117983 */ /* 0x010f620000300800 */
[----:B------:R-:W-:-:S03]  /*24a70*/  MOV R5, R27 ;  /* 0x0000001b00057202 */ /* 0x000fc60000000f00 */
[----:B------:R-:W5:Y:S04]  /*24a80*/  LDL.LU R18, [R1+0x48] ;  /* 0x0000480001127983 */ /* 0x000f680000300800 */
[----:B------:R-:W5:Y:S04]  /*24a90*/  LDL.LU R19, [R1+0x4c] ;  /* 0x00004c0001137983 */ /* 0x000f680000300800 */
[----:B------:R-:W5:Y:S04]  /*24aa0*/  LDL.LU.64 R26, [R1+0x3ab0] ;  /* 0x003ab000011a7983 */ /* 0x000f680000300a00 */
[----:B------:R-:W5:Y:S02]  /*24ab0*/  LDL.LU.64 R24, [R1+0x3aa8] ;  /* 0x003aa80001187983 */ /* 0x000f640000300a00 */
[-C--:B-----5:R-:W-:Y:S02]  /*24ac0*/  HMMA.16816.F32.BF16 R16, R24, R10.reuse, R16 ;  /* 0x0000000a1810723c */ /* 0x0a0fe40000041810 */
[----:B------:R-:W2:Y:S11]  /*24ad0*/  LDL.LU R24, [R1+0x30] ;  /* 0x0000300001187983 */ /* 0x000eb60000300800 */
[----:B------:R-:W-:Y:S10]  /*24ae0*/  @!UPT UIADD3 URZ, URZ, URZ, URZ ;  /* 0x0000003f3f3ff290 */ /* 0x000ff4000fffe03f */
[----:B------:R-:W-:Y:S04]  /*24af0*/  STL.64 [R1+0x70], R16 ;  /* 0x0000701001007387 */ /* 0x000fe80000100a00 */
[----:B------:R-:W-:Y:S04]  /*24b00*/  STL.64 [R1+0x78], R18 ;  /* 0x0000781201007387 */ /* 0x000fe80000100a00 */
[----:B------:R-:W0:Y:S04]  /*24b10*/  LDSM.16.MT88.4 R16, [R29+0x4000] ;  /* 0x004000001d10783b */ /* 0x000e280000004200 */
[----:B------:R-:W2:Y:S04]  /*24b20*/  LDL.LU R25, [R1+0x34] ;  /* 0x0000340001197983 */ /* 0x000ea80000300800 */
[----:B------:R-:W2:Y:S04]  /*24b30*/  LDL.LU R26, [R1+0x38] ;  /* 0x00003800011a7983 */ /* 0x000ea80000300800 */
[----:B------:R-:W2:Y:S04]  /*24b40*/  LDL.LU R27, [R1+0x3c] ;  /* 0x00003c00011b7983 */ /* 0x000ea80000300800 */
[----:B0-----:R-:W-:Y:S04]  /*24b50*/  STL.64 [R1+0x3a68], R18 ;  /* 0x003a681201007387 */ /* 0x001fe80000100a00 */
[----:B------:R0:W-:Y:S04]  /*24b60*/  STL.64 [R1+0x3a60], R16 ;  /* 0x003a601001007387 */ /* 0x0001e80000100a00 */
[----:B0-----:R-:W4:Y:S04]  /*24b70*/  LDL.LU R16, [R1+0x60] ;  /* 0x0000600001107983 */ /* 0x001f280000300800 */
[----:B------:R-:W4:Y:S04]  /*24b80*/  LDL.LU R17, [R1+0x64] ;  /* 0x0000640001117983 */ /* 0x000f280000300800 */
[----:B------:R-:W5:Y:S04]  /*24b90*/  LDL.LU R18, [R1+0x68] ;  /* 0x0000680001127983 */ /* 0x000f680000300800 */
[----:B------:R-:W5:Y:S01]  /*24ba0*/  LDL.LU R19, [R1+0x6c] ;  /* 0x00006c0001137983 */ /* 0x000f620000300800 */
[-C--:B---3--:R-:W-:Y:S03]  /*24bb0*/  HMMA.16816.F32.BF16 R20, R20, R10.reuse, R12 ;  /* 0x0000000a1414723c */ /* 0x088fe6000004180c */
[----:B-----5:R-:W-:Y:S04]  /*24bc0*/  STL.64 [R1+0x3a80], R18 ;  /* 0x003a801201007387 */ /* 0x020fe80000100a00 */
[----:B----4-:R0:W-:Y:S04]  /*24bd0*/  STL.64 [R1+0x3a78], R16 ;  /* 0x003a781001007387 */ /* 0x0101e80000100a00 */
[----:B0-----:R-:W3:Y:S04]  /*24be0*/  LDL.LU R16, [R1+0x20] ;  /* 0x0000200001107983 */ /* 0x001ee80000300800 */
[----:B------:R-:W3:Y:S04]  /*24bf0*/  LDL.LU R17, [R1+0x24] ;  /* 0x0000240001117983 */ /* 0x000ee80000300800 */
[----:B------:R-:W3:Y:S04]  /*24c00*/  LDL.LU R18, [R1+0x28] ;  /* 0x0000280001127983 */ /* 0x000ee80000300800 */
[----:B------:R-:W2:Y:S04]  /*24c10*/  LDL.LU.64 R14, [R1+0x3aa0] ;  /* 0x003aa000010e7983 */ /* 0x000ea80000300a00 */
[----:B------:R-:W2:Y:S04]  /*24c20*/  LDL.LU.64 R12, [R1+0x3a98] ;  /* 0x003a9800010c7983 */ /* 0x000ea80000300a00 */
[----:B------:R-:W-:Y:S04]  /*24c30*/  STL.64 [R1+0xa0], R20 ;  /* 0x0000a01401007387 */ /* 0x000fe80000100a00 */
[----:B------:R-:W-:Y:S04]  /*24c40*/  STL [R1+0xa8], R22 ;  /* 0x0000a81601007387 */ /* 0x000fe80000100800 */
[----:B------:R-:W-:Y:S01]  /*24c50*/  STL [R1+0x3a38], R29 ;  /* 0x003a381d01007387 */ /* 0x000fe20000100800 */
[----:B--2---:R-:W-:Y:S03]  /*24c60*/  HMMA.16816.F32.BF16 R24, R12, R10, R24 ;  /* 0x0000000a0c18723c */ /* 0x004fe60000041818 */
[----:B------:R-:W3:Y:S04]  /*24c70*/  LDL.LU R12, [R1+0x10] ;  /* 0x00001000010c7983 */ /* 0x000ee80000300800 */
[----:B------:R-:W-:Y:S11]  /*24c80*/  IMAD.MOV.U32 R13, RZ, RZ, R28 ;  /* 0x000000ffff0d7224 */ /* 0x000ff600078e001c */
[----:B------:R-:W-:Y:S05]  /*24c90*/  @!UPT UIADD3 URZ, URZ, URZ, URZ ;  /* 0x0000003f3f3ff290 */ /* 0x000fea000fffe03f */
[----:B------:R-:W-:Y:S04]  /*24ca0*/  STL.64 [R1+0x50], R24 ;  /* 0x0000501801007387 */ /* 0x000fe80000100a00 */
[----:B------:R-:W-:Y:S04]  /*24cb0*/  STL.64 [R1+0x58], R26 ;  /* 0x0000581a01007387 */ /* 0x000fe80000100a00 */
[----:B------:R-:W2:Y:S01]  /*24cc0*/  LDL.LU R28, [R1+0x3a90] ;  /* 0x003a9000011c7983 */ /* 0x000ea20000300800 */
[----:B------:R-:W-:-:S03]  /*24cd0*/  MOV R10, R4 ;  /* 0x00000004000a7202 */ /* 0x000fc60000000f00 */
[----:B------:R-:W3:Y:S01]  /*24ce0*/  LDL.LU R14, [R1+0x18] ;  /* 0x00001800010e7983 */ /* 0x000ee20000300800 */
[----:B------:R-:W-:-:S03]  /*24cf0*/  MOV R11, R5 ;  /* 0x00000005000b7202 */ /* 0x000fc60000000f00 */
[----:B------:R-:W3:Y:S04]  /*24d00*/  LDL.LU R15, [R1+0x1c] ;  /* 0x00001c00010f7983 */ /* 0x000ee80000300800 */
[----:B------:R-:W3:Y:S04]  /*24d10*/  LDL.LU R4, [R1+0x3a8c] ;  /* 0x003a8c0001047983 */ /* 0x000ee80000300800 */
[----:B------:R-:W3:Y:S01]  /*24d20*/  LDL.LU R5, [R1+0x3a88] ;  /* 0x003a880001057983 */ /* 0x000ee20000300800 */
[----:B------:R-:W-:Y:S02]  /*24d30*/  MOV R19, R2 ;  /* 0x0000000200137202 */ /* 0x000fe40000000f00 */
[----:B------:R-:W-:-:S02]  /*24d40*/  MOV R2, R23 ;  /* 0x0000001700027202 */ /* 0x000fc40000000f00 */
[----:B------:R-:W-:Y:S04]  /*24d50*/  LDSM.16.MT88.4 R20, [R29+0x4080] ;  /* 0x004080001d14783b */ /* 0x000fe80000004200 */
[----:B--2---:R-:W0:Y:S01]  /*24d60*/  LDSM.16.MT88.4 R24, [R28+0x4000] ;  /* 0x004000001c18783b */ /* 0x004e220000004200 */
[----:B---3--:R-:W-:Y:S03]  /*24d70*/  HMMA.16816.F32.BF16 R12, R12, R4, R16 ;  /* 0x000000040c0c723c */ /* 0x008fe60000041810 */
[----:B0-----:R-:W-:Y:S04]  /*24d80*/  STL.64 [R1+0x3a58], R26 ;  /* 0x003a581a01007387 */ /* 0x001fe80000100a00 */
[----:B------:R0:W-:Y:S11]  /*24d90*/  STL.64 [R1+0x3a50], R24 ;  /* 0x003a501801007387 */ /* 0x0001f60000100a00 */
[----:B------:R-:W-:Y:S06]  /*24da0*/  @!UPT UIADD3 URZ, URZ, URZ, URZ ;  /* 0x0000003f3f3ff290 */ /* 0x000fec000fffe03f */
[----:B------:R-:W-:Y:S01]  /*24db0*/  MOV R29, R12 ;  /* 0x0000000c001d7202 */ /* 0x000fe20000000f00 */
[----:B0-----:R-:W2:Y:S04]  /*24dc0*/  LDL.LU R24, [R1+0x80] ;  /* 0x0000800001187983 */ /* 0x001ea80000300800 */
[----:B------:R-:W2:Y:S04]  /*24dd0*/  LDL.LU R25, [R1+0x84] ;  /* 0x0000840001197983 */ /* 0x000ea80000300800 */
[----:B------:R-:W2:Y:S04]  /*24de0*/  LDL.LU R26, [R1+0x88] ;  /* 0x00008800011a7983 */ /* 0x000ea80000300800 */
[----:B------:R-:W2:Y:S04]  /*24df0*/  LDL.LU R27, [R1+0x8c] ;  /* 0x00008c00011b7983 */ /* 0x000ea80000300800 */
[----:B------:R-:W3:Y:S04]  /*24e00*/  LDL.LU.64 R18, [R1+0x3a80] ;  /* 0x003a800001127983 */ /* 0x000ee80000300a00 */
[----:B------:R-:W3:Y:S04]  /*24e10*/  LDL.LU.64 R16, [R1+0x3a78] ;  /* 0x003a780001107983 */ /* 0x000ee80000300a00 */
[----:B------:R-:W-:Y:S04]  /*24e20*/  STL [R1+0x44], R13 ;  /* 0x0000440d01007387 */ /* 0x000fe80000100800 */
[----:B------:R-:W-:Y:S04]  /*24e30*/  STL.64 [R1+0x48], R14 ;  /* 0x0000480e01007387 */ /* 0x000fe80000100a00 */
[----:B------:R-:W0:Y:S04]  /*24e40*/  LDSM.16.MT88.4 R12, [R28+0x4080] ;  /* 0x004080001c0c783b */ /* 0x000e280000004200 */
[----:B0-----:R-:W-:Y:S04]  /*24e50*/  STL.64 [R1+0x3a48], R14 ;  /* 0x003a480e01007387 */ /* 0x001fe80000100a00 */
[----:B------:R0:W-:Y:S02]  /*24e60*/  STL.64 [R1+0x3a40], R12 ;  /* 0x003a400c01007387 */ /* 0x0001e40000100a00 */
[----:B0-----:R-:W-:-:S02]  /*24e70*/  MOV R12, R0 ;  /* 0x00000000000c7202 */ /* 0x001fc40000000f00 */
[----:B------:R-:W4:Y:S04]  /*24e80*/  LDL.LU R0, [R1+0x3a70] ;  /* 0x003a700001007983 */ /* 0x000f280000300800 */
[----:B------:R-:W5:Y:S04]  /*24e90*/  LDL.LU R13, [R1+0xb4] ;  /* 0x0000b400010d7983 */ /* 0x000f680000300800 */
[----:B------:R-:W-:Y:S01]  /*24ea0*/  STL [R1+0x3a10], R28 ;  /* 0x003a101c01007387 */ /* 0x000fe20000100800 */
[-C--:B---3--:R-:W-:Y:S03]  /*24eb0*/  HMMA.16816.F32.BF16 R8, R8, R4.reuse, R16 ;  /* 0x000000040808723c */ /* 0x088fe60000041810 */
[----:B------:R-:W3:Y:S04]  /*24ec0*/  LDL.LU.64 R18, [R1+0x3a68] ;  /* 0x003a680001127983 */ /* 0x000ee80000300a00 */
[----:B------:R-:W3:Y:S11]  /*24ed0*/  LDL.LU.64 R16, [R1+0x3a60] ;  /* 0x003a600001107983 */ /* 0x000ef60000300a00 */
[----:B------:R-:W-:Y:S05]  /*24ee0*/  @!UPT UIADD3 URZ, URZ, URZ, URZ ;  /* 0x0000003f3f3ff290 */ /* 0x000fea000fffe03f */
[----:B------:R-:W-:Y:S04]  /*24ef0*/  STL.64 [R1+0x20], R8 ;  /* 0x0000200801007387 */ /* 0x000fe80000100a00 */
[----:B------:R-:W-:Y:S04]  /*24f00*/  STL.64 [R1+0x28], R10 ;  /* 0x0000280a01007387 */ /* 0x000fe80000100a00 */
[----:B----4-:R-:W0:Y:S04]  /*24f10*/  LDSM.16.MT88.4 R8, [R0+0x4000] ;  /* 0x004000000008783b */ /* 0x010e280000004200 */
[----:B0-----:R-:W-:Y:S04]  /*24f20*/  STL.64 [R1+0x3a30], R10 ;  /* 0x003a300a01007387 */ /* 0x001fe80000100a00 */
[----:B------:R0:W-:Y:S04]  /*24f30*/  STL.64 [R1+0x3a28], R8 ;  /* 0x003a280801007387 */ /* 0x0001e80000100a00 */
[----:B0-----:R-:W3:Y:S04]  /*24f40*/  LDL.LU R8, [R1+0x90] ;  /* 0x0000900001087983 */ /* 0x001ee80000300800 */
[----:B------:R-:W3:Y:S04]  /*24f50*/  LDL.LU R9, [R1+0x94] ;  /* 0x0000940001097983 */ /* 0x000ee80000300800 */
[----:B------:R-:W3:Y:S04]  /*24f60*/  LDL.LU R10, [R1+0x98] ;  /* 0x00009800010a7983 */ /* 0x000ee80000300800 */
[----:B------:R-:W3:Y:S01]  /*24f70*/  LDL.LU R11, [R1+0x9c] ;  /* 0x00009c00010b7983 */ /* 0x000ee20000300800 */
[----:B------:R-:W-:Y:S01]  /*24f80*/  IMAD.MOV.U32 R14, RZ, RZ, R7 ;  /* 0x000000ffff0e7224 */ /* 0x000fe200078e0007 */
[----:B------:R-:W-:Y:S01]  /*24f90*/  MOV R15, R6 ;  /* 0x00000006000f7202 */ /* 0x000fe20000000f00 */
[-C--:B--2---:R-:W-:Y:S01]  /*24fa0*/  HMMA.16816.F32.BF16 R20, R20, R4.reuse, R24 ;  /* 0x000000041414723c */ /* 0x084fe20000041818 */
[----:B------:R-:W-:Y:S07]  /*24fb0*/  LDSM.16.MT88.4 R24, [R3+0x5000] ;  /* 0x005000000318783b */ /* 0x000fee0000004200 */
[----:B---3--:R-:W-:Y:S11]  /*24fc0*/  HMMA.16816.F32.BF16 R16, R16, R4, R8 ;  /* 0x000000041010723c */ /* 0x008ff60000041808 */
[----:B------:R-:W-:Y:S11]  /*24fd0*/  @!UPT UIADD3 URZ, URZ, URZ, URZ ;  /* 0x0000003f3f3ff290 */ /* 0x000ff6000fffe03f */
[----:B------:R-:W-:Y:S01]  /*24fe0*/  @!UPT UIADD3 URZ, URZ, URZ, URZ ;  /* 0x0000003f3f3ff290 */ /* 0x000fe2000fffe03f */
[----:B------:R-:W-:Y:S01]  /*24ff0*/  STL [R1+0x34], R17 ;  /* 0x0000341101007387 */ /* 0x000fe20000100800 */
[----:B------:R-:W-:Y:S02]  /*25000*/  MOV R28, R16 ;  /* 0x00000010001c7202 */ /* 0x000fe40000000f00 */
[----:B------:R-:W-:Y:S01]  /*25010*/  MOV R6, R18 ;  /* 0x0000001200067202 */ /* 0x000fe20000000f00 */
[----:B------:R-:W2:Y:S01]  /*25020*/  LDL.LU R8, [R1+0x70] ;  /* 0x0000700001087983 */ /* 0x000ea20000300800 */
[----:B------:R-:W-:-:S03]  /*25030*/  MOV R7, R19 ;  /* 0x0000001300077202 */ /* 0x000fc60000000f00 */
[----:B------:R-:W0:Y:S04]  /*25040*/  LDSM.16.MT88.4 R16, [R0+0x4080] ;  /* 0x004080000010783b */ /* 0x000e280000004200 */
[----:B------:R-:W2:Y:S04]  /*25050*/  LDL.LU R9, [R1+0x74] ;  /* 0x0000740001097983 */ /* 0x000ea80000300800 */
[----:B------:R-:W2:Y:S04]  /*25060*/  LDL.LU R10, [R1+0x78] ;  /* 0x00007800010a7983 */ /* 0x000ea80000300800 */
[----:B------:R-:W2:Y:S04]  /*25070*/  LDL.LU R11, [R1+0x7c] ;  /* 0x00007c00010b7983 */ /* 0x000ea80000300800 */
[----:B0-----:R-:W-:Y:S04]  /*25080*/  STL.64 [R1+0x3a20], R18 ;  /* 0x003a201201007387 */ /* 0x001fe80000100a00 */
[----:B------:R0:W-:Y:S04]  /*25090*/  STL.64 [R1+0x3a18], R16 ;  /* 0x003a181001007387 */ /* 0x0001e80000100a00 */
[----:B0-----:R-:W3:Y:S04]  /*250a0*/  LDL.LU R16, [R1+0xa0] ;  /* 0x0000a00001107983 */ /* 0x001ee80000300800 */
[----:B------:R-:W3:Y:S04]  /*250b0*/  LDL.LU R17, [R1+0xa4] ;  /* 0x0000a40001117983 */ /* 0x000ee80000300800 */
[----:B------:R-:W3:Y:S04]  /*250c0*/  LDL.LU R18, [R1+0xa8] ;  /* 0x0000a80001127983 */ /* 0x000ee80000300800 */
[----:B------:R-:W-:Y:S04]  /*250d0*/  STL [R1+0x39e4], R0 ;  /* 0x0039e40001007387 */ /* 0x000fe80000100800 */
[----:B------:R0:W-:Y:S04]  /*250e0*/  STL.64 [R1+0x10], R20 ;  /* 0x0000101401007387 */ /* 0x0001e80000100a00 */
[----:B------:R1:W-:Y:S01]  /*250f0*/  STL.64 [R1+0x18], R22 ;  /* 0x0000181601007387 */ /* 0x0003e20000100a00 */
[----:B0-----:R-:W-:-:S02]  /*25100*/  MOV R21, R26 ;  /* 0x0000001a00157202 */ /* 0x001fc40000000f00 */
[----:B------:R-:W-:Y:S02]  /*25110*/  MOV R20, R27 ;  /* 0x0000001b00147202 */ /* 0x000fe40000000f00 */
[----:B-1----:R-:W-:Y:S01]  /*25120*/  MOV R23, R24 ;  /* 0x0000001800177202 */ /* 0x002fe20000000f00 */
[----:B------:R-:W5:Y:S01]  /*25130*/  LDL.LU.64 R26, [R1+0x3a58] ;  /* 0x003a5800011a7983 */ /* 0x000f620000300a00 */
[----:B------:R-:W-:-:S03]  /*25140*/  MOV R22, R25 ;  /* 0x0000001900167202 */ /* 0x000fc60000000f00 */
[----:B------:R-:W5:Y:S01]  /*25150*/  LDL.LU.64 R24, [R1+0x3a50] ;  /* 0x003a500001187983 */ /* 0x000f620000300a00 */
[----:B------:R-:W-:Y:S01]  /*25160*/  IMAD.MOV.U32 R19, RZ, RZ, R2 ;  /* 0x000000ffff137224 */ /* 0x000fe200078e0002 */
[----:B-----5:R-:W-:Y:S02]  /*25170*/  HMMA.16816.F32.BF16 R24, R24, R4, R12 ;  /* 0x000000041818723c */ /* 0x020fe4000004180c */
[----:B------:R-:W2:Y:S04]  /*25180*/  LDL.LU.64 R14, [R1+0x3a48] ;  /* 0x003a4800010e7983 */ /* 0x000ea80000300a00 */
[----:B------:R-:W2:Y:S11]  /*25190*/  LDL.LU.64 R12, [R1+0x3a40] ;  /* 0x003a4000010c7983 */ /* 0x000eb60000300a00 */
[----:B------:R-:W-:Y:S06]  /*251a0*/  @!UPT UIADD3 URZ, URZ, URZ, URZ ;  /* 0x0000003f3f3ff290 */ /* 0x000fec000fffe03f */
[----:B------:R0:W-:Y:S01]  /*251b0*/  STL [R1+0xb0], R24 ;  /* 0x0000b01801007387 */ /* 0x0001e20000100800 */
[----:B------:R-:W-:Y:S01]  /*251c0*/  IMAD.MOV.U32 R0, RZ, RZ, R25 ;  /* 0x000000ffff007224 */ /* 0x000fe200078e0019 */
[----:B------:R-:W-:Y:S01]  /*251d0*/  MOV R2, R27 ;  /* 0x0000001b00027202 */ /* 0x000fe20000000f00 */
[----:B------:R-:W-:Y:S01]  /*251e0*/  IMAD.MOV.U32 R27, RZ, RZ, R20 ;  /* 0x000000ffff1b7224 */ /* 0x000fe200078e0014 */
[----:B------:R1:W-:Y:S01]  /*251f0*/  STL [R1+0xb8], R26 ;  /* 0x0000b81a01007387 */ /* 0x0003e20000100800 */
[----:B------:R-:W-:Y:S02]  /*25200*/  MOV R25, R22 ;  /* 0x0000001600197202 */ /* 0x000fe40000000f00 */
[----:B0-----:R-:W-:Y:S02]  /*25210*/  MOV R24, R23 ;  /* 0x0000001700187202 */ /* 0x001fe40000000f00 */
[----:B-1----:R-:W-:Y:S02]  /*25220*/  MOV R26, R21 ;  /* 0x00000015001a7202 */ /* 0x002fe40000000f00 */
[----:B------:R-:W0:Y:S04]  /*25230*/  LDSM.16.MT88.4 R20, [R3+0x5080] ;  /* 0x005080000314783b */ /* 0x000e280000004200 */
[----:B------:R-:W-:Y:S04]  /*25240*/  STL.64 [R1+0x3a00], R26 ;  /* 0x003a001a01007387 */ /* 0x000fe80000100a00 */
[----:B------:R1:W-:Y:S04]  /*25250*/  STL.64 [R1+0x39f8], R24 ;  /* 0x0039f81801007387 */ /* 0x0003e80000100a00 */
[----:B-1----:R-:W4:Y:S04]  /*25260*/  LDL.LU R24, [R1+0x50] ;  /* 0x0000500001187983 */ /* 0x002f280000300800 */
[----:B------:R-:W4:Y:S04]  /*25270*/  LDL.LU R25, [R1+0x54] ;  /* 0x0000540001197983 */ /* 0x000f280000300800 */
[----:B------:R-:W4:Y:S04]  /*25280*/  LDL.LU R26, [R1+0x58] ;  /* 0x00005800011a7983 */ /* 0x000f280000300800 */
[----:B------:R-:W4:Y:S04]  /*25290*/  LDL.LU R27, [R1+0x5c] ;  /* 0x00005c00011b7983 */ /* 0x000f280000300800 */
[----:B0-----:R-:W-:Y:S04]  /*252a0*/  STL.64 [R1+0x39f0], R22 ;  /* 0x0039f01601007387 */ /* 0x001fe80000100a00 */
[----:B------:R0:W-:Y:S02]  /*252b0*/  STL.64 [R1+0x39e8], R20 ;  /* 0x0039e81401007387 */ /* 0x0001e40000100a00 */
[----:B0-----:R-:W-:-:S02]  /*252c0*/  MOV R20, R29 ;  /* 0x0000001d00147202 */ /* 0x001fc40000000f00 */
[----:B------:R-:W5:Y:S04]  /*252d0*/  LDL.LU R29, [R1+0x3a38] ;  /* 0x003a3800011d7983 */ /* 0x000f680000300800 */
[----:B------:R-:W3:Y:S04]  /*252e0*/  LDL.LU R21, [R1+0x44] ;  /* 0x0000440001157983 */ /* 0x000ee80000300800 */
[----:B------:R-:W3:Y:S04]  /*252f0*/  LDL.LU R22, [R1+0x48] ;  /* 0x0000480001167983 */ /* 0x000ee80000300800 */
[----:B------:R-:W3:Y:S01]  /*25300*/  LDL.LU R23, [R1+0x4c] ;  /* 0x00004c0001177983 */ /* 0x000ee20000300800 */
[-C--:B--2---:R-:W-:Y:S03]  /*25310*/  HMMA.16816.F32.BF16 R12, R12, R4.reuse, R8 ;  /* 0x000000040c0c723c */ /* 0x084fe60000041808 */
[----:B------:R-:W3:Y:S04]  /*25320*/  LDL.LU.64 R10, [R1+0x3a30] ;  /* 0x003a3000010a7983 */ /* 0x000ee80000300a00 */
[----:B------:R-:W3:Y:S11]  /*25330*/  LDL.LU.64 R8, [R1+0x3a28] ;  /* 0x003a280001087983 */ /* 0x000ef60000300a00 */
[----:B------:R-:W-:Y:S05]  /*25340*/  @!UPT UIADD3 URZ, URZ, URZ, URZ ;  /* 0x0000003f3f3ff290 */ /* 0x000fea000fffe03f */
[----:B------:R-:W-:Y:S04]  /*25350*/  STL.64 [R1+0x90], R12 ;  /* 0x0000900c01007387 */ /* 0x000fe80000100a00 */
[----:B------:R-:W-:Y:S04]  /*25360*/  STL.64 [R1+0x98], R14 ;  /* 0x0000980e01007387 */ /* 0x000fe80000100a00 */
[----:B-----5:R-:W0:Y:S04]  /*25370*/  LDSM.16.MT88.4 R12, [R29+0x5000] ;  /* 0x005000001d0c783b */ /* 0x020e280000004200 */
[----:B0-----:R-:W-:Y:S04]  /*25380*/  STL.64 [R1+0x39d8], R14 ;  /* 0x0039d80e01007387 */ /* 0x001fe80000100a00 */
[----:B------:R0:W-:Y:S04]  /*25390*/  STL.64 [R1+0x39d0], R12 ;  /* 0x0039d00c01007387 */ /* 0x0001e80000100a00 */
[----:B0-----:R-:W2:Y:S04]  /*253a0*/  LDL.LU R12, [R1+0x20] ;  /* 0x00002000010c7983 */ /* 0x001ea80000300800 */
[----:B------:R-:W2:Y:S04]  /*253b0*/  LDL.LU R13, [R1+0x24] ;  /* 0x00002400010d7983 */ /* 0x000ea80000300800 */
[----:B------:R-:W2:Y:S04]  /*253c0*/  LDL.LU R14, [R1+0x28] ;  /* 0x00002800010e7983 */ /* 0x000ea80000300800 */
[----:B------:R-:W2:Y:S01]  /*253d0*/  LDL.LU R15, [R1+0x2c] ;  /* 0x00002c00010f7983 */ /* 0x000ea20000300800 */
[----:B---3--:R-:W-:Y:S03]  /*253e0*/  HMMA.16816.F32.BF16 R8, R8, R4, R16 ;  /* 0x000000040808723c */ /* 0x008fe60000041810 */
[----:B------:R-:W4:Y:S04]  /*253f0*/  LDL.LU.64 R18, [R1+0x3a20] ;  /* 0x003a200001127983 */ /* 0x000f280000300a00 */
[----:B------:R-:W4:Y:S11]  /*25400*/  LDL.LU.64 R16, [R1+0x3a18] ;  /* 0x003a180001107983 */ /* 0x000f360000300a00 */
[----:B------:R-:W-:Y:S05]  /*25410*/  @!UPT UIADD3 URZ, URZ, URZ, URZ ;  /* 0x0000003f3f3ff290 */ /* 0x000fea000fffe03f */
[----:B------:R-:W-:Y:S04]  /*25420*/  STL.64 [R1+0xa0], R8 ;  /* 0x0000a00801007387 */ /* 0x000fe80000100a00 */
[----:B------:R-:W-:Y:S04]  /*25430*/  STL.64 [R1+0xa8], R10 ;  /* 0x0000a80a01007387 */ /* 0x000fe80000100a00 */
[----:B------:R-:W0:Y:S04]  /*25440*/  LDSM.16.MT88.4 R8, [R29+0x5080] ;  /* 0x005080001d08783b */ /* 0x000e280000004200 */
[----:B0-----:R-:W-:Y:S04]  /*25450*/  STL.64 [R1+0x39c8], R10 ;  /* 0x0039c80a01007387 */ /* 0x001fe80000100a00 */
[----:B------:R0:W-:Y:S02]  /*25460*/  STL.64 [R1+0x39c0], R8 ;  /* 0x0039c00801007387 */ /* 0x0001e40000100a00 */
[----:B0-----:R-:W-:-:S02]  /*25470*/  MOV R8, R28 ;  /* 0x0000001c00087202 */ /* 0x001fc40000000f00 */
[----:B------:R-:W3:Y:S01]  /*25480*/  LDL.LU R28, [R1+0x3a10] ;  /* 0x003a1000011c7983 */ /* 0x000ee20000300800 */
[----:B------:R-:W-:Y:S02]  /*25490*/  MOV R10, R6 ;  /* 0x00000006000a7202 */ /* 0x000fe40000000f00 */
[----:B------:R-:W-:Y:S01]  /*254a0*/  MOV R11, R7 ;  /* 0x00000007000b7202 */ /* 0x000fe20000000f00 */
[----:B------:R-:W5:Y:S04]  /*254b0*/  LDL.LU R9, [R1+0x34] ;  /* 0x0000340001097983 */ /* 0x000f680000300800 */
[----:B------:R-:W2:Y:S04]  /*254c0*/  LDL.LU R6, [R1+0x3a0c] ;  /* 0x003a0c0001067983 */ /* 0x000ea80000300800 */
[----:B------:R-:W2:Y:S01]  /*254d0*/  LDL.LU R7, [R1+0x3a08] ;  /* 0x003a080001077983 */ /* 0x000ea20000300800 */
[----:B----4-:R-:W-:Y:S03]  /*254e0*/  HMMA.16816.F32.BF16 R16, R16, R4, R24 ;  /* 0x000000041010723c */ /* 0x010fe60000041818 */
        /* <DEDUP_REMOVED lines=9> */
[----:B------:R-:W3:Y:S04]  /*25580*/  LDL.LU R17, [R1+0x14] ;  /* 0x0000140001117983 */ /* 0x000ee80000300800 */
[----:B------:R-:W3:Y:S04]  /*25590*/  LDL.LU R18, [R1+0x18] ;  /* 0x0000180001127983 */ /* 0x000ee80000300800 */
[----:B------:R-:W3:Y:S01]  /*255a0*/  LDL.LU R19, [R1+0x1c] ;  /* 0x00001c0001137983 */ /* 0x000ee20000300800 */
[----:B--2---:R-:W-:Y:S03]  /*255b0*/  HMMA.16816.F32.BF16 R24, R24, R6, R20 ;  /* 0x000000061818723c */ /* 0x004fe60000041814 */
[----:B------:R-:W2:Y:S04]  /*255c0*/  LDL.LU.64 R22, [R1+0x39f0] ;  /* 0x0039f00001167983 */ /* 0x000ea80000300a00 */
[----:B------:R-:W2:Y:S11]  /*255d0*/  LDL.LU.64 R20, [R1+0x39e8] ;  /* 0x0039e80001147983 */ /* 0x000eb60000300a00 */
[----:B------:R-:W-:Y:S05]  /*255e0*/  @!UPT UIADD3 URZ, URZ, URZ, URZ ;  /* 0x0000003f3f3ff290 */ /* 0x000fea000fffe03f */
[----:B------:R-:W-:Y:S04]  /*255f0*/  STL.64 [R1+0x70], R24 ;  /* 0x0000701801007387 */ /* 0x000fe80000100a00 */
[----:B------:R-:W-:Y:S04]  /*25600*/  STL.64 [R1+0x78], R26 ;  /* 0x0000781a01007387 */ /* 0x000fe80000100a00 */
[----:B------:R-:W0:Y:S04]  /*25610*/  LDSM.16.MT88.4 R24, [R28+0x5080] ;  /* 0x005080001c18783b */ /* 0x000e280000004200 */
[----:B0-----:R0:W-:Y:S04]  /*25620*/  STL.64 [R1+0x39a8], R26 ;  /* 0x0039a81a01007387 */ /* 0x0011e80000100a00 */
[----:B------:R1:W-:Y:S01]  /*25630*/  STL.64 [R1+0x39a0], R24 ;  /* 0x0039a01801007387 */ /* 0x0003e20000100a00 */
[----:B0-----:R-:W-:-:S03]  /*25640*/  MOV R27, R2 ;  /* 0x00000002001b7202 */ /* 0x001fc60000000f00 */
[----:B-1----:R-:W4:Y:S01]  /*25650*/  LDL.LU R24, [R1+0xb0] ;  /* 0x0000b00001187983 */ /* 0x002f220000300800 */
[----:B------:R-:W-:-:S03]  /*25660*/  IMAD.MOV.U32 R25, RZ, RZ, R0 ;  /* 0x000000ffff197224 */ /* 0x000fc600078e0000 */
        /* <DEDUP_REMOVED lines=10> */
[----:B---3--:R-:W-:Y:S01]  /*25710*/  LDSM.16.MT88.4 R20, [R0+0x5000] ;  /* 0x005000000014783b */ /* 0x008fe20000004200 */
[-C--:B-----5:R-:W-:Y:S03]  /*25720*/  HMMA.16816.F32.BF16 R12, R12, R6.reuse, R8 ;  /* 0x000000060c0c723c */ /* 0x0a0fe60000041808 */
[----:B------:R-:W2:Y:S04]  /*25730*/  LDL.LU.64 R10, [R1+0x39c8] ;  /* 0x0039c800010a7983 */ /* 0x000ea80000300a00 */
[----:B------:R-:W2:Y:S11]  /*25740*/  LDL.LU.64 R8, [R1+0x39c0] ;  /* 0x0039c00001087983 */ /* 0x000eb60000300a00 */
[----:B------:R-:W-:Y:S05]  /*25750*/  @!UPT UIADD3 URZ, URZ, URZ, URZ ;  /* 0x0000003f3f3ff290 */ /* 0x000fea000fffe03f */
[----:B------:R-:W-:Y:S04]  /*25760*/  STL.64 [R1+0x60], R12 ;  /* 0x0000600c01007387 */ /* 0x000fe80000100a00 */
[----:B------:R-:W-:Y:S04]  /*25770*/  STL.64 [R1+0x68], R14 ;  /* 0x0000680e01007387 */ /* 0x000fe80000100a00 */
[----:B------:R-:W-:Y:S04]  /*25780*/  STL [R1+0x3980], R0 ;  /* 0x0039800001007387 */ /* 0x000fe80000100800 */
[----:B------:R-:W-:Y:S01]  /*25790*/  LDSM.16.MT88.4 R12, [R0+0x5080] ;  /* 0x00508000000c783b */ /* 0x000fe20000004200 */
[----:B--2---:R-:W-:Y:S03]  /*257a0*/  HMMA.16816.F32.BF16 R8, R8, R6, R16 ;  /* 0x000000060808723c */ /* 0x004fe60000041810 */
[----:B------:R-:W2:Y:S04]  /*257b0*/  LDL.LU.64 R18, [R1+0x39b8] ;  /* 0x0039b80001127983 */ /* 0x000ea80000300a00 */
[----:B------:R-:W2:Y:S11]  /*257c0*/  LDL.LU.64 R16, [R1+0x39b0] ;  /* 0x0039b00001107983 */ /* 0x000eb60000300a00 */
[----:B------:R-:W-:Y:S05]  /*257d0*/  @!UPT UIADD3 URZ, URZ, URZ, URZ ;  /* 0x0000003f3f3ff290 */ /* 0x000fea000fffe03f */
[----:B------:R-:W-:Y:S04]  /*257e0*/  STL.64 [R1+0x40], R8 ;  /* 0x0000400801007387 */ /* 0x000fe80000100a00 */
[----:B------:R-:W-:Y:S04]  /*257f0*/  STL.64 [R1+0x48], R10 ;  /* 0x0000480a01007387 */ /* 0x000fe80000100a00 */
[----:B------:R-:W0:Y:S04]  /*25800*/  LDSM.16.MT88.4 R8, [R3+0x6000] ;  /* 0x006000000308783b */ /* 0x000e280000004200 */
[----:B0-----:R-:W-:Y:S01]  /*25810*/  STL [R1+0x14], R9 ;  /* 0x0000140901007387 */ /* 0x001fe20000100800 */
[----:B------:R-:W-:-:S03]  /*25820*/  MOV R28, R8 ;  /* 0x00000008001c7202 */ /* 0x000fc60000000f00 */
[----:B------:R-:W-:Y:S04]  /*25830*/  STL.64 [R1+0x18], R10 ;  /* 0x0000180a01007387 */ /* 0x000fe80000100a00 */
[----:B----4-:R-:W0:Y:S04]  /*25840*/  LDSM.16.M88.4 R8, [R2+0x20080] ;  /* 0x020080000208783b */ /* 0x010e280000000200 */
[----:B0-----:R-:W-:Y:S04]  /*25850*/  STL [R1+0x3998], R9 ;  /* 0x0039980901007387 */ /* 0x001fe80000100800 */
[----:B------:R-:W-:Y:S04]  /*25860*/  STL [R1+0x3914], R10 ;  /* 0x0039140a01007387 */ /* 0x000fe80000100800 */
[----:B------:R-:W-:Y:S04]  /*25870*/  STL [R1+0x3910], R11 ;  /* 0x0039100b01007387 */ /* 0x000fe80000100800 */
[----:B------:R-:W-:Y:S01]  /*25880*/  STL [R1+0x37d8], R2 ;  /* 0x0037d80201007387 */ /* 0x000fe20000100800 */
[----:B--2---:R-:W-:Y:S03]  /*25890*/  HMMA.16816.F32.BF16 R16, R16, R6, R24 ;  /* 0x000000061010723c */ /* 0x004fe60000041818 */
[----:B------:R-:W0:Y:S11]  /*258a0*/  LDSM.16.MT88.4 R24, [R3+0x6080] ;  /* 0x006080000318783b */ /* 0x000e360000004200 */
[----:B------:R-:W-:Y:S09]  /*258b0*/  @!UPT UIADD3 URZ, URZ, URZ, URZ ;  /* 0x0000003f3f3ff290 */ /* 0x000ff2000fffe03f */
[----:B------:R1:W-:Y:S01]  /*258c0*/  STL [R1+0xb4], R17 ;  /* 0x0000b41101007387 */ /* 0x0003e20000100800 */
[----:B------:R-:W-:-:S03]  /*258d0*/  MOV R0, R16 ;  /* 0x0000001000007202 */ /* 0x000fc60000000f00 */
[----:B------:R2:W-:Y:S04]  /*258e0*/  STL.64 [R1+0xb8], R18 ;  /* 0x0000b81201007387 */ /* 0x0005e80000100a00 */
[----:B------:R-:W3:Y:S04]  /*258f0*/  LDL.LU R16, [R1+0x90] ;  /* 0x0000900001107983 */ /* 0x000ee80000300800 */
[----:B-1----:R-:W3:Y:S04]  /*25900*/  LDL.LU R17, [R1+0x94] ;  /* 0x0000940001117983 */ /* 0x002ee80000300800 */
[----:B--2---:R-:W3:Y:S01]  /*25910*/  LDL.LU R18, [R1+0x98] ;  /* 0x0000980001127983 */ /* 0x004ee20000300800 */
[----:B0-----:R-:W-:Y:S01]  /*25920*/  MOV R9, R26 ;  /* 0x0000001a00097202 */ /* 0x001fe20000000f00 */
[----:B------:R-:W-:-:S02]  /*25930*/  IMAD.MOV.U32 R5, RZ, RZ, R25 ;  /* 0x000000ffff057224 */ /* 0x000fc400078e0019 */
[----:B------:R-:W3:Y:S01]  /*25940*/  LDL.LU R19, [R1+0x9c] ;  /* 0x00009c0001137983 */ /* 0x000ee20000300800 */
[----:B------:R-:W-:Y:S02]  /*25950*/  MOV R2, R27 ;  /* 0x0000001b00027202 */ /* 0x000fe40000000f00 */
[----:B------:R-:W-:Y:S01]  /*25960*/  MOV R4, R24 ;  /* 0x0000001800047202 */ /* 0x000fe20000000f00 */
[----:B------:R-:W3:Y:S04]  /*25970*/  LDL.LU.64 R26, [R1+0x39a8] ;  /* 0x0039a800011a7983 */ /* 0x000ee80000300a00 */
[----:B------:R-:W3:Y:S02]  /*25980*/  LDL.LU.64 R24, [R1+0x39a0] ;  /* 0x0039a00001187983 */ /* 0x000ee40000300a00 */
[-C--:B---3--:R-:W-:Y:S11]  /*25990*/  HMMA.16816.F32.BF16 R16, R24, R6.reuse, R16 ;  /* 0x000000061810723c */ /* 0x088ff60000041810 */
[----:B------:R-:W-:Y:S11]  /*259a0*/  @!UPT UIADD3 URZ, URZ, URZ, URZ ;  /* 0x0000003f3f3ff290 */ /* 0x000ff6000fffe03f */
[----:B------:R-:W-:Y:S01]  /*259b0*/  @!UPT UIADD3 URZ, URZ, URZ, URZ ;  /* 0x0000003f3f3ff290 */ /* 0x000fe2000fffe03f */
[----:B------:R-:W-:Y:S01]  /*259c0*/  STL.64 [R1+0x90], R16 ;  /* 0x0000901001007387 */ /* 0x000fe20000100a00 */
[----:B------:R-:W-:Y:S02]  /*259d0*/  MOV R11, R18 ;  /* 0x00000012000b7202 */ /* 0x000fe40000000f00 */
[----:B------:R-:W-:Y:S01]  /*259e0*/  MOV R10, R19 ;  /* 0x00000013000a7202 */ /* 0x000fe20000000f00 */
[----:B------:R-:W2:Y:S04]  /*259f0*/  LDL.LU R24, [R1+0x80] ;  /* 0x0000800001187983 */ /* 0x000ea80000300800 */
        /* <DEDUP_REMOVED lines=9> */
[----:B------:R-:W3:Y:S02]  /*25a90*/  LDL.LU R19, [R1+0xac] ;  /* 0x0000ac0001137983 */ /* 0x000ee40000300800 */
[-C--:B---3--:R-:W-:Y:S02]  /*25aa0*/  HMMA.16816.F32.BF16 R20, R20, R6.reuse, R16 ;  /* 0x000000061414723c */ /* 0x088fe40000041810 */
[----:B------:R-:W3:Y:S11]  /*25ab0*/  LDL.LU R16, [R1+0x50] ;  /* 0x0000500001107983 */ /* 0x000ef60000300800 */
[----:B------:R-:W-:Y:S10]  /*25ac0*/  @!UPT UIADD3 URZ, URZ, URZ, URZ ;  /* 0x0000003f3f3ff290 */ /* 0x000ff4000fffe03f */
[----:B------:R-:W-:Y:S04]  /*25ad0*/  STL.64 [R1+0xa0], R20 ;  /* 0x0000a01401007387 */ /* 0x000fe80000100a00 */
[----:B------:R-:W-:Y:S04]  /*25ae0*/  STL.64 [R1+0xa8], R22 ;  /* 0x0000a81601007387 */ /* 0x000fe80000100a00 */
[----:B------:R-:W3:Y:S04]  /*25af0*/  LDL.LU R17, [R1+0x54] ;  /* 0x0000540001117983 */ /* 0x000ee80000300800 */
[----:B------:R-:W4:Y:S04]  /*25b00*/  LDL.LU R18, [R1+0x58] ;  /* 0x0000580001127983 */ /* 0x000f280000300800 */
[----:B------:R-:W4:Y:S04]  /*25b10*/  LDL.LU R19, [R1+0x5c] ;  /* 0x00005c0001137983 */ /* 0x000f280000300800 */
[----:B------:R-:W0:Y:S01]  /*25b20*/  LDSM.16.MT88.4 R20, [R29+0x6080] ;  /* 0x006080001d14783b */ /* 0x000e220000004200 */
[----:B--2---:R-:W-:Y:S07]  /*25b30*/  HMMA.16816.F32.BF16 R24, R12, R6, R24 ;  /* 0x000000060c18723c */ /* 0x004fee0000041818 */
[----:B------:R-:W-:Y:S01]  /*25b40*/  IMAD.MOV.U32 R12, RZ, RZ, R28 ;  /* 0x000000ffff0c7224 */ /* 0x000fe200078e001c */
[----:B------:R-:W-:Y:S01]  /*25b50*/  MOV R6, R9 ;  /* 0x0000000900067202 */ /* 0x000fe20000000f00 */
[----:B----4-:R-:W-:Y:S04]  /*25b60*/  STL.64 [R1+0x3990], R18 ;  /* 0x0039901201007387 */ /* 0x010fe80000100a00 */
[----:B---3--:R1:W-:Y:S04]  /*25b70*/  STL.64 [R1+0x3988], R16 ;  /* 0x0039881001007387 */ /* 0x0083e80000100a00 */
[----:B-1----:R-:W2:Y:S04]  /*25b80*/  LDL.LU R16, [R1+0x70] ;  /* 0x0000700001107983 */ /* 0x002ea80000300800 */
        /* <DEDUP_REMOVED lines=8> */
[----:B------:R-:W3:Y:S04]  /*25c10*/  LDL.LU R23, [R1+0x6c] ;  /* 0x00006c0001177983 */ /* 0x000ee80000300800 */
[----:B------:R-:W-:Y:S04]  /*25c20*/  STL [R1+0x3938], R29 ;  /* 0x0039381d01007387 */ /* 0x000fe80000100800 */
[----:B------:R-:W4:Y:S04]  /*25c30*/  LDL.LU R28, [R1+0x399c] ;  /* 0x00399c00011c7983 */ /* 0x000f280000300800 */
[----:B------:R-:W-:Y:S04]  /*25c40*/  STL.64 [R1+0x30], R24 ;  /* 0x0000301801007387 */ /* 0x000fe80000100a00 */
[----:B------:R-:W-:Y:S04]  /*25c50*/  STL.64 [R1+0x38], R26 ;  /* 0x0000381a01007387 */ /* 0x000fe80000100a00 */
[----:B------:R-:W2:Y:S04]  /*25c60*/  LDL.LU R13, [R1+0x14] ;  /* 0x00001400010d7983 */ /* 0x000ea80000300800 */
[----:B------:R-:W2:Y:S04]  /*25c70*/  LDL.LU R14, [R1+0x18] ;  /* 0x00001800010e7983 */ /* 0x000ea80000300800 */
[----:B------:R-:W2:Y:S04]  /*25c80*/  LDL.LU R15, [R1+0x1c] ;  /* 0x00001c00010f7983 */ /* 0x000ea80000300800 */
[----:B------:R-:W2:Y:S01]  /*25c90*/  LDL.LU R9, [R1+0x3998] ;  /* 0x0039980001097983 */ /* 0x000ea20000300800 */
[----:B------:R-:W-:-:S03]  /*25ca0*/  MOV R7, R2 ;  /* 0x0000000200077202 */ /* 0x000fc60000000f00 */
[----:B----4-:R-:W0:Y:S01]  /*25cb0*/  LDSM.16.MT88.4 R24, [R28+0x6000] ;  /* 0x006000001c18783b */ /* 0x010e220000004200 */
[----:B--2---:R-:W-:Y:S03]  /*25cc0*/  HMMA.16816.F32.BF16 R12, R12, R8, R16 ;  /* 0x000000080c0c723c */ /* 0x004fe60000041810 */
[----:B0-----:R-:W-:Y:S04]  /*25cd0*/  STL.64 [R1+0x3958], R26 ;  /* 0x0039581a01007387 */ /* 0x001fe80000100a00 */
[----:B------:R0:W-:Y:S04]  /*25ce0*/  STL.64 [R1+0x3950], R24 ;  /* 0x0039501801007387 */ /* 0x0001e80000100a00 */
[----:B0-----:R-:W2:Y:S04]  /*25cf0*/  LDL.LU R24, [R1+0x40] ;  /* 0x0000400001187983 */ /* 0x001ea80000300800 */
[----:B------:R-:W2:Y:S04]  /*25d00*/  LDL.LU R25, [R1+0x44] ;  /* 0x0000440001197983 */ /* 0x000ea80000300800 */
[----:B------:R-:W2:Y:S04]  /*25d10*/  LDL.LU R26, [R1+0x48] ;  /* 0x00004800011a7983 */ /* 0x000ea80000300800 */
[----:B------:R-:W2:Y:S04]  /*25d20*/  LDL.LU R27, [R1+0x4c] ;  /* 0x00004c00011b7983 */ /* 0x000ea80000300800 */
[----:B------:R-:W4:Y:S04]  /*25d30*/  LDL.LU.64 R18, [R1+0x3990] ;  /* 0x0039900001127983 */ /* 0x000f280000300a00 */
[----:B------:R-:W4:Y:S01]  /*25d40*/  LDL.LU.64 R16, [R1+0x3988] ;  /* 0x0039880001107983 */ /* 0x000f220000300a00 */
[----:B------:R-:W-:-:S02]  /*25d50*/  MOV R29, R12 ;  /* 0x0000000c001d7202 */ /* 0x000fc40000000f00 */
[----:B------:R-:W-:Y:S01]  /*25d60*/  MOV R2, R15 ;  /* 0x0000000f00027202 */ /* 0x000fe20000000f00 */
[----:B------:R-:W-:Y:S04]  /*25d70*/  STL [R1+0x24], R13 ;  /* 0x0000240d01007387 */ /* 0x000fe80000100800 */
[----:B------:R-:W-:Y:S04]  /*25d80*/  STL [R1+0x28], R14 ;  /* 0x0000280e01007387 */ /* 0x000fe80000100800 */
[----:B------:R-:W0:Y:S04]  /*25d90*/  LDSM.16.MT88.4 R12, [R28+0x6080] ;  /* 0x006080001c0c783b */ /* 0x000e280000004200 */
[----:B0-----:R-:W-:Y:S04]  /*25da0*/  STL.64 [R1+0x3948], R14 ;  /* 0x0039480e01007387 */ /* 0x001fe80000100a00 */
[----:B------:R0:W-:Y:S02]  /*25db0*/  STL.64 [R1+0x3940], R12 ;  /* 0x0039400c01007387 */ /* 0x0001e40000100a00 */
[----:B0-----:R-:W-:-:S02]  /*25dc0*/  IMAD.MOV.U32 R12, RZ, RZ, R0 ;  /* 0x000000ffff0c7224 */ /* 0x001fc400078e0000 */
[----:B------:R-:W5:Y:S04]  /*25dd0*/  LDL.LU R0, [R1+0x3980] ;  /* 0x0039800001007983 */ /* 0x000f680000300800 */
[----:B------:R-:W2:Y:S04]  /*25de0*/  LDL.LU R13, [R1+0xb4] ;  /* 0x0000b400010d7983 */ /* 0x000ea80000300800 */
[----:B------:R-:W2:Y:S04]  /*25df0*/  LDL.LU R14, [R1+0xb8] ;  /* 0x0000b800010e7983 */ /* 0x000ea80000300800 */
[----:B------:R-:W2:Y:S01]  /*25e00*/  LDL.LU R15, [R1+0xbc] ;  /* 0x0000bc00010f7983 */ /* 0x000ea20000300800 */
[-C--:B----4-:R-:W-:Y:S03]  /*25e10*/  HMMA.16816.F32.BF16 R4, R4, R8.reuse, R16 ;  /* 0x000000080404723c */ /* 0x090fe60000041810 */
        /* <DEDUP_REMOVED lines=8> */
[----:B0-----:R-:W4:Y:S04]  /*25ea0*/  LDL.LU R4, [R1+0x90] ;  /* 0x0000900001047983 */ /* 0x001f280000300800 */
[----:B------:R-:W4:Y:S01]  /*25eb0*/  LDL.LU R5, [R1+0x94] ;  /* 0x0000940001057983 */ /* 0x000f220000300800 */
[----:B---3--:R-:W-:Y:S03]  /*25ec0*/  HMMA.16816.F32.BF16 R16, R16, R8, R20 ;  /* 0x000000081010723c */ /* 0x008fe60000041814 */
[----:B------:R-:W2:Y:S04]  /*25ed0*/  LDL.LU.64 R22, [R1+0x3968] ;  /* 0x0039680001167983 */ /* 0x000ea80000300a00 */
[----:B------:R-:W2:Y:S01]  /*25ee0*/  LDL.LU.64 R20, [R1+0x3960] ;  /* 0x0039600001147983 */ /* 0x000ea20000300a00 */
[----:B------:R-:W-:-:S02]  /*25ef0*/  MOV R6, R11 ;  /* 0x0000000b00067202 */ /* 0x000fc40000000f00 */
[----:B------:R-:W-:Y:S11]  /*25f00*/  MOV R7, R10 ;  /* 0x0000000a00077202 */ /* 0x000ff60000000f00 */
[----:B------:R-:W-:Y:S02]  /*25f10*/  @!UPT UIADD3 URZ, URZ, URZ, URZ ;  /* 0x0000003f3f3ff290 */ /* 0x000fe4000fffe03f */
[----:B------:R-:W-:Y:S01]  /*25f20*/  STL.64 [R1+0x58], R18 ;  /* 0x0000581201007387 */ /* 0x000fe20000100a00 */
[----:B------:R-:W-:Y:S02]  /*25f30*/  MOV R10, R16 ;  /* 0x00000010000a7202 */ /* 0x000fe40000000f00 */
[----:B------:R-:W-:Y:S02]  /*25f40*/  MOV R11, R17 ;  /* 0x00000011000b7202 */ /* 0x000fe40000000f00 */
[----:B------:R-:W0:Y:S04]  /*25f50*/  LDSM.16.MT88.4 R16, [R0+0x6080] ;  /* 0x006080000010783b */ /* 0x000e280000004200 */
[----:B0-----:R-:W-:Y:S04]  /*25f60*/  STL.64 [R1+0x3920], R18 ;  /* 0x0039201201007387 */ /* 0x001fe80000100a00 */
[----:B------:R0:W-:Y:S04]  /*25f70*/  STL.64 [R1+0x3918], R16 ;  /* 0x0039181001007387 */ /* 0x0001e80000100a00 */
[----:B0-----:R-:W3:Y:S04]  /*25f80*/  LDL.LU R16, [R1+0xa0] ;  /* 0x0000a00001107983 */ /* 0x001ee80000300800 */
[----:B------:R-:W3:Y:S04]  /*25f90*/  LDL.LU R17, [R1+0xa4] ;  /* 0x0000a40001117983 */ /* 0x000ee80000300800 */
[----:B------:R-:W3:Y:S04]  /*25fa0*/  LDL.LU R18, [R1+0xa8] ;  /* 0x0000a80001127983 */ /* 0x000ee80000300800 */
[----:B------:R-:W3:Y:S04]  /*25fb0*/  LDL.LU R19, [R1+0xac] ;  /* 0x0000ac0001137983 */ /* 0x000ee80000300800 */
[----:B------:R-:W-:Y:S01]  /*25fc0*/  STL [R1+0x38e8], R0 ;  /* 0x0038e80001007387 */ /* 0x000fe20000100800 */
[-C--:B--2---:R-:W-:Y:S03]  /*25fd0*/  HMMA.16816.F32.BF16 R20, R20, R8.reuse, R24 ;  /* 0x000000081414723c */ /* 0x084fe60000041818 */
[----:B------:R-:W0:Y:S11]  /*25fe0*/  LDSM.16.MT88.4 R24, [R3+0x7000] ;  /* 0x007000000318783b */ /* 0x000e360000004200 */
[----:B------:R-:W-:Y:S09]  /*25ff0*/  @!UPT UIADD3 URZ, URZ, URZ, URZ ;  /* 0x0000003f3f3ff290 */ /* 0x000ff2000fffe03f */
[----:B------:R0:W-:Y:S04]  /*26000*/  STL.64 [R1+0x40], R20 ;  /* 0x0000401401007387 */ /* 0x0001e80000100a00 */
[----:B------:R1:W-:Y:S01]  /*26010*/  STL.64 [R1+0x48], R22 ;  /* 0x0000481601007387 */ /* 0x0003e20000100a00 */
[----:B0-----:R-:W-:Y:S01]  /*26020*/  MOV R21, R26 ;  /* 0x0000001a00157202 */ /* 0x001fe20000000f00 */
[----:B-1----:R-:W-:Y:S01]  /*26030*/  IMAD.MOV.U32 R23, RZ, RZ, R24 ;  /* 0x000000ffff177224 */ /* 0x002fe200078e0018 */
[----:B------:R-:W-:Y:S02]  /*26040*/  MOV R20, R27 ;  /* 0x0000001b00147202 */ /* 0x000fe40000000f00 */
[----:B------:R-:W-:Y:S01]  /*26050*/  MOV R22, R25 ;  /* 0x0000001900167202 */ /* 0x000fe20000000f00 */
[----:B------:R-:W2:Y:S04]  /*26060*/  LDL.LU.64 R26, [R1+0x3958] ;  /* 0x00395800011a7983 */ /* 0x000ea80000300a00 */
[----:B------:R-:W2:Y:S02]  /*26070*/  LDL.LU.64 R24, [R1+0x3950] ;  /* 0x0039500001187983 */ /* 0x000ea40000300a00 */
[----:B--2---:R-:W-:Y:S02]  /*26080*/  HMMA.16816.F32.BF16 R24, R24, R8, R12 ;  /* 0x000000081818723c */ /* 0x004fe4000004180c */
[----:B------:R-:W4:Y:S04]  /*26090*/  LDL.LU.64 R14, [R1+0x3948] ;  /* 0x00394800010e7983 */ /* 0x000f280000300a00 */
[----:B------:R-:W4:Y:S11]  /*260a0*/  LDL.LU.64 R12, [R1+0x3940] ;  /* 0x00394000010c7983 */ /* 0x000f360000300a00 */
[----:B------:R-:W-:Y:S06]  /*260b0*/  @!UPT UIADD3 URZ, URZ, URZ, URZ ;  /* 0x0000003f3f3ff290 */ /* 0x000fec000fffe03f */
[----:B------:R0:W-:Y:S01]  /*260c0*/  STL [R1+0xb0], R24 ;  /* 0x0000b01801007387 */ /* 0x0001e20000100800 */
[----:B------:R-:W-:Y:S02]  /*260d0*/  MOV R0, R25 ;  /* 0x0000001900007202 */ /* 0x000fe40000000f00 */
[----:B------:R-:W-:Y:S01]  /*260e0*/  MOV R25, R22 ;  /* 0x0000001600197202 */ /* 0x000fe20000000f00 */
[----:B------:R1:W-:Y:S01]  /*260f0*/  STL.64 [R1+0xb8], R26 ;  /* 0x0000b81a01007387 */ /* 0x0003e20000100a00 */
[----:B0-----:R-:W-:Y:S01]  /*26100*/  IMAD.MOV.U32 R24, RZ, RZ, R23 ;  /* 0x000000ffff187224 */ /* 0x001fe200078e0017 */
[----:B-1----:R-:W-:Y:S02]  /*26110*/  MOV R26, R21 ;  /* 0x00000015001a7202 */ /* 0x002fe40000000f00 */
[----:B------:R-:W-:Y:S02]  /*26120*/  MOV R27, R20 ;  /* 0x00000014001b7202 */ /* 0x000fe40000000f00 */
[----:B------:R-:W0:Y:S04]  /*26130*/  LDSM.16.MT88.4 R20, [R3+0x7080] ;  /* 0x007080000314783b */ /* 0x000e280000004200 */
[----:B------:R-:W-:Y:S04]  /*26140*/  STL.64 [R1+0x3908], R26 ;  /* 0x0039081a01007387 */ /* 0x000fe80000100a00 */
[----:B------:R1:W-:Y:S04]  /*26150*/  STL.64 [R1+0x3900], R24 ;  /* 0x0039001801007387 */ /* 0x0003e80000100a00 */
[----:B-1----:R-:W2:Y:S04]  /*26160*/  LDL.LU R24, [R1+0x30] ;  /* 0x0000300001187983 */ /* 0x002ea80000300800 */
[----:B------:R-:W2:Y:S04]  /*26170*/  LDL.LU R25, [R1+0x34] ;  /* 0x0000340001197983 */ /* 0x000ea80000300800 */
[----:B------:R-:W2:Y:S04]  /*26180*/  LDL.LU R26, [R1+0x38] ;  /* 0x00003800011a7983 */ /* 0x000ea80000300800 */
[----:B------:R-:W2:Y:S04]  /*26190*/  LDL.LU R27, [R1+0x3c] ;  /* 0x00003c00011b7983 */ /* 0x000ea80000300800 */
[----:B0-----:R-:W-:Y:S04]  /*261a0*/  STL.64 [R1+0x38f8], R22 ;  /* 0x0038f81601007387 */ /* 0x001fe80000100a00 */
[----:B------:R0:W-:Y:S02]  /*261b0*/  STL.64 [R1+0x38f0], R20 ;  /* 0x0038f01401007387 */ /* 0x0001e40000100a00 */
[----:B0-----:R-:W-:-:S02]  /*261c0*/  MOV R20, R29 ;  /* 0x0000001d00147202 */ /* 0x001fc40000000f00 */
[----:B------:R-:W5:Y:S04]  /*261d0*/  LDL.LU R29, [R1+0x3938] ;  /* 0x00393800011d7983 */ /* 0x000f680000300800 */
[----:B------:R-:W2:Y:S04]  /*261e0*/  LDL.LU R21, [R1+0x24] ;  /* 0x0000240001157983 */ /* 0x000ea80000300800 */
[----:B------:R-:W2:Y:S01]  /*261f0*/  LDL.LU R22, [R1+0x28] ;  /* 0x0000280001167983 */ /* 0x000ea20000300800 */
[----:B----4-:R-:W-:Y:S03]  /*26200*/  HMMA.16816.F32.BF16 R12, R12, R8, R4 ;  /* 0x000000080c0c723c */ /* 0x010fe60000041804 */
[----:B------:R-:W3:Y:S04]  /*26210*/  LDL.LU.64 R6, [R1+0x3930] ;  /* 0x0039300001067983 */ /* 0x000ee80000300a00 */
[----:B------:R-:W3:Y:S01]  /*26220*/  LDL.LU.64 R4, [R1+0x3928] ;  /* 0x0039280001047983 */ /* 0x000ee20000300a00 */
[----:B------:R-:W-:Y:S11]  /*26230*/  IMAD.MOV.U32 R23, RZ, RZ, R2 ;  /* 0x000000ffff177224 */ /* 0x000ff600078e0002 */
[----:B------:R-:W-:Y:S04]  /*26240*/  @!UPT UIADD3 URZ, URZ, URZ, URZ ;  /* 0x0000003f3f3ff290 */ /* 0x000fe8000fffe03f */
[----:B------:R-:W-:Y:S01]  /*26250*/  STL.64 [R1+0x90], R12 ;  /* 0x0000900c01007387 */ /* 0x000fe20000100a00 */
[----:B------:R-:W-:-:S03]  /*26260*/  MOV R2, R15 ;  /* 0x0000000f00027202 */ /* 0x000fc60000000f00 */
[----:B------:R-:W-:Y:S04]  /*26270*/  STL [R1+0x98], R14 ;  /* 0x0000980e01007387 */ /* 0x000fe80000100800 */
[----:B-----5:R-:W0:Y:S04]  /*26280*/  LDSM.16.MT88.4 R12, [R29+0x7000] ;  /* 0x007000001d0c783b */ /* 0x020e280000004200 */
[----:B0-----:R-:W-:Y:S04]  /*26290*/  STL.64 [R1+0x38e0], R14 ;  /* 0x0038e00e01007387 */ /* 0x001fe80000100a00 */
[----:B------:R0:W-:Y:S04]  /*262a0*/  STL.64 [R1+0x38d8], R12 ;  /* 0x0038d80c01007387 */ /* 0x0001e80000100a00 */
[----:B0-----:R-:W4:Y:S04]  /*262b0*/  LDL.LU R12, [R1+0x10] ;  /* 0x00001000010c7983 */ /* 0x001f280000300800 */
[----:B------:R-:W4:Y:S04]  /*262c0*/  LDL.LU R13, [R1+0x14] ;  /* 0x00001400010d7983 */ /* 0x000f280000300800 */
[----:B------:R-:W4:Y:S04]  /*262d0*/  LDL.LU R14, [R1+0x18] ;  /* 0x00001800010e7983 */ /* 0x000f280000300800 */
[----:B------:R-:W4:Y:S01]  /*262e0*/  LDL.LU R15, [R1+0x1c] ;  /* 0x00001c00010f7983 */ /* 0x000f220000300800 */
[----:B---3--:R-:W-:Y:S03]  /*262f0*/  HMMA.16816.F32.BF16 R4, R4, R8, R16 ;  /* 0x000000080404723c */ /* 0x008fe60000041810 */
[----:B------:R-:W2:Y:S04]  /*26300*/  LDL.LU.64 R18, [R1+0x3920] ;  /* 0x0039200001127983 */ /* 0x000ea80000300a00 */
[----:B------:R-:W2:Y:S11]  /*26310*/  LDL.LU.64 R16, [R1+0x3918] ;  /* 0x0039180001107983 */ /* 0x000eb60000300a00 */
        /* <DEDUP_REMOVED lines=8> */
[----:B------:R-:W-:-:S03]  /*263a0*/  MOV R5, R11 ;  /* 0x0000000b00057202 */ /* 0x000fc60000000f00 */
[----:B------:R-:W3:Y:S04]  /*263b0*/  LDL.LU R11, [R1+0x3910] ;  /* 0x00391000010b7983 */ /* 0x000ee80000300800 */
[----:B------:R-:W5:Y:S04]  /*263c0*/  LDL.LU R6, [R1+0x58] ;  /* 0x0000580001067983 */ /* 0x000f680000300800 */
[----:B------:R-:W5:Y:S01]  /*263d0*/  LDL.LU R7, [R1+0x5c] ;  /* 0x00005c0001077983 */ /* 0x000f620000300800 */
[----:B--2---:R-:W-:Y:S03]  /*263e0*/  HMMA.16816.F32.BF16 R16, R16, R8, R24 ;  /* 0x000000081010723c */ /* 0x004fe60000041818 */
[----:B------:R-:W3:Y:S04]  /*263f0*/  LDL.LU.64 R26, [R1+0x3908] ;  /* 0x00390800011a7983 */ /* 0x000ee80000300a00 */
[----:B------:R-:W3:Y:S11]  /*26400*/  LDL.LU.64 R24, [R1+0x3900] ;  /* 0x0039000001187983 */ /* 0x000ef60000300a00 */
[----:B------:R-:W-:Y:S05]  /*26410*/  @!UPT UIADD3 URZ, URZ, URZ, URZ ;  /* 0x0000003f3f3ff290 */ /* 0x000fea000fffe03f */
[----:B------:R-:W-:Y:S04]  /*26420*/  STL.64 [R1+0x80], R16 ;  /* 0x0000801001007387 */ /* 0x000fe80000100a00 */
[----:B------:R-:W-:Y:S04]  /*26430*/  STL.64 [R1+0x88], R18 ;  /* 0x0000881201007387 */ /* 0x000fe80000100a00 */
[----:B------:R-:W-:Y:S01]  /*26440*/  LDSM.16.MT88.4 R16, [R28+0x7000] ;  /* 0x007000001c10783b */ /* 0x000fe20000004200 */
        /* <DEDUP_REMOVED lines=8> */
[----:B------:R0:W-:Y:S04]  /*264d0*/  STL.64 [R1+0x38b8], R24 ;  /* 0x0038b81801007387 */ /* 0x0001e80000100a00 */
[----:B0-----:R-:W2:Y:S01]  /*264e0*/  LDL.LU R24, [R1+0xb0] ;  /* 0x0000b00001187983 */ /* 0x001ea20000300800 */
[----:B------:R-:W-:-:S03]  /*264f0*/  MOV R25, R0 ;  /* 0x0000000000197202 */ /* 0x000fc60000000f00 */
[----:B------:R-:W3:Y:S04]  /*26500*/  LDL.LU R0, [R1+0x38e8] ;  /* 0x0038e80001007983 */ /* 0x000ee80000300800 */
[----:B------:R-:W2:Y:S04]  /*26510*/  LDL.LU R26, [R1+0xb8] ;  /* 0x0000b800011a7983 */ /* 0x000ea80000300800 */
[----:B------:R-:W2:Y:S04]  /*26520*/  LDL.LU R27, [R1+0xbc] ;  /* 0x0000bc00011b7983 */ /* 0x000ea80000300800 */
[----:B------:R0:W-:Y:S01]  /*26530*/  STL [R1+0x38a0], R28 ;  /* 0x0038a01c01007387 */ /* 0x0001e20000100800 */
[-C--:B----4-:R-:W-:Y:S03]  /*26540*/  HMMA.16816.F32.BF16 R20, R20, R10.reuse, R12 ;  /* 0x0000000a1414723c */ /* 0x090fe6000004180c */
[----:B------:R-:W5:Y:S04]  /*26550*/  LDL.LU.64 R14, [R1+0x38e0] ;  /* 0x0038e000010e7983 */ /* 0x000f680000300a00 */
[----:B------:R-:W5:Y:S11]  /*26560*/  LDL.LU.64 R12, [R1+0x38d8] ;  /* 0x0038d800010c7983 */ /* 0x000f760000300a00 */
[----:B------:R-:W-:Y:S05]  /*26570*/  @!UPT UIADD3 URZ, URZ, URZ, URZ ;  /* 0x0000003f3f3ff290 */ /* 0x000fea000fffe03f */
[----:B------:R-:W-:Y:S04]  /*26580*/  STL.64 [R1+0x20], R20 ;  /* 0x0000201401007387 */ /* 0x000fe80000100a00 */
[----:B------:R-:W-:Y:S04]  /*26590*/  STL.64 [R1+0x28], R22 ;  /* 0x0000281601007387 */ /* 0x000fe80000100a00 */
[----:B0-----:R-:W0:Y:S01]  /*265a0*/  S2R R28, SR_TID.X ;  /* 0x00000000001c7919 */ /* 0x001e220000002100 */
[-C--:B-----5:R-:W-:Y:S03]  /*265b0*/  HMMA.16816.F32.BF16 R12, R12, R10.reuse, R4 ;  /* 0x0000000a0c0c723c */ /* 0x0a0fe60000041804 */
[----:B------:R-:W4:Y:S04]  /*265c0*/  LDL.LU.64 R6, [R1+0x38d0] ;  /* 0x0038d00001067983 */ /* 0x000f280000300a00 */
[----:B------:R-:W4:Y:S01]  /*265d0*/  LDL.LU.64 R4, [R1+0x38c8] ;  /* 0x0038c80001047983 */ /* 0x000f220000300a00 */
[----:B--2---:R-:W-:Y:S01]  /*265e0*/  HMMA.16816.F32.BF16 R16, R16, R10, R24 ;  /* 0x0000000a1010723c */ /* 0x004fe20000041818 */
[----:B0-----:R-:W-:-:S02]  /*265f0*/  LOP3.LUT R8, R28, 0x7, RZ, 0xc0, !PT ;  /* 0x000000071c087812 */ /* 0x001fc400078ec0ff */
[----:B------:R-:W-:Y:S04]  /*26600*/  LDSM.16.MT88.4 R24, [R3+0x8080] ;  /* 0x008080000318783b */ /* 0x000fe80000004200 */
[----:B---3--:R-:W-:Y:S08]  /*26610*/  LDSM.16.MT88.4 R20, [R0+0x7000] ;  /* 0x007000000014783b */ /* 0x008ff00000004200 */
[----:B------:R-:W-:Y:S04]  /*26620*/  STL.64 [R1+0x30], R12 ;  /* 0x0000300c01007387 */ /* 0x000fe80000100a00 */
[----:B------:R-:W-:Y:S04]  /*26630*/  STL.64 [R1+0x38], R14 ;  /* 0x0000380e01007387 */ /* 0x000fe80000100a00 */
[----:B------:R-:W0:Y:S04]  /*26640*/  LDSM.16.MT88.4 R12, [R0+0x7080] ;  /* 0x00708000000c783b */ /* 0x000e280000004200 */
[----:B0-----:R-:W-:Y:S04]  /*26650*/  STL.64 [R1+0x38b0], R14 ;  /* 0x0038b00e01007387 */ /* 0x001fe80000100a00 */
[----:B------:R0:W-:Y:S04]  /*26660*/  STL.64 [R1+0x38a8], R12 ;  /* 0x0038a80c01007387 */ /* 0x0001e80000100a00 */
[----:B0-----:R-:W4:Y:S04]  /*26670*/  LDL.LU R12, [R1+0x40] ;  /* 0x00004000010c7983 */ /* 0x001f280000300800 */
[----:B------:R-:W4:Y:S04]  /*26680*/  LDL.LU R13, [R1+0x44] ;  /* 0x00004400010d7983 */ /* 0x000f280000300800 */
[----:B------:R-:W4:Y:S04]  /*26690*/  LDL.LU R14, [R1+0x48] ;  /* 0x00004800010e7983 */ /* 0x000f280000300800 */
[----:B------:R-:W4:Y:S01]  /*266a0*/  LDL.LU R15, [R1+0x4c] ;  /* 0x00004c00010f7983 */ /* 0x000f220000300800 */
[C---:B------:R-:W-:Y:S01]  /*266b0*/  LOP3.LUT R9, R28.reuse, 0x60, RZ, 0xc0, !PT ;  /* 0x000000601c097812 */ /* 0x040fe200078ec0ff */
[----:B------:R-:W-:-:S03]  /*266c0*/  IMAD.SHL.U32 R28, R28, 0x2, RZ ;  /* 0x000000021c1c7824 */ /* 0x000fc600078e00ff */
[----:B------:R-:W-:-:S04]  /*266d0*/  LEA R9, R9, R8, 0x4 ;  /* 0x0000000809097211 */ /* 0x000fc800078e20ff */
[----:B------:R-:W-:-:S04]  /*266e0*/  SHF.L.U32 R9, R9, 0x4, RZ ;  /* 0x0000000409097819 */ /* 0x000fc800000006ff */
[----:B------:R-:W-:Y:S01]  /*266f0*/  LOP3.LUT R9, R9, 0x30, R28, 0x78, !PT ;  /* 0x0000003009097812 */ /* 0x000fe200078e781c */
[----:B------:R0:W-:Y:S03]  /*26700*/  STL [R1+0x3898], R0 ;  /* 0x0038980001007387 */ /* 0x0001e60000100800 */
[----:B------:R-:W-:Y:S02]  /*26710*/  LEA R9, R8, R9, 0xa ;  /* 0x0000000908097211 */ /* 0x000fe400078e50ff */
[----:B------:R-:W-:Y:S02]  /*26720*/  MOV R8, R24 ;  /* 0x0000001800087202 */ /* 0x000fe40000000f00 */
[----:B0-----:R-:W-:Y:S01]  /*26730*/  MOV R0, R27 ;  /* 0x0000001b00007202 */ /* 0x001fe20000000f00 */
[----:B----4-:R-:W-:Y:S01]  /*26740*/  HMMA.16816.F32.BF16 R4, R4, R10, R12 ;  /* 0x0000000a0404723c */ /* 0x010fe2000004180c */
[----:B------:R-:W0:Y:S04]  /*26750*/  LDSM.16.MT88.4 R12, [R3+0x8000] ;  /* 0x00800000030c783b */ /* 0x000e280000004200 */
[----:B0-----:R0:W-:Y:S11]  /*26760*/  STL [R1+0x10], R12 ;  /* 0x0000100c01007387 */ /* 0x0011f60000100800 */
[----:B------:R-:W-:Y:S07]  /*26770*/  @!UPT UIADD3 URZ, URZ, URZ, URZ ;  /* 0x0000003f3f3ff290 */ /* 0x000fee000fffe03f */
[----:B------:R-:W-:Y:S04]  /*26780*/  STL.64 [R1+0x60], R4 ;  /* 0x0000600401007387 */ /* 0x000fe80000100a00 */
[----:B------:R-:W-:Y:S04]  /*26790*/  STL.64 [R1+0x68], R6 ;  /* 0x0000680601007387 */ /* 0x000fe80000100a00 */
[----:B------:R-:W1:Y:S01]  /*267a0*/  LDSM.16.M88.4 R4, [R9+0x20100] ;  /* 0x020100000904783b */ /* 0x000e620000000200 */
[----:B------:R-:W-:-:S03]  /*267b0*/  MOV R28, R13 ;  /* 0x0000000d001c7202 */ /* 0x000fc60000000f00 */
[----:B------:R2:W-:Y:S04]  /*267c0*/  STL.64 [R1+0x18], R14 ;  /* 0x0000180e01007387 */ /* 0x0005e80000100a00 */
[----:B0-----:R-:W3:Y:S04]  /*267d0*/  LDL.LU R12, [R1+0xa0] ;  /* 0x0000a000010c7983 */ /* 0x001ee80000300800 */
[----:B------:R-:W3:Y:S04]  /*267e0*/  LDL.LU R13, [R1+0xa4] ;  /* 0x0000a400010d7983 */ /* 0x000ee80000300800 */
[----:B--2---:R-:W3:Y:S04]  /*267f0*/  LDL.LU R14, [R1+0xa8] ;  /* 0x0000a800010e7983 */ /* 0x004ee80000300800 */
[----:B------:R-:W3:Y:S01]  /*26800*/  LDL.LU R15, [R1+0xac] ;  /* 0x0000ac00010f7983 */ /* 0x000ee20000300800 */
[----:B------:R-:W-:-:S03]  /*26810*/  MOV R9, R25 ;  /* 0x0000001900097202 */ /* 0x000fc60000000f00 */
[----:B-1----:R0:W-:Y:S04]  /*26820*/  STL [R1+0x389c], R5 ;  /* 0x00389c0501007387 */ /* 0x0021e80000100800 */
[----:B------:R-:W-:Y:S04]  /*26830*/  STL [R1+0x382c], R6 ;  /* 0x00382c0601007387 */ /* 0x000fe80000100800 */
[----:B------:R1:W-:Y:S04]  /*26840*/  STL [R1+0x3828], R7 ;  /* 0x0038280701007387 */ /* 0x0003e80000100800 */
[----:B------:R2:W-:Y:S01]  /*26850*/  STL.64 [R1+0xb0], R16 ;  /* 0x0000b01001007387 */ /* 0x0005e20000100a00 */
[----:B0-----:R-:W-:-:S02]  /*26860*/  IMAD.MOV.U32 R5, RZ, RZ, R26 ;  /* 0x000000ffff057224 */ /* 0x001fc400078e001a */
[----:B-1----:R-:W-:Y:S01]  /*26870*/  IMAD.MOV.U32 R7, RZ, RZ, R18 ;  /* 0x000000ffff077224 */ /* 0x002fe200078e0012 */
[----:B--2---:R-:W2:Y:S04]  /*26880*/  LDL.LU R16, [R1+0x90] ;  /* 0x0000900001107983 */ /* 0x004ea80000300800 */
[----:B------:R-:W2:Y:S04]  /*26890*/  LDL.LU R17, [R1+0x94] ;  /* 0x0000940001117983 */ /* 0x000ea80000300800 */
[----:B------:R-:W2:Y:S04]  /*268a0*/  LDL.LU R18, [R1+0x98] ;  /* 0x0000980001127983 */ /* 0x000ea80000300800 */
[----:B------:R-:W2:Y:S04]  /*268b0*/  LDL.LU.64 R26, [R1+0x38c0] ;  /* 0x0038c000011a7983 */ /* 0x000ea80000300a00 */
[----:B------:R-:W2:Y:S01]  /*268c0*/  LDL.LU.64 R24, [R1+0x38b8] ;  /* 0x0038b80001187983 */ /* 0x000ea20000300a00 */
[----:B------:R-:W-:-:S02]  /*268d0*/  MOV R6, R19 ;  /* 0x0000001300067202 */ /* 0x000fc40000000f00 */
[----:B------:R-:W-:-:S07]  /*268e0*/  MOV R19, R2 ;  /* 0x0000000200137202 */ /* 0x000fce0000000f00 */
[----:B--2---:R-:W-:Y:S11]  /*268f0*/  HMMA.16816.F32.BF16 R16, R24, R10, R16 ;  /* 0x0000000a1810723c */ /* 0x004ff60000041810 */
[----:B------:R-:W-:Y:S11]  /*26900*/  @!UPT UIADD3 URZ, URZ, URZ, URZ ;  /* 0x0000003f3f3ff290 */ /* 0x000ff6000fffe03f */
[----:B------:R-:W-:Y:S01]  /*26910*/  @!UPT UIADD3 URZ, URZ, URZ, URZ ;  /* 0x0000003f3f3ff290 */ /* 0x000fe2000fffe03f */
[----:B------:R-:W-:Y:S01]  /*26920*/  STL.64 [R1+0x90], R16 ;  /* 0x0000901001007387 */ /* 0x000fe20000100a00 */
[----:B------:R-:W-:-:S03]  /*26930*/  MOV R2, R19 ;  /* 0x0000001300027202 */ /* 0x000fc60000000f00 */
[----:B------:R-:W-:Y:S04]  /*26940*/  STL [R1+0x98], R18 ;  /* 0x0000981201007387 */ /* 0x000fe80000100800 */
[----:B------:R-:W0:Y:S04]  /*26950*/  LDSM.16.MT88.4 R16, [R29+0x8000] ;  /* 0x008000001d10783b */ /* 0x000e280000004200 */
[----:B------:R-:W2:Y:S04]  /*26960*/  LDL.LU R24, [R1+0x80] ;  /* 0x0000800001187983 */ /* 0x000ea80000300800 */
        /* <DEDUP_REMOVED lines=15> */
[----:B------:R-:W3:Y:S04]  /*26a60*/  LDL.LU R19, [R1+0x7c] ;  /* 0x00007c0001137983 */ /* 0x000ee80000300800 */
[----:B------:R-:W2:Y:S04]  /*26a70*/  LDL.LU.64 R14, [R1+0x38b0] ;  /* 0x0038b000010e7983 */ /* 0x000ea80000300a00 */
[----:B------:R-:W2:Y:S04]  /*26a80*/  LDL.LU.64 R12, [R1+0x38a8] ;  /* 0x0038a800010c7983 */ /* 0x000ea80000300a00 */
[----:B------:R-:W-:Y:S04]  /*26a90*/  STL.64 [R1+0xa0], R20 ;  /* 0x0000a01401007387 */ /* 0x000fe80000100a00 */
[----:B------:R-:W-:Y:S04]  /*26aa0*/  STL.64 [R1+0xa8], R22 ;  /* 0x0000a81601007387 */ /* 0x000fe80000100a00 */
[----:B------:R-:W-:Y:S04]  /*26ab0*/  STL [R1+0x3850], R29 ;  /* 0x0038501d01007387 */ /* 0x000fe80000100800 */
[----:B------:R-:W-:Y:S01]  /*26ac0*/  LDSM.16.MT88.4 R20, [R29+0x8080] ;  /* 0x008080001d14783b */ /* 0x000fe20000004200 */
[----:B--2---:R-:W-:Y:S03]  /*26ad0*/  HMMA.16816.F32.BF16 R24, R12, R10, R24 ;  /* 0x0000000a0c18723c */ /* 0x004fe60000041818 */
[----:B------:R-:W3:Y:S04]  /*26ae0*/  LDL.LU R12, [R1+0x10] ;  /* 0x00001000010c7983 */ /* 0x000ee80000300800 */
[----:B------:R-:W-:Y:S11]  /*26af0*/  MOV R13, R28 ;  /* 0x0000001c000d7202 */ /* 0x000ff60000000f00 */
[----:B------:R-:W-:Y:S05]  /*26b00*/  @!UPT UIADD3 URZ, URZ, URZ, URZ ;  /* 0x0000003f3f3ff290 */ /* 0x000fea000fffe03f */
[----:B------:R-:W-:Y:S04]  /*26b10*/  STL.64 [R1+0x50], R24 ;  /* 0x0000501801007387 */ /* 0x000fe80000100a00 */
[----:B------:R-:W-:Y:S04]  /*26b20*/  STL.64 [R1+0x58], R26 ;  /* 0x0000581a01007387 */ /* 0x000fe80000100a00 */
[----:B------:R-:W2:Y:S01]  /*26b30*/  LDL.LU R28, [R1+0x38a0] ;  /* 0x0038a000011c7983 */ /* 0x000ea20000300800 */
[----:B------:R-:W-:-:S03]  /*26b40*/  MOV R10, R5 ;  /* 0x00000005000a7202 */ /* 0x000fc60000000f00 */
[----:B------:R-:W3:Y:S04]  /*26b50*/  LDL.LU R14, [R1+0x18] ;  /* 0x00001800010e7983 */ /* 0x000ee80000300800 */
[----:B------:R-:W3:Y:S04]  /*26b60*/  LDL.LU R15, [R1+0x1c] ;  /* 0x00001c00010f7983 */ /* 0x000ee80000300800 */
[----:B------:R-:W3:Y:S01]  /*26b70*/  LDL.LU R5, [R1+0x389c] ;  /* 0x00389c0001057983 */ /* 0x000ee20000300800 */
[----:B------:R-:W-:-:S03]  /*26b80*/  IMAD.MOV.U32 R11, RZ, RZ, R0 ;  /* 0x000000ffff0b7224 */ /* 0x000fc600078e0000 */
[----:B------:R-:W4:Y:S04]  /*26b90*/  LDL.LU R0, [R1+0x3898] ;  /* 0x0038980001007983 */ /* 0x000f280000300800 */
[----:B--2---:R-:W0:Y:S01]  /*26ba0*/  LDSM.16.MT88.4 R24, [R28+0x8000] ;  /* 0x008000001c18783b */ /* 0x004e220000004200 */
[----:B---3--:R-:W-:Y:S03]  /*26bb0*/  HMMA.16816.F32.BF16 R12, R12, R4, R16 ;  /* 0x000000040c0c723c */ /* 0x008fe60000041810 */
[----:B0-----:R-:W-:Y:S04]  /*26bc0*/  STL.64 [R1+0x3870], R26 ;  /* 0x0038701a01007387 */ /* 0x001fe80000100a00 */
[----:B------:R0:W-:Y:S04]  /*26bd0*/  STL.64 [R1+0x3868], R24 ;  /* 0x0038681801007387 */ /* 0x0001e80000100a00 */
[----:B0-----:R-:W2:Y:S04]  /*26be0*/  LDL.LU R24, [R1+0x60] ;  /* 0x0000600001187983 */ /* 0x001ea80000300800 */
[----:B------:R-:W2:Y:S04]  /*26bf0*/  LDL.LU R25, [R1+0x64] ;  /* 0x0000640001197983 */ /* 0x000ea80000300800 */
[----:B------:R-:W2:Y:S04]  /*26c00*/  LDL.LU R26, [R1+0x68] ;  /* 0x00006800011a7983 */ /* 0x000ea80000300800 */
[----:B------:R-:W2:Y:S04]  /*26c10*/  LDL.LU R27, [R1+0x6c] ;  /* 0x00006c00011b7983 */ /* 0x000ea80000300800 */
[----:B------:R-:W3:Y:S04]  /*26c20*/  LDL.LU.64 R18, [R1+0x3890] ;  /* 0x0038900001127983 */ /* 0x000ee80000300a00 */
[----:B------:R-:W3:Y:S01]  /*26c30*/  LDL.LU.64 R16, [R1+0x3888] ;  /* 0x0038880001107983 */ /* 0x000ee20000300a00 */
[----:B------:R-:W-:-:S03]  /*26c40*/  MOV R29, R12 ;  /* 0x0000000c001d7202 */ /* 0x000fc60000000f00 */
[----:B------:R-:W-:Y:S04]  /*26c50*/  STL [R1+0x44], R13 ;  /* 0x0000440d01007387 */ /* 0x000fe80000100800 */
[----:B------:R-:W-:Y:S04]  /*26c60*/  STL.64 [R1+0x48], R14 ;  /* 0x0000480e01007387 */ /* 0x000fe80000100a00 */
[----:B------:R-:W0:Y:S04]  /*26c70*/  LDSM.16.MT88.4 R12, [R28+0x8080] ;  /* 0x008080001c0c783b */ /* 0x000e280000004200 */
[----:B0-----:R-:W-:Y:S04]  /*26c80*/  STL.64 [R1+0x3860], R14 ;  /* 0x0038600e01007387 */ /* 0x001fe80000100a00 */
[----:B------:R0:W-:Y:S04]  /*26c90*/  STL.64 [R1+0x3858], R12 ;  /* 0x0038580c01007387 */ /* 0x0001e80000100a00 */
[----:B0-----:R-:W5:Y:S04]  /*26ca0*/  LDL.LU R12, [R1+0xb0] ;  /* 0x0000b000010c7983 */ /* 0x001f680000300800 */
[----:B------:R-:W5:Y:S01]  /*26cb0*/  LDL.LU R13, [R1+0xb4] ;  /* 0x0000b400010d7983 */ /* 0x000f620000300800 */
[----:B---3--:R-:W-:Y:S03]  /*26cc0*/  HMMA.16816.F32.BF16 R8, R8, R4, R16 ;  /* 0x000000040808723c */ /* 0x008fe60000041810 */
        /* <DEDUP_REMOVED lines=12> */
[----:B------:R-:W-:-:S02]  /*26d90*/  MOV R14, R7 ;  /* 0x00000007000e7202 */ /* 0x000fc40000000f00 */
[----:B------:R-:W-:Y:S01]  /*26da0*/  MOV R15, R6 ;  /* 0x00000006000f7202 */ /* 0x000fe20000000f00 */
[-C--:B--2---:R-:W-:Y:S01]  /*26db0*/  HMMA.16816.F32.BF16 R20, R20, R4.reuse, R24 ;  /* 0x000000041414723c */ /* 0x084fe20000041818 */
[----:B------:R-:W0:Y:S07]  /*26dc0*/  LDSM.16.MT88.4 R24, [R3+0x9000] ;  /* 0x009000000318783b */ /* 0x000e2e0000004200 */
[----:B---3--:R-:W-:Y:S11]  /*26dd0*/  HMMA.16816.F32.BF16 R16, R16, R4, R8 ;  /* 0x000000041010723c */ /* 0x008ff60000041808 */
[----:B------:R-:W-:Y:S11]  /*26de0*/  @!UPT UIADD3 URZ, URZ, URZ, URZ ;  /* 0x0000003f3f3ff290 */ /* 0x000ff6000fffe03f */
[----:B------:R-:W-:Y:S01]  /*26df0*/  @!UPT UIADD3 URZ, URZ, URZ, URZ ;  /* 0x0000003f3f3ff290 */ /* 0x000fe2000fffe03f */
[----:B------:R-:W-:Y:S01]  /*26e00*/  STL.64 [R1+0x38], R18 ;  /* 0x0000381201007387 */ /* 0x000fe20000100a00 */
[----:B------:R-:W-:Y:S01]  /*26e10*/  MOV R6, R16 ;  /* 0x0000001000067202 */ /* 0x000fe20000000f00 */
[----:B------:R-:W-:Y:S02]  /*26e20*/  IMAD.MOV.U32 R7, RZ, RZ, R17 ;  /* 0x000000ffff077224 */ /* 0x000fe400078e0011 */
[----:B------:R-:W1:Y:S04]  /*26e30*/  LDSM.16.MT88.4 R16, [R0+0x8080] ;  /* 0x008080000010783b */ /* 0x000e680000004200 */
[----:B------:R-:W2:Y:S04]  /*26e40*/  LDL.LU R8, [R1+0x90] ;  /* 0x0000900001087983 */ /* 0x000ea80000300800 */
[----:B------:R-:W2:Y:S04]  /*26e50*/  LDL.LU R9, [R1+0x94] ;  /* 0x0000940001097983 */ /* 0x000ea80000300800 */
[----:B------:R-:W2:Y:S01]  /*26e60*/  LDL.LU R10, [R1+0x98] ;  /* 0x00009800010a7983 */ /* 0x000ea20000300800 */
[----:B------:R-:W-:-:S02]  /*26e70*/  MOV R11, R2 ;  /* 0x00000002000b7202 */ /* 0x000fc40000000f00 */
[----:B------:R-:W-:Y:S02]  /*26e80*/  MOV R2, R23 ;  /* 0x0000001700027202 */ /* 0x000fe40000000f00 */
[----:B0-----:R-:W-:Y:S01]  /*26e90*/  MOV R23, R24 ;  /* 0x0000001800177202 */ /* 0x001fe20000000f00 */
[----:B-1----:R-:W-:Y:S04]  /*26ea0*/  STL.64 [R1+0x3838], R18 ;  /* 0x0038381201007387 */ /* 0x002fe80000100a00 */
[----:B------:R0:W-:Y:S04]  /*26eb0*/  STL.64 [R1+0x3830], R16 ;  /* 0x0038301001007387 */ /* 0x0001e80000100a00 */
[----:B------:R-:W-:Y:S04]  /*26ec0*/  STL [R1+0x3804], R0 ;  /* 0x0038040001007387 */ /* 0x000fe80000100800 */
[----:B------:R1:W-:Y:S04]  /*26ed0*/  STL.64 [R1+0x10], R20 ;  /* 0x0000101401007387 */ /* 0x0003e80000100a00 */
[----:B------:R3:W-:Y:S04]  /*26ee0*/  STL [R1+0x18], R22 ;  /* 0x0000181601007387 */ /* 0x0007e80000100800 */
[----:B0-----:R-:W4:Y:S04]  /*26ef0*/  LDL.LU R16, [R1+0xa0] ;  /* 0x0000a00001107983 */ /* 0x001f280000300800 */
[----:B------:R-:W4:Y:S01]  /*26f00*/  LDL.LU R17, [R1+0xa4] ;  /* 0x0000a40001117983 */ /* 0x000f220000300800 */
[----:B-1----:R-:W-:Y:S01]  /*26f10*/  IMAD.MOV.U32 R21, RZ, RZ, R26 ;  /* 0x000000ffff157224 */ /* 0x002fe200078e001a */
[----:B------:R-:W-:-:S02]  /*26f20*/  MOV R20, R27 ;  /* 0x0000001b00147202 */ /* 0x000fc40000000f00 */
[----:B------:R-:W4:Y:S01]  /*26f30*/  LDL.LU R18, [R1+0xa8] ;  /* 0x0000a80001127983 */ /* 0x000f220000300800 */
[----:B---3--:R-:W-:-:S03]  /*26f40*/  MOV R22, R25 ;  /* 0x0000001900167202 */ /* 0x008fc60000000f00 */
[----:B------:R-:W4:Y:S04]  /*26f50*/  LDL.LU R19, [R1+0xac] ;  /* 0x0000ac0001137983 */ /* 0x000f280000300800 */
[----:B------:R0:W-:Y:S04]  /*26f60*/  STL [R1+0x3800], R2 ;  /* 0x0038000201007387 */ /* 0x0001e80000100800 */
[----:B------:R-:W5:Y:S04]  /*26f70*/  LDL.LU.64 R26, [R1+0x3870] ;  /* 0x00387000011a7983 */ /* 0x000f680000300a00 */
[----:B------:R-:W5:Y:S02]  /*26f80*/  LDL.LU.64 R24, [R1+0x3868] ;  /* 0x0038680001187983 */ /* 0x000f640000300a00 */
[----:B-----5:R-:W-:Y:S02]  /*26f90*/  HMMA.16816.F32.BF16 R24, R24, R4, R12 ;  /* 0x000000041818723c */ /* 0x020fe4000004180c */
[----:B------:R-:W2:Y:S04]  /*26fa0*/  LDL.LU.64 R14, [R1+0x3860] ;  /* 0x00386000010e7983 */ /* 0x000ea80000300a00 */
[----:B------:R-:W2:Y:S11]  /*26fb0*/  LDL.LU.64 R12, [R1+0x3858] ;  /* 0x00385800010c7983 */ /* 0x000eb60000300a00 */
[----:B------:R-:W-:Y:S06]  /*26fc0*/  @!UPT UIADD3 URZ, URZ, URZ, URZ ;  /* 0x0000003f3f3ff290 */ /* 0x000fec000fffe03f */
[----:B------:R1:W-:Y:S01]  /*26fd0*/  STL [R1+0xb0], R24 ;  /* 0x0000b01801007387 */ /* 0x0003e20000100800 */
[----:B------:R-:W-:Y:S01]  /*26fe0*/  MOV R0, R25 ;  /* 0x0000001900007202 */ /* 0x000fe20000000f00 */
[----:B------:R-:W-:Y:S01]  /*26ff0*/  IMAD.MOV.U32 R25, RZ, RZ, R22 ;  /* 0x000000ffff197224 */ /* 0x000fe200078e0016 */
[----:B0-----:R-:W-:Y:S01]  /*27000*/  MOV R2, R27 ;  /* 0x0000001b00027202 */ /* 0x001fe20000000f00 */
[----:B------:R0:W-:Y:S01]  /*27010*/  STL [R1+0xb8], R26 ;  /* 0x0000b81a01007387 */ /* 0x0001e20000100800 */
[----:B------:R-:W-:Y:S02]  /*27020*/  MOV R27, R20 ;  /* 0x00000014001b7202 */ /* 0x000fe40000000f00 */
[----:B-1----:R-:W-:Y:S02]  /*27030*/  MOV R24, R23 ;  /* 0x0000001700187202 */ /* 0x002fe40000000f00 */
[----:B0-----:R-:W-:Y:S02]  /*27040*/  MOV R26, R21 ;  /* 0x00000015001a7202 */ /* 0x001fe40000000f00 */
[----:B------:R-:W0:Y:S04]  /*27050*/  LDSM.16.MT88.4 R20, [R3+0x9080] ;  /* 0x009080000314783b */ /* 0x000e280000004200 */
[----:B------:R-:W-:Y:S04]  /*27060*/  STL.64 [R1+0x3820], R26 ;  /* 0x0038201a01007387 */ /* 0x000fe80000100a00 */
[----:B------:R1:W-:Y:S04]  /*27070*/  STL.64 [R1+0x3818], R24 ;  /* 0x0038181801007387 */ /* 0x0003e80000100a00 */
[----:B-1----:R-:W3:Y:S04]  /*27080*/  LDL.LU R24, [R1+0x50] ;  /* 0x0000500001187983 */ /* 0x002ee80000300800 */
[----:B------:R-:W3:Y:S04]  /*27090*/  LDL.LU R25, [R1+0x54] ;  /* 0x0000540001197983 */ /* 0x000ee80000300800 */
[----:B------:R-:W3:Y:S04]  /*270a0*/  LDL.LU R26, [R1+0x58] ;  /* 0x00005800011a7983 */ /* 0x000ee80000300800 */
[----:B------:R-:W3:Y:S04]  /*270b0*/  LDL.LU R27, [R1+0x5c] ;  /* 0x00005c00011b7983 */ /* 0x000ee80000300800 */
        /* <DEDUP_REMOVED lines=8> */
[----:B------:R-:W4:Y:S04]  /*27140*/  LDL.LU.64 R10, [R1+0x3848] ;  /* 0x00384800010a7983 */ /* 0x000f280000300a00 */
[----:B------:R-:W4:Y:S11]  /*27150*/  LDL.LU.64 R8, [R1+0x3840] ;  /* 0x0038400001087983 */ /* 0x000f360000300a00 */
        /* <DEDUP_REMOVED lines=16> */
[----:B------:R-:W0:Y:S04]  /*27260*/  LDSM.16.MT88.4 R8, [R29+0x9080] ;  /* 0x009080001d08783b */ /* 0x000e280000004200 */
[----:B0-----:R-:W-:Y:S04]  /*27270*/  STL.64 [R1+0x37e8], R10 ;  /* 0x0037e80a01007387 */ /* 0x001fe80000100a00 */
[----:B------:R0:W-:Y:S02]  /*27280*/  STL.64 [R1+0x37e0], R8 ;  /* 0x0037e00801007387 */ /* 0x0001e40000100a00 */
[----:B0-----:R-:W-:Y:S01]  /*27290*/  MOV R8, R6 ;  /* 0x0000000600087202 */ /* 0x001fe20000000f00 */
[----:B------:R-:W-:Y:S01]  /*272a0*/  IMAD.MOV.U32 R9, RZ, RZ, R7 ;  /* 0x000000ffff097224 */ /* 0x000fe200078e0007 */
[----:B------:R-:W4:Y:S04]  /*272b0*/  LDL.LU R6, [R1+0x382c] ;  /* 0x00382c0001067983 */ /* 0x000f280000300800 */
[----:B------:R-:W4:Y:S04]  /*272c0*/  LDL.LU R7, [R1+0x3828] ;  /* 0x0038280001077983 */ /* 0x000f280000300800 */
[----:B------:R-:W5:Y:S04]  /*272d0*/  LDL.LU R10, [R1+0x38] ;  /* 0x00003800010a7983 */ /* 0x000f680000300800 */
[----:B------:R-:W5:Y:S01]  /*272e0*/  LDL.LU R11, [R1+0x3c] ;  /* 0x00003c00010b7983 */ /* 0x000f620000300800 */
[----:B---3--:R-:W-:Y:S03]  /*272f0*/  HMMA.16816.F32.BF16 R16, R16, R4, R24 ;  /* 0x000000041010723c */ /* 0x008fe60000041818 */
[----:B------:R-:W4:Y:S04]  /*27300*/  LDL.LU.64 R26, [R1+0x3820] ;  /* 0x00382000011a7983 */ /* 0x000f280000300a00 */
[----:B------:R-:W4:Y:S11]  /*27310*/  LDL.LU.64 R24, [R1+0x3818] ;  /* 0x0038180001187983 */ /* 0x000f360000300a00 */
[----:B------:R-:W-:Y:S05]  /*27320*/  @!UPT UIADD3 URZ, URZ, URZ, URZ ;  /* 0x0000003f3f3ff290 */ /* 0x000fea000fffe03f */
[----:B------:R-:W-:Y:S04]  /*27330*/  STL.64 [R1+0x80], R16 ;  /* 0x0000801001007387 */ /* 0x000fe80000100a00 */
[----:B------:R-:W-:Y:S04]  /*27340*/  STL.64 [R1+0x88], R18 ;  /* 0x0000881201007387 */ /* 0x000fe80000100a00 */
[----:B------:R-:W-:Y:S01]  /*27350*/  LDSM.16.MT88.4 R16, [R28+0x9000] ;  /* 0x009000001c10783b */ /* 0x000fe20000004200 */
[----:B----4-:R-:W-:Y:S03]  /*27360*/  HMMA.16816.F32.BF16 R24, R24, R6, R20 ;  /* 0x000000061818723c */ /* 0x010fe60000041814 */
        /* <DEDUP_REMOVED lines=9> */
[----:B-1----:R-:W3:Y:S01]  /*27400*/  LDL.LU R24, [R1+0xb0] ;  /* 0x0000b00001187983 */ /* 0x002ee20000300800 */
[----:B------:R-:W-:-:S03]  /*27410*/  MOV R25, R0 ;  /* 0x0000000000197202 */ /* 0x000fc60000000f00 */
[----:B------:R-:W4:Y:S04]  /*27420*/  LDL.LU R0, [R1+0x3804] ;  /* 0x0038040001007983 */ /* 0x000f280000300800 */
[----:B------:R-:W3:Y:S04]  /*27430*/  LDL.LU R26, [R1+0xb8] ;  /* 0x0000b800011a7983 */ /* 0x000ee80000300800 */
[----:B------:R-:W3:Y:S04]  /*27440*/  LDL.LU R2, [R1+0x3800] ;  /* 0x0038000001027983 */ /* 0x000ee80000300800 */
[----:B------:R-:W-:Y:S01]  /*27450*/  STL [R1+0x37b0], R28 ;  /* 0x0037b01c01007387 */ /* 0x000fe20000100800 */
[-C--:B--2---:R-:W-:Y:S03]  /*27460*/  HMMA.16816.F32.BF16 R20, R20, R6.reuse, R12 ;  /* 0x000000061414723c */ /* 0x084fe6000004180c */
[----:B------:R-:W5:Y:S04]  /*27470*/  LDL.LU.64 R14, [R1+0x37f8] ;  /* 0x0037f800010e7983 */ /* 0x000f680000300a00 */
[----:B------:R-:W5:Y:S11]  /*27480*/  LDL.LU.64 R12, [R1+0x37f0] ;  /* 0x0037f000010c7983 */ /* 0x000f760000300a00 */
[----:B------:R-:W-:Y:S05]  /*27490*/  @!UPT UIADD3 URZ, URZ, URZ, URZ ;  /* 0x0000003f3f3ff290 */ /* 0x000fea000fffe03f */
[----:B------:R-:W-:Y:S04]  /*274a0*/  STL.64 [R1+0x50], R20 ;  /* 0x0000501401007387 */ /* 0x000fe80000100a00 */
[----:B------:R-:W-:Y:S04]  /*274b0*/  STL.64 [R1+0x58], R22 ;  /* 0x0000581601007387 */ /* 0x000fe80000100a00 */
[----:B----4-:R-:W-:Y:S01]  /*274c0*/  LDSM.16.MT88.4 R20, [R0+0x9000] ;  /* 0x009000000014783b */ /* 0x010fe20000004200 */
[----:B-----5:R-:W-:Y:S03]  /*274d0*/  HMMA.16816.F32.BF16 R12, R12, R6, R8 ;  /* 0x000000060c0c723c */ /* 0x020fe60000041808 */
[----:B------:R-:W2:Y:S04]  /*274e0*/  LDL.LU.64 R10, [R1+0x37e8] ;  /* 0x0037e800010a7983 */ /* 0x000ea80000300a00 */
[----:B------:R-:W2:Y:S11]  /*274f0*/  LDL.LU.64 R8, [R1+0x37e0] ;  /* 0x0037e00001087983 */ /* 0x000eb60000300a00 */
[----:B------:R-:W-:Y:S05]  /*27500*/  @!UPT UIADD3 URZ, URZ, URZ, URZ ;  /* 0x0000003f3f3ff290 */ /* 0x000fea000fffe03f */
[----:B------:R-:W-:Y:S04]  /*27510*/  STL.64 [R1+0x60], R12 ;  /* 0x0000600c01007387 */ /* 0x000fe80000100a00 */
[----:B------:R-:W-:Y:S04]  /*27520*/  STL.64 [R1+0x68], R14 ;  /* 0x0000680e01007387 */ /* 0x000fe80000100a00 */
[----:B------:R-:W0:Y:S04]  /*27530*/  LDSM.16.MT88.4 R12, [R0+0x9080] ;  /* 0x00908000000c783b */ /* 0x000e280000004200 */
[----:B0-----:R-:W-:Y:S04]  /*27540*/  STL.64 [R1+0x37c0], R14 ;  /* 0x0037c00e01007387 */ /* 0x001fe80000100a00 */
[----:B------:R0:W-:Y:S04]  /*27550*/  STL.64 [R1+0x37b8], R12 ;  /* 0x0037b80c01007387 */ /* 0x0001e80000100a00 */
[----:B0-----:R-:W2:Y:S04]  /*27560*/  LDL.LU R12, [R1+0x10] ;  /* 0x00001000010c7983 */ /* 0x001ea80000300800 */
[----:B------:R-:W2:Y:S04]  /*27570*/  LDL.LU R13, [R1+0x14] ;  /* 0x00001400010d7983 */ /* 0x000ea80000300800 */
[----:B------:R-:W2:Y:S01]  /*27580*/  LDL.LU R14, [R1+0x18] ;  /* 0x00001800010e7983 */ /* 0x000ea20000300800 */
[----:B---3--:R-:W-:-:S03]  /*27590*/  MOV R15, R2 ;  /* 0x00000002000f7202 */ /* 0x008fc60000000f00 */
[----:B------:R-:W3:Y:S04]  /*275a0*/  LDL.LU R2, [R1+0x37d8] ;  /* 0x0037d80001027983 */ /* 0x000ee80000300800 */
[----:B------:R0:W-:Y:S01]  /*275b0*/  STL [R1+0x3790], R0 ;  /* 0x0037900001007387 */ /* 0x0001e20000100800 */
[-C--:B------:R-:W-:Y:S03]  /*275c0*/  HMMA.16816.F32.BF16 R16, R16, R6.reuse, R24 ;  /* 0x000000061010723c */ /* 0x080fe60000041818 */
[----:B------:R-:W1:Y:S11]  /*275d0*/  LDSM.16.MT88.4 R24, [R3+0xa080] ;  /* 0x00a080000318783b */ /* 0x000e760000004200 */
[----:B------:R-:W-:Y:S10]  /*275e0*/  @!UPT UIADD3 URZ, URZ, URZ, URZ ;  /* 0x0000003f3f3ff290 */ /* 0x000ff4000fffe03f */
[----:B0-----:R-:W-:Y:S01]  /*275f0*/  IMAD.MOV.U32 R0, RZ, RZ, R16 ;  /* 0x000000ffff007224 */ /* 0x001fe200078e0010 */
[----:B-1----:R-:W-:Y:S02]  /*27600*/  MOV R4, R24 ;  /* 0x0000001800047202 */ /* 0x002fe40000000f00 */
[----:B------:R-:W-:Y:S01]  /*27610*/  MOV R5, R25 ;  /* 0x0000001900057202 */ /* 0x000fe20000000f00 */
[----:B--2---:R-:W-:Y:S01]  /*27620*/  HMMA.16816.F32.BF16 R8, R8, R6, R12 ;  /* 0x000000060808723c */ /* 0x004fe2000004180c */
[----:B------:R-:W0:Y:S04]  /*27630*/  LDSM.16.MT88.4 R12, [R3+0xa000] ;  /* 0x00a00000030c783b */ /* 0x000e280000004200 */
[----:B0-----:R0:W-:Y:S11]  /*27640*/  STL [R1+0x10], R12 ;  /* 0x0000100c01007387 */ /* 0x0011f60000100800 */
[----:B------:R-:W-:Y:S07]  /*27650*/  @!UPT UIADD3 URZ, URZ, URZ, URZ ;  /* 0x0000003f3f3ff290 */ /* 0x000fee000fffe03f */
[----:B------:R-:W-:Y:S04]  /*27660*/  STL.64 [R1+0x40], R8 ;  /* 0x0000400801007387 */ /* 0x000fe80000100a00 */
[----:B------:R-:W-:Y:S04]  /*27670*/  STL.64 [R1+0x48], R10 ;  /* 0x0000480a01007387 */ /* 0x000fe80000100a00 */
[----:B---3--:R-:W1:Y:S01]  /*27680*/  LDSM.16.M88.4 R8, [R2+0x20100] ;  /* 0x020100000208783b */ /* 0x008e620000000200 */
[----:B------:R-:W-:-:S03]  /*27690*/  MOV R28, R13 ;  /* 0x0000000d001c7202 */ /* 0x000fc60000000f00 */
[----:B------:R2:W-:Y:S04]  /*276a0*/  STL.64 [R1+0x18], R14 ;  /* 0x0000180e01007387 */ /* 0x0005e80000100a00 */
[----:B0-----:R-:W3:Y:S04]  /*276b0*/  LDL.LU R12, [R1+0xa0] ;  /* 0x0000a000010c7983 */ /* 0x001ee80000300800 */
[----:B------:R-:W3:Y:S04]  /*276c0*/  LDL.LU R13, [R1+0xa4] ;  /* 0x0000a400010d7983 */ /* 0x000ee80000300800 */
[----:B--2---:R-:W3:Y:S04]  /*276d0*/  LDL.LU R14, [R1+0xa8] ;  /* 0x0000a800010e7983 */ /* 0x004ee80000300800 */
[----:B------:R-:W3:Y:S04]  /*276e0*/  LDL.LU R15, [R1+0xac] ;  /* 0x0000ac00010f7983 */ /* 0x000ee80000300800 */
[----:B-1----:R-:W-:Y:S04]  /*276f0*/  STL [R1+0x37ac], R8 ;  /* 0x0037ac0801007387 */ /* 0x002fe80000100800 */
[----:B------:R-:W-:Y:S04]  /*27700*/  STL [R1+0x37a8], R9 ;  /* 0x0037a80901007387 */ /* 0x000fe80000100800 */
[----:B------:R0:W-:Y:S04]  /*27710*/  STL [R1+0x3730], R10 ;  /* 0x0037300a01007387 */ /* 0x0001e80000100800 */
[----:B------:R-:W-:Y:S04]  /*27720*/  STL [R1+0x3718], R11 ;  /* 0x0037180b01007387 */ /* 0x000fe80000100800 */
[----:B------:R-:W-:Y:S04]  /*27730*/  STL [R1+0x35f8], R2 ;  /* 0x0035f80201007387 */ /* 0x000fe80000100800 */
[----:B------:R1:W-:Y:S01]  /*27740*/  STL [R1+0xb4], R17 ;  /* 0x0000b41101007387 */ /* 0x0003e20000100800 */
[----:B0-----:R-:W-:-:S03]  /*27750*/  MOV R10, R19 ;  /* 0x00000013000a7202 */ /* 0x001fc60000000f00 */
[----:B------:R0:W-:Y:S01]  /*27760*/  STL [R1+0xb8], R18 ;  /* 0x0000b81201007387 */ /* 0x0001e20000100800 */
[----:B------:R-:W-:-:S03]  /*27770*/  MOV R8, R26 ;  /* 0x0000001a00087202 */ /* 0x000fc60000000f00 */
[----:B------:R-:W2:Y:S01]  /*27780*/  LDL.LU R16, [R1+0x90] ;  /* 0x0000900001107983 */ /* 0x000ea20000300800 */
[----:B------:R-:W-:-:S03]  /*27790*/  IMAD.MOV.U32 R9, RZ, RZ, R27 ;  /* 0x000000ffff097224 */ /* 0x000fc600078e001b */
[----:B-1----:R-:W2:Y:S04]  /*277a0*/  LDL.LU R17, [R1+0x94] ;  /* 0x0000940001117983 */ /* 0x002ea80000300800 */
[----:B0-----:R-:W2:Y:S04]  /*277b0*/  LDL.LU R18, [R1+0x98] ;  /* 0x0000980001127983 */ /* 0x001ea80000300800 */
[----:B------:R-:W2:Y:S04]  /*277c0*/  LDL.LU R19, [R1+0x9c] ;  /* 0x00009c0001137983 */ /* 0x000ea80000300800 */
[----:B------:R-:W2:Y:S04]  /*277d0*/  LDL.LU.64 R26, [R1+0x37d0] ;  /* 0x0037d000011a7983 */ /* 0x000ea80000300a00 */
[----:B------:R-:W2:Y:S02]  /*277e0*/  LDL.LU.64 R24, [R1+0x37c8] ;  /* 0x0037c80001187983 */ /* 0x000ea40000300a00 */
[-C--:B--2---:R-:W-:Y:S11]  /*277f0*/  HMMA.16816.F32.BF16 R16, R24, R6.reuse, R16 ;  /* 0x000000061810723c */ /* 0x084ff60000041810 */
        /* <DEDUP_REMOVED lines=33> */
[----:B------:R-:W4:Y:S04]  /*27a10*/  LDL.LU R23, [R1+0x6c] ;  /* 0x00006c0001177983 */ /* 0x000f280000300800 */
[----:B------:R-:W-:Y:S01]  /*27a20*/  STL [R1+0x3748], R29 ;  /* 0x0037481d01007387 */ /* 0x000fe20000100800 */
[----:B--2---:R-:W-:Y:S03]  /*27a30*/  HMMA.16816.F32.BF16 R24, R12, R6, R24 ;  /* 0x000000060c18723c */ /* 0x004fe60000041818 */
[----:B------:R-:W3:Y:S04]  /*27a40*/  LDL.LU R12, [R1+0x10] ;  /* 0x00001000010c7983 */ /* 0x000ee80000300800 */
[----:B------:R-:W-:Y:S11]  /*27a50*/  MOV R13, R28 ;  /* 0x0000001c000d7202 */ /* 0x000ff60000000f00 */
[----:B------:R-:W-:Y:S05]  /*27a60*/  @!UPT UIADD3 URZ, URZ, URZ, URZ ;  /* 0x0000003f3f3ff290 */ /* 0x000fea000fffe03f */
[----:B------:R-:W-:Y:S04]  /*27a70*/  STL.64 [R1+0x30], R24 ;  /* 0x0000301801007387 */ /* 0x000fe80000100a00 */
[----:B------:R-:W-:Y:S04]  /*27a80*/  STL.64 [R1+0x38], R26 ;  /* 0x0000381a01007387 */ /* 0x000fe80000100a00 */
[----:B------:R-:W2:Y:S01]  /*27a90*/  LDL.LU R28, [R1+0x37b0] ;  /* 0x0037b000011c7983 */ /* 0x000ea20000300800 */
[----:B------:R-:W-:Y:S01]  /*27aa0*/  MOV R6, R8 ;  /* 0x0000000800067202 */ /* 0x000fe20000000f00 */
[----:B------:R-:W-:-:S02]  /*27ab0*/  IMAD.MOV.U32 R7, RZ, RZ, R9 ;  /* 0x000000ffff077224 */ /* 0x000fc400078e0009 */
[----:B------:R-:W3:Y:S04]  /*27ac0*/  LDL.LU R14, [R1+0x18] ;  /* 0x00001800010e7983 */ /* 0x000ee80000300800 */
[----:B------:R-:W3:Y:S04]  /*27ad0*/  LDL.LU R15, [R1+0x1c] ;  /* 0x00001c00010f7983 */ /* 0x000ee80000300800 */
[----:B------:R-:W3:Y:S04]  /*27ae0*/  LDL.LU R8, [R1+0x37ac] ;  /* 0x0037ac0001087983 */ /* 0x000ee80000300800 */
[----:B------:R-:W3:Y:S04]  /*27af0*/  LDL.LU R9, [R1+0x37a8] ;  /* 0x0037a80001097983 */ /* 0x000ee80000300800 */
        /* <DEDUP_REMOVED lines=15> */
[----:B------:R0:W-:Y:S02]  /*27bf0*/  STL.64 [R1+0x3750], R12 ;  /* 0x0037500c01007387 */ /* 0x0001e40000100a00 */
[----:B0-----:R-:W-:-:S02]  /*27c00*/  MOV R12, R0 ;  /* 0x00000000000c7202 */ /* 0x001fc40000000f00 */
[----:B------:R-:W5:Y:S04]  /*27c10*/  LDL.LU R0, [R1+0x3790] ;  /* 0x0037900001007983 */ /* 0x000f680000300800 */
[----:B------:R-:W2:Y:S04]  /*27c20*/  LDL.LU R13, [R1+0xb4] ;  /* 0x0000b400010d7983 */ /* 0x000ea80000300800 */
[----:B------:R-:W2:Y:S01]  /*27c30*/  LDL.LU R14, [R1+0xb8] ;  /* 0x0000b800010e7983 */ /* 0x000ea20000300800 */
[----:B---3--:R-:W-:Y:S03]  /*27c40*/  HMMA.16816.F32.BF16 R4, R4, R8, R16 ;  /* 0x000000080404723c */ /* 0x008fe60000041810 */
[----:B------:R-:W4:Y:S04]  /*27c50*/  LDL.LU.64 R18, [R1+0x3788] ;  /* 0x0037880001127983 */ /* 0x000f280000300a00 */
[----:B------:R-:W4:Y:S01]  /*27c60*/  LDL.LU.64 R16, [R1+0x3780] ;  /* 0x0037800001107983 */ /* 0x000f220000300a00 */
[----:B------:R-:W-:Y:S11]  /*27c70*/  MOV R15, R10 ;  /* 0x0000000a000f7202 */ /* 0x000ff60000000f00 */
[----:B------:R-:W-:Y:S04]  /*27c80*/  @!UPT UIADD3 URZ, URZ, URZ, URZ ;  /* 0x0000003f3f3ff290 */ /* 0x000fe8000fffe03f */
[----:B------:R-:W-:Y:S01]  /*27c90*/  STL.64 [R1+0x10], R4 ;  /* 0x0000100401007387 */ /* 0x000fe20000100a00 */
[----:B------:R-:W-:-:S03]  /*27ca0*/  MOV R10, R7 ;  /* 0x00000007000a7202 */ /* 0x000fc60000000f00 */
[----:B------:R-:W-:Y:S04]  /*27cb0*/  STL [R1+0x18], R6 ;  /* 0x0000180601007387 */ /* 0x000fe80000100800 */
[----:B-----5:R-:W0:Y:S04]  /*27cc0*/  LDSM.16.MT88.4 R4, [R0+0xa000] ;  /* 0x00a000000004783b */ /* 0x020e280000004200 */
[----:B0-----:R-:W-:Y:S04]  /*27cd0*/  STL.64 [R1+0x3740], R6 ;  /* 0x0037400601007387 */ /* 0x001fe80000100a00 */
[----:B------:R0:W-:Y:S04]  /*27ce0*/  STL.64 [R1+0x3738], R4 ;  /* 0x0037380401007387 */ /* 0x0001e80000100a00 */
[----:B0-----:R-:W3:Y:S04]  /*27cf0*/  LDL.LU R4, [R1+0x90] ;  /* 0x0000900001047983 */ /* 0x001ee80000300800 */
[----:B------:R-:W3:Y:S01]  /*27d00*/  LDL.LU R5, [R1+0x94] ;  /* 0x0000940001057983 */ /* 0x000ee20000300800 */
[-C--:B----4-:R-:W-:Y:S03]  /*27d10*/  HMMA.16816.F32.BF16 R16, R16, R8.reuse, R20 ;  /* 0x000000081010723c */ /* 0x090fe60000041814 */
[----:B------:R-:W2:Y:S04]  /*27d20*/  LDL.LU.64 R22, [R1+0x3778] ;  /* 0x0037780001167983 */ /* 0x000ea80000300a00 */
[----:B------:R-:W2:Y:S01]  /*27d30*/  LDL.LU.64 R20, [R1+0x3770] ;  /* 0x0037700001147983 */ /* 0x000ea20000300a00 */
[----:B------:R-:W-:Y:S01]  /*27d40*/  IMAD.MOV.U32 R6, RZ, RZ, R11 ;  /* 0x000000ffff067224 */ /* 0x000fe200078e000b */
[----:B------:R-:W-:Y:S11]  /*27d50*/  MOV R7, R2 ;  /* 0x0000000200077202 */ /* 0x000ff60000000f00 */
[----:B------:R-:W-:Y:S03]  /*27d60*/  @!UPT UIADD3 URZ, URZ, URZ, URZ ;  /* 0x0000003f3f3ff290 */ /* 0x000fe6000fffe03f */
[----:B------:R-:W-:Y:S01]  /*27d70*/  STL [R1+0x54], R17 ;  /* 0x0000541101007387 */ /* 0x000fe20000100800 */
[----:B------:R-:W-:Y:S02]  /*27d80*/  MOV R11, R16 ;  /* 0x00000010000b7202 */ /* 0x000fe40000000f00 */
[----:B------:R-:W-:Y:S01]  /*27d90*/  MOV R2, R19 ;  /* 0x0000001300027202 */ /* 0x000fe20000000f00 */
[----:B------:R-:W-:Y:S04]  /*27da0*/  STL [R1+0x58], R18 ;  /* 0x0000581201007387 */ /* 0x000fe80000100800 */
        /* <DEDUP_REMOVED lines=20> */
[----:B------:R-:W3:Y:S04]  /*27ef0*/  LDL.LU.64 R14, [R1+0x3758] ;  /* 0x00375800010e7983 */ /* 0x000ee80000300a00 */
[----:B------:R-:W3:Y:S11]  /*27f00*/  LDL.LU.64 R12, [R1+0x3750] ;  /* 0x00375000010c7983 */ /* 0x000ef60000300a00 */
[----:B------:R-:W-:Y:S06]  /*27f10*/  @!UPT UIADD3 URZ, URZ, URZ, URZ ;  /* 0x0000003f3f3ff290 */ /* 0x000fec000fffe03f */
[----:B------:R0:W-:Y:S01]  /*27f20*/  STL [R1+0xb0], R24 ;  /* 0x0000b01801007387 */ /* 0x0001e20000100800 */
[----:B------:R-:W-:Y:S01]  /*27f30*/  MOV R0, R25 ;  /* 0x0000001900007202 */ /* 0x000fe20000000f00 */
[----:B------:R-:W-:Y:S02]  /*27f40*/  IMAD.MOV.U32 R25, RZ, RZ, R22 ;  /* 0x000000ffff197224 */ /* 0x000fe400078e0016 */
[----:B------:R1:W-:Y:S01]  /*27f50*/  STL.64 [R1+0xb8], R26 ;  /* 0x0000b81a01007387 */ /* 0x0003e20000100a00 */
[----:B0-----:R-:W-:Y:S02]  /*27f60*/  MOV R24, R23 ;  /* 0x0000001700187202 */ /* 0x001fe40000000f00 */
        /* <DEDUP_REMOVED lines=22> */
[----:B-----5:R-:W0:Y:S04]  /*280d0*/  LDSM.16.MT88.4 R12, [R29+0xb000] ;  /* 0x00b000001d0c783b */ /* 0x020e280000004200 */
[----:B0-----:R0:W-:Y:S04]  /*280e0*/  STL.64 [R1+0x36e8], R14 ;  /* 0x0036e80e01007387 */ /* 0x0011e80000100a00 */
[----:B------:R1:W-:Y:S01]  /*280f0*/  STL.64 [R1+0x36e0], R12 ;  /* 0x0036e00c01007387 */ /* 0x0003e20000100a00 */
[----:B0-----:R-:W-:-:S03]  /*28100*/  MOV R15, R10 ;  /* 0x0000000a000f7202 */ /* 0x001fc60000000f00 */
[----:B-1----:R-:W3:Y:S04]  /*28110*/  LDL.LU R12, [R1+0x10] ;  /* 0x00001000010c7983 */ /* 0x002ee80000300800 */
[----:B------:R-:W3:Y:S04]  /*28120*/  LDL.LU R13, [R1+0x14] ;  /* 0x00001400010d7983 */ /* 0x000ee80000300800 */
[----:B------:R-:W3:Y:S04]  /*28130*/  LDL.LU R14, [R1+0x18] ;  /* 0x00001800010e7983 */ /* 0x000ee80000300800 */
[----:B------:R-:W5:Y:S01]  /*28140*/  LDL.LU R10, [R1+0x3730] ;  /* 0x00373000010a7983 */ /* 0x000f620000300800 */
[----:B----4-:R-:W-:Y:S03]  /*28150*/  HMMA.16816.F32.BF16 R4, R4, R8, R16 ;  /* 0x000000080404723c */ /* 0x010fe60000041810 */
        /* <DEDUP_REMOVED lines=8> */
[----:B0-----:R-:W-:-:S02]  /*281e0*/  IMAD.MOV.U32 R4, RZ, RZ, R11 ;  /* 0x000000ffff047224 */ /* 0x001fc400078e000b */
[----:B------:R-:W5:Y:S04]  /*281f0*/  LDL.LU R11, [R1+0x3718] ;  /* 0x00371800010b7983 */ /* 0x000f680000300800 */
[----:B------:R-:W4:Y:S04]  /*28200*/  LDL.LU R5, [R1+0x54] ;  /* 0x0000540001057983 */ /* 0x000f280000300800 */
[----:B------:R-:W4:Y:S01]  /*28210*/  LDL.LU R6, [R1+0x58] ;  /* 0x0000580001067983 */ /* 0x000f220000300800 */
[----:B--2---:R-:W-:Y:S03]  /*28220*/  HMMA.16816.F32.BF16 R16, R16, R8, R24 ;  /* 0x000000081010723c */ /* 0x004fe60000041818 */
[----:B------:R-:W5:Y:S04]  /*28230*/  LDL.LU.64 R26, [R1+0x3710] ;  /* 0x00371000011a7983 */ /* 0x000f680000300a00 */
[----:B------:R-:W5:Y:S11]  /*28240*/  LDL.LU.64 R24, [R1+0x3708] ;  /* 0x0037080001187983 */ /* 0x000f760000300a00 */
[----:B------:R-:W-:Y:S05]  /*28250*/  @!UPT UIADD3 URZ, URZ, URZ, URZ ;  /* 0x0000003f3f3ff290 */ /* 0x000fea000fffe03f */
[----:B------:R-:W-:Y:S04]  /*28260*/  STL.64 [R1+0x80], R16 ;  /* 0x0000801001007387 */ /* 0x000fe80000100a00 */
[----:B------:R-:W-:Y:S01]  /*28270*/  STL.64 [R1+0x88], R18 ;  /* 0x0000881201007387 */ /* 0x000fe20000100a00 */
[----:B------:R-:W-:-:S03]  /*28280*/  MOV R7, R2 ;  /* 0x0000000200077202 */ /* 0x000fc60000000f00 */
[----:B------:R-:W-:Y:S01]  /*28290*/  LDSM.16.MT88.4 R16, [R28+0xb000] ;  /* 0x00b000001c10783b */ /* 0x000fe20000004200 */
[----:B-----5:R-:W-:Y:S03]  /*282a0*/  HMMA.16816.F32.BF16 R24, R24, R10, R20 ;  /* 0x0000000a1818723c */ /* 0x020fe60000041814 */
[----:B------:R-:W3:Y:S04]  /*282b0*/  LDL.LU.64 R22, [R1+0x3700] ;  /* 0x0037000001167983 */ /* 0x000ee80000300a00 */
[----:B------:R-:W3:Y:S11]  /*282c0*/  LDL.LU.64 R20, [R1+0x36f8] ;  /* 0x0036f80001147983 */ /* 0x000ef60000300a00 */
[----:B------:R-:W-:Y:S05]  /*282d0*/  @!UPT UIADD3 URZ, URZ, URZ, URZ ;  /* 0x0000003f3f3ff290 */ /* 0x000fea000fffe03f */
[----:B------:R-:W-:Y:S01]  /*282e0*/  STL.64 [R1+0x70], R24 ;  /* 0x0000701801007387 */ /* 0x000fe20000100a00 */
[----:B------:R-:W-:-:S03]  /*282f0*/  MOV R2, R27 ;  /* 0x0000001b00027202 */ /* 0x000fc60000000f00 */
[----:B------:R-:W-:Y:S04]  /*28300*/  STL [R1+0x78], R26 ;  /* 0x0000781a01007387 */ /* 0x000fe80000100800 */
[----:B------:R-:W0:Y:S04]  /*28310*/  LDSM.16.MT88.4 R24, [R28+0xb080] ;  /* 0x00b080001c18783b */ /* 0x000e280000004200 */
[----:B0-----:R-:W-:Y:S04]  /*28320*/  STL.64 [R1+0x36c8], R26 ;  /* 0x0036c81a01007387 */ /* 0x001fe80000100a00 */
[----:B------:R0:W-:Y:S04]  /*28330*/  STL.64 [R1+0x36c0], R24 ;  /* 0x0036c01801007387 */ /* 0x0001e80000100a00 */
[----:B0-----:R-:W2:Y:S01]  /*28340*/  LDL.LU R24, [R1+0xb0] ;  /* 0x0000b00001187983 */ /* 0x001ea20000300800 */
[----:B------:R-:W-:-:S03]  /*28350*/  MOV R25, R0 ;  /* 0x0000000000197202 */ /* 0x000fc60000000f00 */
[----:B------:R-:W5:Y:S04]  /*28360*/  LDL.LU R0, [R1+0x36f0] ;  /* 0x0036f00001007983 */ /* 0x000f680000300800 */
[----:B------:R-:W2:Y:S04]  /*28370*/  LDL.LU R26, [R1+0xb8] ;  /* 0x0000b800011a7983 */ /* 0x000ea80000300800 */
[----:B------:R-:W2:Y:S04]  /*28380*/  LDL.LU R27, [R1+0xbc] ;  /* 0x0000bc00011b7983 */ /* 0x000ea80000300800 */
[----:B------:R0:W-:Y:S01]  /*28390*/  STL [R1+0x36a8], R28 ;  /* 0x0036a81c01007387 */ /* 0x0001e20000100800 */
[-C--:B---3--:R-:W-:Y:S03]  /*283a0*/  HMMA.16816.F32.BF16 R20, R20, R10.reuse, R12 ;  /* 0x0000000a1414723c */ /* 0x088fe6000004180c */
[----:B------:R-:W4:Y:S04]  /*283b0*/  LDL.LU.64 R14, [R1+0x36e8] ;  /* 0x0036e800010e7983 */ /* 0x000f280000300a00 */
[----:B------:R-:W4:Y:S11]  /*283c0*/  LDL.LU.64 R12, [R1+0x36e0] ;  /* 0x0036e000010c7983 */ /* 0x000f360000300a00 */
[----:B------:R-:W-:Y:S05]  /*283d0*/  @!UPT UIADD3 URZ, URZ, URZ, URZ ;  /* 0x0000003f3f3ff290 */ /* 0x000fea000fffe03f */
[----:B------:R-:W-:Y:S04]  /*283e0*/  STL.64 [R1+0x20], R20 ;  /* 0x0000201401007387 */ /* 0x000fe80000100a00 */
[----:B------:R-:W-:Y:S04]  /*283f0*/  STL.64 [R1+0x28], R22 ;  /* 0x0000281601007387 */ /* 0x000fe80000100a00 */
[----:B0-----:R-:W0:Y:S01]  /*28400*/  S2R R28, SR_TID.X ;  /* 0x00000000001c7919 */ /* 0x001e220000002100 */
[-C--:B----4-:R-:W-:Y:S03]  /*28410*/  HMMA.16816.F32.BF16 R12, R12, R10.reuse, R4 ;  /* 0x0000000a0c0c723c */ /* 0x090fe60000041804 */
[----:B------:R-:W3:Y:S04]  /*28420*/  LDL.LU.64 R6, [R1+0x36d8] ;  /* 0x0036d80001067983 */ /* 0x000ee80000300a00 */
[----:B------:R-:W3:Y:S01]  /*28430*/  LDL.LU.64 R4, [R1+0x36d0] ;  /* 0x0036d00001047983 */ /* 0x000ee20000300a00 */
[----:B--2---:R-:W-:Y:S01]  /*28440*/  HMMA.16816.F32.BF16 R16, R16, R10, R24 ;  /* 0x0000000a1010723c */ /* 0x004fe20000041818 */
        /* <DEDUP_REMOVED lines=8> */
[----:B0-----:R-:W3:Y:S04]  /*284d0*/  LDL.LU R12, [R1+0x40] ;  /* 0x00004000010c7983 */ /* 0x001ee80000300800 */
[----:B------:R-:W3:Y:S04]  /*284e0*/  LDL.LU R13, [R1+0x44] ;  /* 0x00004400010d7983 */ /* 0x000ee80000300800 */
[----:B------:R-:W3:Y:S04]  /*284f0*/  LDL.LU R14, [R1+0x48] ;  /* 0x00004800010e7983 */ /* 0x000ee80000300800 */
[----:B------:R-:W3:Y:S01]  /*28500*/  LDL.LU R15, [R1+0x4c] ;  /* 0x00004c00010f7983 */ /* 0x000ee20000300800 */
[----:B------:R-:W-:-:S05]  /*28510*/  LOP3.LUT R9, R28, 0x60, RZ, 0xc0, !PT ;  /* 0x000000601c097812 */ /* 0x000fca00078ec0ff */
[----:B------:R-:W-:Y:S01]  /*28520*/  IMAD R9, R9, 0x10, R8 ;  /* 0x0000001009097824 */ /* 0x000fe200078e0208 */
[----:B------:R-:W-:-:S04]  /*28530*/  SHF.L.U32 R28, R28, 0x1, RZ ;  /* 0x000000011c1c7819 */ /* 0x000fc800000006ff */
[----:B------:R-:W-:-:S04]  /*28540*/  SHF.L.U32 R9, R9, 0x4, RZ ;  /* 0x0000000409097819 */ /* 0x000fc800000006ff */
[----:B------:R-:W-:Y:S01]  /*28550*/  LOP3.LUT R9, R9, 0x30, R28, 0x78, !PT ;  /* 0x0000003009097812 */ /* 0x000fe200078e781c */
[----:B------:R0:W-:Y:S03]  /*28560*/  STL [R1+0x3688], R0 ;  /* 0x0036880001007387 */ /* 0x0001e60000100800 */
[----:B------:R-:W-:Y:S02]  /*28570*/  LEA R9, R8, R9, 0xa ;  /* 0x0000000908097211 */ /* 0x000fe400078e50ff */
[----:B------:R-:W-:Y:S02]  /*28580*/  MOV R8, R24 ;  /* 0x0000001800087202 */ /* 0x000fe40000000f00 */
[----:B0-----:R-:W-:Y:S01]  /*28590*/  MOV R0, R16 ;  /* 0x0000001000007202 */ /* 0x001fe20000000f00 */
[----:B---3--:R-:W-:Y:S01]  /*285a0*/  HMMA.16816.F32.BF16 R4, R4, R10, R12 ;  /* 0x0000000a0404723c */ /* 0x008fe2000004180c */
        /* <DEDUP_REMOVED lines=16> */
[----:B------:R2:W-:Y:S04]  /*286b0*/  STL [R1+0x3620], R7 ;  /* 0x0036200701007387 */ /* 0x0005e80000100800 */
[----:B------:R4:W-:Y:S01]  /*286c0*/  STL [R1+0xb4], R17 ;  /* 0x0000b41101007387 */ /* 0x0009e20000100800 */
[----:B0-----:R-:W-:-:S03]  /*286d0*/  MOV R4, R26 ;  /* 0x0000001a00047202 */ /* 0x001fc60000000f00 */
[----:B------:R-:W5:Y:S01]  /*286e0*/  LDL.LU R16, [R1+0x90] ;  /* 0x0000900001107983 */ /* 0x000f620000300800 */
[----:B-1----:R-:W-:Y:S01]  /*286f0*/  MOV R6, R19 ;  /* 0x0000001300067202 */ /* 0x002fe20000000f00 */
[----:B--2---:R-:W-:Y:S02]  /*28700*/  IMAD.MOV.U32 R7, RZ, RZ, R18 ;  /* 0x000000ffff077224 */ /* 0x004fe400078e0012 */
[----:B------:R-:W-:Y:S01]  /*28710*/  IMAD.MOV.U32 R5, RZ, RZ, R27 ;  /* 0x000000ffff057224 */ /* 0x000fe200078e001b */
[----:B----4-:R-:W5:Y:S04]  /*28720*/  LDL.LU R17, [R1+0x94] ;  /* 0x0000940001117983 */ /* 0x010f680000300800 */
        /* <DEDUP_REMOVED lines=42> */
[----:B------:R-:W3:Y:S01]  /*289d0*/  LDL.LU R5, [R1+0x36a0] ;  /* 0x0036a00001057983 */ /* 0x000ee20000300800 */
[----:B------:R-:W-:-:S02]  /*289e0*/  MOV R19, R2 ;  /* 0x0000000200137202 */ /* 0x000fc40000000f00 */
[----:B------:R-:W-:Y:S02]  /*289f0*/  MOV R2, R23 ;  /* 0x0000001700027202 */ /* 0x000fe40000000f00 */
        /* <DEDUP_REMOVED lines=38> */
[----:B------:R-:W-:Y:S07]  /*28c60*/  LDSM.16.MT88.4 R24, [R3+0xd000] ;  /* 0x00d000000318783b */ /* 0x000fee0000004200 */
[----:B---3--:R-:W-:Y:S11]  /*28c70*/  HMMA.16816.F32.BF16 R16, R16, R4, R8 ;  /* 0x000000041010723c */ /* 0x008ff60000041808 */
[----:B------:R-:W-:Y:S11]  /*28c80*/  @!UPT UIADD3 URZ, URZ, URZ, URZ ;  /* 0x0000003f3f3ff290 */ /* 0x000ff6000fffe03f */
[----:B------:R-:W-:Y:S01]  /*28c90*/  @!UPT UIADD3 URZ, URZ, URZ, URZ ;  /* 0x0000003f3f3ff290 */ /* 0x000fe2000fffe03f */
[----:B------:R-:W-:Y:S01]  /*28ca0*/  STL [R1+0x34], R17 ;  /* 0x0000341101007387 */ /* 0x000fe20000100800 */
[----:B------:R-:W-:Y:S01]  /*28cb0*/  IMAD.MOV.U32 R28, RZ, RZ, R16 ;  /* 0x000000ffff1c7224 */ /* 0x000fe200078e0010 */
        /* <DEDUP_REMOVED lines=18> */
[----:B------:R-:W-:Y:S01]  /*28de0*/  IMAD.MOV.U32 R22, RZ, RZ, R25 ;  /* 0x000000ffff167224 */ /* 0x000fe200078e0019 */
[----:B------:R-:W5:Y:S04]  /*28df0*/  LDL.LU.64 R26, [R1+0x3670] ;  /* 0x00367000011a7983 */ /* 0x000f680000300a00 */
[----:B------:R-:W5:Y:S01]  /*28e00*/  LDL.LU.64 R24, [R1+0x3668] ;  /* 0x0036680001187983 */ /* 0x000f620000300a00 */
[----:B------:R-:W-:Y:S01]  /*28e10*/  MOV R19, R2 ;  /* 0x0000000200137202 */ /* 0x000fe20000000f00 */
[----:B-----5:R-:W-:Y:S02]  /*28e20*/  HMMA.16816.F32.BF16 R24, R24, R4, R12 ;  /* 0x000000041818723c */ /* 0x020fe4000004180c */
[----:B------:R-:W2:Y:S04]  /*28e30*/  LDL.LU.64 R14, [R1+0x3660] ;  /* 0x00366000010e7983 */ /* 0x000ea80000300a00 */
[----:B------:R-:W2:Y:S11]  /*28e40*/  LDL.LU.64 R12, [R1+0x3658] ;  /* 0x00365800010c7983 */ /* 0x000eb60000300a00 */
[----:B------:R-:W-:Y:S06]  /*28e50*/  @!UPT UIADD3 URZ, URZ, URZ, URZ ;  /* 0x0000003f3f3ff290 */ /* 0x000fec000fffe03f */
[----:B------:R0:W-:Y:S01]  /*28e60*/  STL [R1+0xb0], R24 ;  /* 0x0000b01801007387 */ /* 0x0001e20000100800 */
[----:B------:R-:W-:Y:S02]  /*28e70*/  MOV R0, R25 ;  /* 0x0000001900007202 */ /* 0x000fe40000000f00 */
[----:B------:R-:W-:Y:S01]  /*28e80*/  MOV R2, R27 ;  /* 0x0000001b00027202 */ /* 0x000fe20000000f00 */
[----:B------:R1:W-:Y:S01]  /*28e90*/  STL [R1+0xb8], R26 ;  /* 0x0000b81a01007387 */ /* 0x0003e20000100800 */
[----:B------:R-:W-:Y:S02]  /*28ea0*/  MOV R25, R22 ;  /* 0x0000001600197202 */ /* 0x000fe40000000f00 */
[----:B------:R-:W-:Y:S01]  /*28eb0*/  MOV R27, R20 ;  /* 0x00000014001b7202 */ /* 0x000fe20000000f00 */
[----:B0-----:R-:W-:Y:S01]  /*28ec0*/  IMAD.MOV.U32 R24, RZ, RZ, R23 ;  /* 0x000000ffff187224 */ /* 0x001fe200078e0017 */
        /* <DEDUP_REMOVED lines=37> */
[----:B0-----:R-:W-:-:S02]  /*29120*/  IMAD.MOV.U32 R8, RZ, RZ, R28 ;  /* 0x000000ffff087224 */ /* 0x001fc400078e001c */
        /* <DEDUP_REMOVED lines=58> */
[----:B------:R-:W-:-:S03]  /*294d0*/  IMAD.MOV.U32 R28, RZ, RZ, R8 ;  /* 0x000000ffff1c7224 */ /* 0x000fc600078e0008 */
[----:B------:R-:W-:Y:S04]  /*294e0*/  STL.64 [R1+0x18], R10 ;  /* 0x0000180a01007387 */ /* 0x000fe80000100a00 */
[----:B----4-:R-:W0:Y:S04]  /*294f0*/  LDSM.16.M88.4 R8, [R2+0x20180] ;  /* 0x020180000208783b */ /* 0x010e280000000200 */
[----:B0-----:R-:W-:Y:S04]  /*29500*/  STL [R1+0x35b0], R9 ;  /* 0x0035b00901007387 */ /* 0x001fe80000100800 */
[----:B------:R-:W-:Y:S04]  /*29510*/  STL [R1+0x353c], R10 ;  /* 0x00353c0a01007387 */ /* 0x000fe80000100800 */
[----:B------:R0:W-:Y:S04]  /*29520*/  STL [R1+0x3538], R11 ;  /* 0x0035380b01007387 */ /* 0x0001e80000100800 */
[----:B------:R-:W-:Y:S01]  /*29530*/  STL [R1+0x3410], R2 ;  /* 0x0034100201007387 */ /* 0x000fe20000100800 */
[----:B--2---:R-:W-:Y:S03]  /*29540*/  HMMA.16816.F32.BF16 R16, R16, R6, R24 ;  /* 0x000000061010723c */ /* 0x004fe60000041818 */
[----:B------:R-:W1:Y:S11]  /*29550*/  LDSM.16.MT88.4 R24, [R3+0xe080] ;  /* 0x00e080000318783b */ /* 0x000e760000004200 */
[----:B------:R-:W-:Y:S09]  /*29560*/  @!UPT UIADD3 URZ, URZ, URZ, URZ ;  /* 0x0000003f3f3ff290 */ /* 0x000ff2000fffe03f */
[----:B------:R2:W-:Y:S01]  /*29570*/  STL [R1+0xb4], R17 ;  /* 0x0000b41101007387 */ /* 0x0005e20000100800 */
[----:B------:R-:W-:Y:S02]  /*29580*/  MOV R0, R16 ;  /* 0x0000001000007202 */ /* 0x000fe40000000f00 */
[----:B0-----:R-:W-:Y:S01]  /*29590*/  MOV R11, R18 ;  /* 0x00000012000b7202 */ /* 0x001fe20000000f00 */
[----:B------:R-:W3:Y:S01]  /*295a0*/  LDL.LU R16, [R1+0x90] ;  /* 0x0000900001107983 */ /* 0x000ee20000300800 */
[----:B------:R-:W-:-:S03]  /*295b0*/  MOV R10, R19 ;  /* 0x00000013000a7202 */ /* 0x000fc60000000f00 */
[----:B--2---:R-:W3:Y:S04]  /*295c0*/  LDL.LU R17, [R1+0x94] ;  /* 0x0000940001117983 */ /* 0x004ee80000300800 */
[----:B------:R-:W3:Y:S04]  /*295d0*/  LDL.LU R18, [R1+0x98] ;  /* 0x0000980001127983 */ /* 0x000ee80000300800 */
[----:B------:R-:W3:Y:S01]  /*295e0*/  LDL.LU R19, [R1+0x9c] ;  /* 0x00009c0001137983 */ /* 0x000ee20000300800 */
[----:B-1----:R-:W-:Y:S01]  /*295f0*/  MOV R9, R26 ;  /* 0x0000001a00097202 */ /* 0x002fe20000000f00 */
[----:B------:R-:W-:Y:S01]  /*29600*/  IMAD.MOV.U32 R5, RZ, RZ, R25 ;  /* 0x000000ffff057224 */ /* 0x000fe200078e0019 */
[----:B------:R-:W-:-:S02]  /*29610*/  MOV R2, R27 ;  /* 0x0000001b00027202 */ /* 0x000fc40000000f00 */
[----:B------:R-:W-:Y:S01]  /*29620*/  MOV R4, R24 ;  /* 0x0000001800047202 */ /* 0x000fe20000000f00 */
[----:B------:R-:W3:Y:S04]  /*29630*/  LDL.LU.64 R26, [R1+0x35c0] ;  /* 0x0035c000011a7983 */ /* 0x000ee80000300a00 */
[----:B------:R-:W3:Y:S02]  /*29640*/  LDL.LU.64 R24, [R1+0x35b8] ;  /* 0x0035b80001187983 */ /* 0x000ee40000300a00 */
[-C--:B---3--:R-:W-:Y:S02]  /*29650*/  HMMA.16816.F32.BF16 R16, R24, R6.reuse, R16 ;  /* 0x000000061810723c */ /* 0x088fe40000041810 */
        /* <DEDUP_REMOVED lines=24> */
[----:B------:R-:W-:-:S02]  /*297e0*/  MOV R12, R28 ;  /* 0x0000001c000c7202 */ /* 0x000fc40000000f00 */
        /* <DEDUP_REMOVED lines=21> */
[----:B------:R-:W-:-:S03]  /*29940*/  IMAD.MOV.U32 R7, RZ, RZ, R2 ;  /* 0x000000ffff077224 */ /* 0x000fc600078e0002 */
        /* <DEDUP_REMOVED lines=17> */
[----:B0-----:R-:W-:-:S02]  /*29a60*/  MOV R12, R0 ;  /* 0x00000000000c7202 */ /* 0x001fc40000000f00 */
[----:B------:R-:W5:Y:S04]  /*29a70*/  LDL.LU R0, [R1+0x3598] ;  /* 0x0035980001007983 */ /* 0x000f680000300800 */
[----:B------:R-:W2:Y:S01]  /*29a80*/  LDL.LU R13, [R1+0xb4] ;  /* 0x0000b400010d7983 */ /* 0x000ea20000300800 */
[-C--:B----4-:R-:W-:Y:S03]  /*29a90*/  HMMA.16816.F32.BF16 R4, R4, R8.reuse, R16 ;  /* 0x000000080404723c */ /* 0x090fe60000041810 */
[----:B------:R-:W3:Y:S04]  /*29aa0*/  LDL.LU.64 R18, [R1+0x3590] ;  /* 0x0035900001127983 */ /* 0x000ee80000300a00 */
[----:B------:R-:W3:Y:S01]  /*29ab0*/  LDL.LU.64 R16, [R1+0x3588] ;  /* 0x0035880001107983 */ /* 0x000ee20000300a00 */
[----:B------:R-:W-:Y:S01]  /*29ac0*/  MOV R14, R11 ;  /* 0x0000000b000e7202 */ /* 0x000fe20000000f00 */
[----:B------:R-:W-:Y:S11]  /*29ad0*/  IMAD.MOV.U32 R15, RZ, RZ, R10 ;  /* 0x000000ffff0f7224 */ /* 0x000ff600078e000a */
[----:B------:R-:W-:Y:S03]  /*29ae0*/  @!UPT UIADD3 URZ, URZ, URZ, URZ ;  /* 0x0000003f3f3ff290 */ /* 0x000fe6000fffe03f */
[----:B------:R-:W-:Y:S01]  /*29af0*/  STL.64 [R1+0x10], R4 ;  /* 0x0000100401007387 */ /* 0x000fe20000100a00 */
[----:B------:R-:W-:Y:S02]  /*29b00*/  MOV R10, R6 ;  /* 0x00000006000a7202 */ /* 0x000fe40000000f00 */
[----:B------:R-:W-:Y:S02]  /*29b10*/  MOV R11, R7 ;  /* 0x00000007000b7202 */ /* 0x000fe40000000f00 */
[----:B-----5:R-:W0:Y:S04]  /*29b20*/  LDSM.16.MT88.4 R4, [R0+0xe000] ;  /* 0x00e000000004783b */ /* 0x020e280000004200 */
[----:B0-----:R-:W-:Y:S04]  /*29b30*/  STL.64 [R1+0x3548], R6 ;  /* 0x0035480601007387 */ /* 0x001fe80000100a00 */
[----:B------:R0:W-:Y:S04]  /*29b40*/  STL.64 [R1+0x3540], R4 ;  /* 0x0035400401007387 */ /* 0x0001e80000100a00 */
[----:B0-----:R-:W4:Y:S04]  /*29b50*/  LDL.LU R4, [R1+0x90] ;  /* 0x0000900001047983 */ /* 0x001f280000300800 */
[----:B------:R-:W4:Y:S04]  /*29b60*/  LDL.LU R5, [R1+0x94] ;  /* 0x0000940001057983 */ /* 0x000f280000300800 */
[----:B------:R-:W4:Y:S04]  /*29b70*/  LDL.LU R6, [R1+0x98] ;  /* 0x0000980001067983 */ /* 0x000f280000300800 */
[----:B------:R-:W4:Y:S01]  /*29b80*/  LDL.LU R7, [R1+0x9c] ;  /* 0x00009c0001077983 */ /* 0x000f220000300800 */
[-C--:B---3--:R-:W-:Y:S03]  /*29b90*/  HMMA.16816.F32.BF16 R16, R16, R8.reuse, R20 ;  /* 0x000000081010723c */ /* 0x088fe60000041814 */
        /* <DEDUP_REMOVED lines=12> */
[----:B--2---:R-:W-:Y:S03]  /*29c60*/  HMMA.16816.F32.BF16 R20, R20, R8, R24 ;  /* 0x000000081414723c */ /* 0x004fe60000041818 */
[----:B------:R-:W0:Y:S11]  /*29c70*/  LDSM.16.MT88.4 R24, [R3+0xf000] ;  /* 0x00f000000318783b */ /* 0x000e360000004200 */
[----:B------:R-:W-:Y:S09]  /*29c80*/  @!UPT UIADD3 URZ, URZ, URZ, URZ ;  /* 0x0000003f3f3ff290 */ /* 0x000ff2000fffe03f */
[----:B------:R0:W-:Y:S04]  /*29c90*/  STL.64 [R1+0x60], R20 ;  /* 0x0000601401007387 */ /* 0x0001e80000100a00 */
[----:B------:R1:W-:Y:S01]  /*29ca0*/  STL.64 [R1+0x68], R22 ;  /* 0x0000681601007387 */ /* 0x0003e20000100a00 */
[----:B0-----:R-:W-:Y:S01]  /*29cb0*/  IMAD.MOV.U32 R21, RZ, RZ, R26 ;  /* 0x000000ffff157224 */ /* 0x001fe200078e001a */
[----:B------:R-:W-:Y:S02]  /*29cc0*/  MOV R20, R27 ;  /* 0x0000001b00147202 */ /* 0x000fe40000000f00 */
[----:B-1----:R-:W-:Y:S01]  /*29cd0*/  MOV R23, R24 ;  /* 0x0000001800177202 */ /* 0x002fe20000000f00 */
[----:B------:R-:W2:Y:S01]  /*29ce0*/  LDL.LU.64 R26, [R1+0x3570] ;  /* 0x00357000011a7983 */ /* 0x000ea20000300a00 */
[----:B------:R-:W-:-:S03]  /*29cf0*/  MOV R22, R25 ;  /* 0x0000001900167202 */ /* 0x000fc60000000f00 */
[----:B------:R-:W2:Y:S02]  /*29d00*/  LDL.LU.64 R24, [R1+0x3568] ;  /* 0x0035680001187983 */ /* 0x000ea40000300a00 */
[----:B--2---:R-:W-:Y:S02]  /*29d10*/  HMMA.16816.F32.BF16 R24, R24, R8, R12 ;  /* 0x000000081818723c */ /* 0x004fe4000004180c */
[----:B------:R-:W4:Y:S04]  /*29d20*/  LDL.LU.64 R14, [R1+0x3560] ;  /* 0x00356000010e7983 */ /* 0x000f280000300a00 */
[----:B------:R-:W4:Y:S11]  /*29d30*/  LDL.LU.64 R12, [R1+0x3558] ;  /* 0x00355800010c7983 */ /* 0x000f360000300a00 */
[----:B------:R-:W-:Y:S06]  /*29d40*/  @!UPT UIADD3 URZ, URZ, URZ, URZ ;  /* 0x0000003f3f3ff290 */ /* 0x000fec000fffe03f */
[----:B------:R0:W-:Y:S04]  /*29d50*/  STL.64 [R1+0xc0], R24 ;  /* 0x0000c01801007387 */ /* 0x0001e80000100a00 */
[----:B------:R1:W-:Y:S01]  /*29d60*/  STL.64 [R1+0xc8], R26 ;  /* 0x0000c81a01007387 */ /* 0x0003e20000100a00 */
[----:B0-----:R-:W-:Y:S02]  /*29d70*/  MOV R24, R23 ;  /* 0x0000001700187202 */ /* 0x001fe40000000f00 */
[----:B------:R-:W-:Y:S02]  /*29d80*/  MOV R25, R22 ;  /* 0x0000001600197202 */ /* 0x000fe40000000f00 */
[----:B-1----:R-:W-:Y:S01]  /*29d90*/  MOV R26, R21 ;  /* 0x00000015001a7202 */ /* 0x002fe20000000f00 */
[----:B------:R-:W-:-:S02]  /*29da0*/  IMAD.MOV.U32 R27, RZ, RZ, R20 ;  /* 0x000000ffff1b7224 */ /* 0x000fc400078e0014 */
        /* <DEDUP_REMOVED lines=16> */
[----:B------:R-:W-:Y:S11]  /*29eb0*/  MOV R23, R2 ;  /* 0x0000000200177202 */ /* 0x000ff60000000f00 */
[----:B------:R-:W-:Y:S04]  /*29ec0*/  @!UPT UIADD3 URZ, URZ, URZ, URZ ;  /* 0x0000003f3f3ff290 */ /* 0x000fe8000fffe03f */
[----:B------:R-:W-:Y:S01]  /*29ed0*/  STL.64 [R1+0x90], R12 ;  /* 0x0000900c01007387 */ /* 0x000fe20000100a00 */
[----:B------:R-:W-:-:S03]  /*29ee0*/  MOV R2, R15 ;  /* 0x0000000f00027202 */ /* 0x000fc60000000f00 */
[----:B------:R-:W-:Y:S04]  /*29ef0*/  STL [R1+0x98], R14 ;  /* 0x0000980e01007387 */ /* 0x000fe80000100800 */
[----:B-----5:R-:W0:Y:S04]  /*29f00*/  LDSM.16.MT88.4 R12, [R29+0xf000] ;  /* 0x00f000001d0c783b */ /* 0x020e280000004200 */
[----:B0-----:R0:W-:Y:S04]  /*29f10*/  STL.64 [R1+0x3500], R14 ;  /* 0x0035000e01007387 */ /* 0x0011e80000100a00 */
[----:B------:R1:W-:Y:S01]  /*29f20*/  STL.64 [R1+0x34f8], R12 ;  /* 0x0034f80c01007387 */ /* 0x0003e20000100a00 */
[----:B0-----:R-:W-:Y:S01]  /*29f30*/  MOV R14, R10 ;  /* 0x0000000a000e7202 */ /* 0x001fe20000000f00 */
[----:B------:R-:W-:-:S02]  /*29f40*/  IMAD.MOV.U32 R15, RZ, RZ, R11 ;  /* 0x000000ffff0f7224 */ /* 0x000fc400078e000b */
[----:B-1----:R-:W4:Y:S04]  /*29f50*/  LDL.LU R12, [R1+0x10] ;  /* 0x00001000010c7983 */ /* 0x002f280000300800 */
[----:B------:R-:W4:Y:S04]  /*29f60*/  LDL.LU R13, [R1+0x14] ;  /* 0x00001400010d7983 */ /* 0x000f280000300800 */
[----:B------:R-:W5:Y:S04]  /*29f70*/  LDL.LU R10, [R1+0x353c] ;  /* 0x00353c00010a7983 */ /* 0x000f680000300800 */
[----:B------:R-:W5:Y:S01]  /*29f80*/  LDL.LU R11, [R1+0x3538] ;  /* 0x00353800010b7983 */ /* 0x000f620000300800 */
[-C--:B---3--:R-:W-:Y:S03]  /*29f90*/  HMMA.16816.F32.BF16 R4, R4, R8.reuse, R16 ;  /* 0x000000080404723c */ /* 0x088fe60000041810 */
        /* <DEDUP_REMOVED lines=8> */
[----:B------:R-:W5:Y:S04]  /*2a020*/  LDL.LU.64 R26, [R1+0x3520] ;  /* 0x00352000011a7983 */ /* 0x000f680000300a00 */
[----:B------:R-:W5:Y:S11]  /*2a030*/  LDL.LU.64 R24, [R1+0x3518] ;  /* 0x0035180001187983 */ /* 0x000f760000300a00 */
        /* <DEDUP_REMOVED lines=10> */
[-C--:B-----5:R-:W-:Y:S03]  /*2a0e0*/  HMMA.16816.F32.BF16 R24, R24, R10.reuse, R20 ;  /* 0x0000000a1818723c */ /* 0x0a0fe60000041814 */
[----:B------:R-:W4:Y:S04]  /*2a0f0*/  LDL.LU.64 R22, [R1+0x3510] ;  /* 0x0035100001167983 */ /* 0x000f280000300a00 */
[----:B------:R-:W4:Y:S11]  /*2a100*/  LDL.LU.64 R20, [R1+0x3508] ;  /* 0x0035080001147983 */ /* 0x000f360000300a00 */
[----:B------:R-:W-:Y:S05]  /*2a110*/  @!UPT UIADD3 URZ, URZ, URZ, URZ ;  /* 0x0000003f3f3ff290 */ /* 0x000fea000fffe03f */
[----:B------:R-:W-:Y:S04]  /*2a120*/  STL.64 [R1+0x50], R24 ;  /* 0x0000501801007387 */ /* 0x000fe80000100a00 */
[----:B------:R-:W-:Y:S04]  /*2a130*/  STL.64 [R1+0x58], R26 ;  /* 0x0000581a01007387 */ /* 0x000fe80000100a00 */
[----:B------:R-:W-:Y:S04]  /*2a140*/  STL [R1+0x34d4], R28 ;  /* 0x0034d41c01007387 */ /* 0x000fe80000100800 */
[----:B------:R-:W-:Y:S01]  /*2a150*/  LDSM.16.MT88.4 R24, [R28+0xf080] ;  /* 0x00f080001c18783b */ /* 0x000fe20000004200 */
[-C--:B----4-:R-:W-:Y:S03]  /*2a160*/  HMMA.16816.F32.BF16 R20, R20, R10.reuse, R12 ;  /* 0x0000000a1414723c */ /* 0x090fe6000004180c */
[----:B------:R-:W3:Y:S04]  /*2a170*/  LDL.LU.64 R14, [R1+0x3500] ;  /* 0x00350000010e7983 */ /* 0x000ee80000300a00 */
[----:B------:R-:W3:Y:S11]  /*2a180*/  LDL.LU.64 R12, [R1+0x34f8] ;  /* 0x0034f800010c7983 */ /* 0x000ef60000300a00 */
[----:B------:R-:W-:Y:S05]  /*2a190*/  @!UPT UIADD3 URZ, URZ, URZ, URZ ;  /* 0x0000003f3f3ff290 */ /* 0x000fea000fffe03f */
[----:B------:R-:W-:Y:S04]  /*2a1a0*/  STL.64 [R1+0x30], R20 ;  /* 0x0000301401007387 */ /* 0x000fe80000100a00 */
[----:B------:R-:W-:Y:S04]  /*2a1b0*/  STL.64 [R1+0x38], R22 ;  /* 0x0000381601007387 */ /* 0x000fe80000100a00 */
[----:B------:R-:W0:Y:S04]  /*2a1c0*/  LDSM.16.MT88.4 R20, [R0+0xf000] ;  /* 0x00f000000014783b */ /* 0x000e280000004200 */
[----:B0-----:R0:W-:Y:S04]  /*2a1d0*/  STL [R1+0x34e4], R20 ;  /* 0x0034e41401007387 */ /* 0x0011e80000100800 */
[----:B------:R1:W-:Y:S04]  /*2a1e0*/  STL [R1+0x34e0], R21 ;  /* 0x0034e01501007387 */ /* 0x0003e80000100800 */
[----:B------:R4:W-:Y:S04]  /*2a1f0*/  STL [R1+0x34dc], R22 ;  /* 0x0034dc1601007387 */ /* 0x0009e80000100800 */
[----:B------:R5:W-:Y:S04]  /*2a200*/  STL [R1+0x34d8], R23 ;  /* 0x0034d81701007387 */ /* 0x000be80000100800 */
[----:B0-----:R-:W3:Y:S04]  /*2a210*/  LDL.LU R20, [R1+0x70] ;  /* 0x0000700001147983 */ /* 0x001ee80000300800 */
[----:B-1----:R-:W3:Y:S04]  /*2a220*/  LDL.LU R21, [R1+0x74] ;  /* 0x0000740001157983 */ /* 0x002ee80000300800 */
[----:B----4-:R-:W3:Y:S04]  /*2a230*/  LDL.LU R22, [R1+0x78] ;  /* 0x0000780001167983 */ /* 0x010ee80000300800 */
[----:B-----5:R-:W3:Y:S04]  /*2a240*/  LDL.LU R23, [R1+0x7c] ;  /* 0x00007c0001177983 */ /* 0x020ee80000300800 */
[----:B------:R-:W0:Y:S01]  /*2a250*/  S2R R8, SR_TID.X ;  /* 0x0000000000087919 */ /* 0x000e220000002100 */
[----:B--2---:R-:W-:Y:S03]  /*2a260*/  HMMA.16816.F32.BF16 R4, R4, R10, R16 ;  /* 0x0000000a0404723c */ /* 0x004fe60000041810 */
[----:B------:R-:W-:Y:S01]  /*2a270*/  LDSM.16.MT88.4 R16, [R3+0x10000] ;  /* 0x010000000310783b */ /* 0x000fe20000004200 */
[----:B0-----:R-:W-:-:S04]  /*2a280*/  SHF.L.U32 R9, R8, 0x1, RZ ;  /* 0x0000000108097819 */ /* 0x001fc800000006ff */
[----:B---3--:R-:W-:Y:S11]  /*2a290*/  HMMA.16816.F32.BF16 R12, R12, R10, R20 ;  /* 0x0000000a0c0c723c */ /* 0x008ff60000041814 */
[----:B------:R-:W-:Y:S11]  /*2a2a0*/  @!UPT UIADD3 URZ, URZ, URZ, URZ ;  /* 0x0000003f3f3ff290 */ /* 0x000ff6000fffe03f */
[----:B------:R-:W-:Y:S01]  /*2a2b0*/  @!UPT UIADD3 URZ, URZ, URZ, URZ ;  /* 0x0000003f3f3ff290 */ /* 0x000fe2000fffe03f */
[----:B------:R-:W-:Y:S01]  /*2a2c0*/  STL.64 [R1+0x40], R12 ;  /* 0x0000400c01007387 */ /* 0x000fe20000100a00 */
[----:B------:R-:W-:Y:S02]  /*2a2d0*/  MOV R28, R14 ;  /* 0x0000000e001c7202 */ /* 0x000fe40000000f00 */
[----:B------:R-:W-:Y:S02]  /*2a2e0*/  MOV R29, R15 ;  /* 0x0000000f001d7202 */ /* 0x000fe40000000f00 */
[----:B------:R-:W0:Y:S01]  /*2a2f0*/  LDSM.16.MT88.4 R12, [R0+0xf080] ;  /* 0x00f08000000c783b */ /* 0x000e220000004200 */
[----:B------:R-:W-:Y:S01]  /*2a300*/  MOV R23, R7 ;  /* 0x0000000700177202 */ /* 0x000fe20000000f00 */
[----:B------:R-:W-:Y:S01]  /*2a310*/  IMAD.MOV.U32 R20, RZ, RZ, R4 ;  /* 0x000000ffff147224 */ /* 0x000fe200078e0004 */
[----:B------:R-:W-:Y:S02]  /*2a320*/  MOV R21, R5 ;  /* 0x0000000500157202 */ /* 0x000fe40000000f00 */
[----:B------:R-:W-:Y:S01]  /*2a330*/  MOV R22, R6 ;  /* 0x0000000600167202 */ /* 0x000fe20000000f00 */
[----:B0-----:R0:W-:Y:S02]  /*2a340*/  STL.64 [R1+0x34c8], R14 ;  /* 0x0034c80e01007387 */ /* 0x0011e40000100a00 */
[----:B0-----:R-:W-:-:S02]  /*2a350*/  MOV R15, R2 ;  /* 0x00000002000f7202 */ /* 0x001fc40000000f00 */
[C---:B------:R-:W-:Y:S02]  /*2a360*/  LOP3.LUT R2, R8.reuse, 0x7, RZ, 0xc0, !PT ;  /* 0x0000000708027812 */ /* 0x040fe400078ec0ff */
[----:B------:R-:W-:-:S04]  /*2a370*/  LOP3.LUT R8, R8, 0x60, RZ, 0xc0, !PT ;  /* 0x0000006008087812 */ /* 0x000fc800078ec0ff */
[----:B------:R-:W-:-:S05]  /*2a380*/  LEA R7, R8, R2, 0x4 ;  /* 0x0000000208077211 */ /* 0x000fca00078e20ff */
[----:B------:R-:W-:-:S05]  /*2a390*/  IMAD.SHL.U32 R7, R7, 0x10, RZ ;  /* 0x0000001007077824 */ /* 0x000fca00078e00ff */
[----:B------:R-:W-:-:S04]  /*2a3a0*/  LOP3.LUT R7, R7, 0x30, R9, 0x78, !PT ;  /* 0x0000003007077812 */ /* 0x000fc800078e7809 */
[----:B------:R-:W-:-:S06]  /*2a3b0*/  LEA R7, R2, R7, 0xa ;  /* 0x0000000702077211 */ /* 0x000fcc00078e50ff */
[----:B------:R-:W0:Y:S04]  /*2a3c0*/  LDSM.16.M88.4 R4, [R7+0x20200] ;  /* 0x020200000704783b */ /* 0x000e280000000200 */
[----:B------:R1:W-:Y:S01]  /*2a3d0*/  STL.64 [R1+0x34c0], R12 ;  /* 0x0034c00c01007387 */ /* 0x0003e20000100a00 */
[----:B------:R-:W-:Y:S01]  /*2a3e0*/  IMAD.MOV.U32 R2, RZ, RZ, R19 ;  /* 0x000000ffff027224 */ /* 0x000fe200078e0013 */
[----:B------:R-:W-:Y:S02]  /*2a3f0*/  MOV R8, R16 ;  /* 0x0000001000087202 */ /* 0x000fe40000000f00 */
[----:B------:R-:W-:Y:S01]  /*2a400*/  MOV R9, R17 ;  /* 0x0000001100097202 */ /* 0x000fe20000000f00 */
[----:B-1----:R-:W2:Y:S04]  /*2a410*/  LDL.LU R12, [R1+0x90] ;  /* 0x00009000010c7983 */ /* 0x002ea80000300800 */
[----:B------:R-:W2:Y:S04]  /*2a420*/  LDL.LU R13, [R1+0x94] ;  /* 0x00009400010d7983 */ /* 0x000ea80000300800 */
[----:B------:R-:W2:Y:S04]  /*2a430*/  LDL.LU R14, [R1+0x98] ;  /* 0x00009800010e7983 */ /* 0x000ea80000300800 */
[----:B------:R1:W-:Y:S02]  /*2a440*/  STL [R1+0x34b0], R0 ;  /* 0x0034b00001007387 */ /* 0x0003e40000100800 */
[----:B-1----:R-:W-:-:S02]  /*2a450*/  MOV R0, R18 ;  /* 0x0000001200007202 */ /* 0x002fc40000000f00 */
[----:B------:R-:W3:Y:S04]  /*2a460*/  LDL.LU.64 R18, [R1+0x34f0] ;  /* 0x0034f00001127983 */ /* 0x000ee80000300a00 */
[----:B------:R-:W3:Y:S04]  /*2a470*/  LDL.LU.64 R16, [R1+0x34e8] ;  /* 0x0034e80001107983 */ /* 0x000ee80000300a00 */
[----:B0-----:R-:W-:Y:S04]  /*2a480*/  STL [R1+0x344c], R6 ;  /* 0x00344c0601007387 */ /* 0x001fe80000100800 */
[----:B------:R-:W-:Y:S04]  /*2a490*/  STL [R1+0x3448], R7 ;  /* 0x0034480701007387 */ /* 0x000fe80000100800 */
[----:B------:R0:W-:Y:S04]  /*2a4a0*/  STL.64 [R1+0x34b8], R4 ;  /* 0x0034b80401007387 */ /* 0x0001e80000100a00 */
[----:B0-----:R-:W3:Y:S04]  /*2a4b0*/  LDL.LU R4, [R1+0xc0] ;  /* 0x0000c00001047983 */ /* 0x001ee80000300800 */
[----:B------:R-:W3:Y:S04]  /*2a4c0*/  LDL.LU R5, [R1+0xc4] ;  /* 0x0000c40001057983 */ /* 0x000ee80000300800 */
[----:B------:R-:W3:Y:S04]  /*2a4d0*/  LDL.LU R6, [R1+0xc8] ;  /* 0x0000c80001067983 */ /* 0x000ee80000300800 */
[----:B------:R-:W3:Y:S02]  /*2a4e0*/  LDL.LU R7, [R1+0xcc] ;  /* 0x0000cc0001077983 */ /* 0x000ee40000300800 */
[----:B---3--:R-:W-:Y:S02]  /*2a4f0*/  HMMA.16816.F32.BF16 R16, R16, R10, R4 ;  /* 0x0000000a1010723c */ /* 0x008fe40000041804 */
[----:B------:R-:W0:Y:S11]  /*2a500*/  LDSM.16.MT88.4 R4, [R3+0x10080] ;  /* 0x010080000304783b */ /* 0x000e360000004200 */
[----:B------:R-:W-:Y:S10]  /*2a510*/  @!UPT UIADD3 URZ, URZ, URZ, URZ ;  /* 0x0000003f3f3ff290 */ /* 0x000ff4000fffe03f */
[----:B------:R-:W-:Y:S04]  /*2a520*/  STL.64 [R1+0xc0], R16 ;  /* 0x0000c01001007387 */ /* 0x000fe80000100a00 */
[----:B------:R0:W-:Y:S02]  /*2a530*/  STL.64 [R1+0xc8], R18 ;  /* 0x0000c81201007387 */ /* 0x0001e40000100a00 */
[----:B0-----:R-:W-:Y:S02]  /*2a540*/  MOV R19, R4 ;  /* 0x0000000400137202 */ /* 0x001fe40000000f00 */
[----:B------:R-:W-:Y:S02]  /*2a550*/  MOV R18, R5 ;  /* 0x0000000500127202 */ /* 0x000fe40000000f00 */
[----:B------:R-:W-:-:S02]  /*2a560*/  MOV R17, R6 ;  /* 0x0000000600117202 */ /* 0x000fc40000000f00 */
[----:B------:R-:W-:Y:S02]  /*2a570*/  MOV R16, R7 ;  /* 0x0000000700107202 */ /* 0x000fe40000000f00 */
[----:B--2---:R-:W-:Y:S01]  /*2a580*/  HMMA.16816.F32.BF16 R4, R24, R10, R12 ;  /* 0x0000000a1804723c */ /* 0x004fe2000004180c */
[----:B------:R-:W-:Y:S04]  /*2a590*/  STL [R1+0x346c], R3 ;  /* 0x00346c0301007387 */ /* 0x000fe80000100800 */
[----:B------:R-:W2:Y:S02]  /*2a5a0*/  LDL.LU R12, [R1+0xb0] ;  /* 0x0000b000010c7983 */ /* 0x000ea40000300800 */
[----:B------:R-:W-:Y:S01]  /*2a5b0*/  IMAD.MOV.U32 R24, RZ, RZ, R20 ;  /* 0x000000ffff187224 */ /* 0x000fe200078e0014 */
[----:B------:R-:W-:-:S02]  /*2a5c0*/  MOV R26, R22 ;  /* 0x00000016001a7202 */ /* 0x000fc40000000f00 */
[----:B------:R-:W-:Y:S02]  /*2a5d0*/  MOV R27, R23 ;  /* 0x00000017001b7202 */ /* 0x000fe40000000f00 */
[----:B------:R-:W-:-:S11]  /*2a5e0*/  MOV R25, R21 ;  /* 0x0000001500197202 */ /* 0x000fd60000000f00 */
[----:B------:R0:W-:Y:S04]  /*2a5f0*/  STL.64 [R1+0xa0], R4 ;  /* 0x0000a00401007387 */ /* 0x0001e80000100a00 */
[----:B------:R1:W-:Y:S04]  /*2a600*/  STL.64 [R1+0xa8], R6 ;  /* 0x0000a80601007387 */ /* 0x0003e80000100a00 */
[----:B------:R-:W2:Y:S04]  /*2a610*/  LDL.LU R13, [R1+0xb4] ;  /* 0x0000b400010d7983 */ /* 0x000ea80000300800 */
[----:B------:R-:W2:Y:S04]  /*2a620*/  LDL.LU R14, [R1+0xb8] ;  /* 0x0000b800010e7983 */ /* 0x000ea80000300800 */
[----:B------:R-:W2:Y:S04]  /*2a630*/  LDL.LU R15, [R1+0xbc] ;  /* 0x0000bc00010f7983 */ /* 0x000ea80000300800 */
[----:B0-----:R-:W3:Y:S04]  /*2a640*/  LDL.LU R4, [R1+0x80] ;  /* 0x0000800001047983 */ /* 0x001ee80000300800 */
[----:B------:R-:W3:Y:S04]  /*2a650*/  LDL.LU R5, [R1+0x84] ;  /* 0x0000840001057983 */ /* 0x000ee80000300800 */
[----:B-1----:R-:W3:Y:S04]  /*2a660*/  LDL.LU R6, [R1+0x88] ;  /* 0x0000880001067983 */ /* 0x002ee80000300800 */
[----:B------:R-:W3:Y:S04]  /*2a670*/  LDL.LU R7, [R1+0x8c] ;  /* 0x00008c0001077983 */ /* 0x000ee80000300800 */
[----:B------:R-:W2:Y:S04]  /*2a680*/  LDL.LU R20, [R1+0x34e4] ;  /* 0x0034e40001147983 */ /* 0x000ea80000300800 */
[----:B------:R-:W2:Y:S04]  /*2a690*/  LDL.LU R21, [R1+0x34e0] ;  /* 0x0034e00001157983 */ /* 0x000ea80000300800 */
[----:B------:R-:W2:Y:S04]  /*2a6a0*/  LDL.LU R22, [R1+0x34dc] ;  /* 0x0034dc0001167983 */ /* 0x000ea80000300800 */
[----:B------:R-:W2:Y:S04]  /*2a6b0*/  LDL.LU R23, [R1+0x34d8] ;  /* 0x0034d80001177983 */ /* 0x000ea80000300800 */
[----:B------:R0:W-:Y:S04]  /*2a6c0*/  STL.64 [R1+0x3478], R26 ;  /* 0x0034781a01007387 */ /* 0x0001e80000100a00 */
[----:B------:R1:W-:Y:S01]  /*2a6d0*/  STL.64 [R1+0x3470], R24 ;  /* 0x0034701801007387 */ /* 0x0003e20000100a00 */
[----:B0-----:R-:W-:Y:S01]  /*2a6e0*/  MOV R26, R28 ;  /* 0x0000001c001a7202 */ /* 0x001fe20000000f00 */
[----:B------:R-:W-:-:S02]  /*2a6f0*/  IMAD.MOV.U32 R27, RZ, RZ, R29 ;  /* 0x000000ffff1b7224 */ /* 0x000fc400078e001d */
[----:B-1----:R-:W4:Y:S04]  /*2a700*/  LDL.LU R24, [R1+0x40] ;  /* 0x0000400001187983 */ /* 0x002f280000300800 */
[----:B------:R-:W4:Y:S04]  /*2a710*/  LDL.LU R25, [R1+0x44] ;  /* 0x0000440001197983 */ /* 0x000f280000300800 */
[----:B------:R-:W5:Y:S04]  /*2a720*/  LDL.LU R28, [R1+0x34d4] ;  /* 0x0034d400011c7983 */ /* 0x000f680000300800 */
[----:B------:R-:W2:Y:S04]  /*2a730*/  LDL.LU R29, [R1+0x34d0] ;  /* 0x0034d000011d7983 */ /* 0x000ea80000300800 */
[----:B------:R0:W-:Y:S02]  /*2a740*/  STL.64 [R1+0x3488], R26 ;  /* 0x0034881a01007387 */ /* 0x0001e40000100a00 */
[----:B0-----:R-:W-:-:S02]  /*2a750*/  MOV R26, R17 ;  /* 0x00000011001a7202 */ /* 0x001fc40000000f00 */
[----:B------:R-:W-:Y:S01]  /*2a760*/  MOV R27, R16 ;  /* 0x00000010001b7202 */ /* 0x000fe20000000f00 */
[----:B----4-:R0:W-:Y:S02]  /*2a770*/  STL.64 [R1+0x3480], R24 ;  /* 0x0034801801007387 */ /* 0x0101e40000100a00 */
[----:B0-----:R-:W-:Y:S02]  /*2a780*/  MOV R24, R19 ;  /* 0x0000001300187202 */ /* 0x001fe40000000f00 */
[----:B------:R-:W-:Y:S02]  /*2a790*/  MOV R25, R18 ;  /* 0x0000001200197202 */ /* 0x000fe40000000f00 */
[----:B--2---:R-:W0:Y:S04]  /*2a7a0*/  LDSM.16.MT88.4 R16, [R29+0x10000] ;  /* 0x010000001d10783b */ /* 0x004e280000004200 */
[----:B------:R-:W-:Y:S04]  /*2a7b0*/  STL.64 [R1+0x34a8], R26 ;  /* 0x0034a81a01007387 */ /* 0x000fe80000100a00 */
[----:B------:R1:W-:Y:S01]  /*2a7c0*/  STL.64 [R1+0x34a0], R24 ;  /* 0x0034a01801007387 */ /* 0x0003e20000100a00 */
[-C--:B------:R-:W-:Y:S03]  /*2a7d0*/  HMMA.16816.F32.BF16 R20, R20, R10.reuse, R12 ;  /* 0x0000000a1414723c */ /* 0x080fe6000004180c */
[----:B-1----:R-:W2:Y:S04]  /*2a7e0*/  LDL.LU R24, [R1+0x50] ;  /* 0x0000500001187983 */ /* 0x002ea80000300800 */
[----:B------:R-:W2:Y:S04]  /*2a7f0*/  LDL.LU R25, [R1+0x54] ;  /* 0x0000540001197983 */ /* 0x000ea80000300800 */
[----:B------:R-:W2:Y:S04]  /*2a800*/  LDL.LU R26, [R1+0x58] ;  /* 0x00005800011a7983 */ /* 0x000ea80000300800 */
[----:B------:R-:W2:Y:S04]  /*2a810*/  LDL.LU R27, [R1+0x5c] ;  /* 0x00005c00011b7983 */ /* 0x000ea80000300800 */
[----:B0-----:R-:W-:Y:S04]  /*2a820*/  STL.64 [R1+0x3498], R18 ;  /* 0x0034981201007387 */ /* 0x001fe80000100a00 */
[----:B------:R0:W-:Y:S04]  /*2a830*/  STL.64 [R1+0x3490], R16 ;  /* 0x0034901001007387 */ /* 0x0001e80000100a00 */
[----:B0-----:R-:W4:Y:S04]  /*2a840*/  LDL.LU R16, [R1+0x30] ;  /* 0x0000300001107983 */ /* 0x001f280000300800 */
[----:B------:R-:W4:Y:S04]  /*2a850*/  LDL.LU R17, [R1+0x34] ;  /* 0x0000340001117983 */ /* 0x000f280000300800 */
[----:B------:R-:W4:Y:S04]  /*2a860*/  LDL.LU R18, [R1+0x38] ;  /* 0x0000380001127983 */ /* 0x000f280000300800 */
[----:B------:R-:W4:Y:S04]  /*2a870*/  LDL.LU R19, [R1+0x3c] ;  /* 0x00003c0001137983 */ /* 0x000f280000300800 */
[----:B------:R-:W3:Y:S04]  /*2a880*/  LDL.LU.64 R14, [R1+0x34c8] ;  /* 0x0034c800010e7983 */ /* 0x000ee80000300a00 */
[----:B------:R-:W3:Y:S04]  /*2a890*/  LDL.LU.64 R12, [R1+0x34c0] ;  /* 0x0034c000010c7983 */ /* 0x000ee80000300a00 */
[----:B------:R-:W-:Y:S04]  /*2a8a0*/  STL.64 [R1+0xb0], R20 ;  /* 0x0000b01401007387 */ /* 0x000fe80000100a00 */
[----:B------:R-:W-:Y:S01]  /*2a8b0*/  STL [R1+0xb8], R22 ;  /* 0x0000b81601007387 */ /* 0x000fe20000100800 */
[----:B---3--:R-:W-:Y:S03]  /*2a8c0*/  HMMA.16816.F32.BF16 R12, R12, R10, R4 ;  /* 0x0000000a0c0c723c */ /* 0x008fe60000041804 */
[----:B------:R-:W2:Y:S04]  /*2a8d0*/  LDL.LU.64 R4, [R1+0x34b8] ;  /* 0x0034b80001047983 */ /* 0x000ea80000300a00 */
[----:B------:R-:W-:-:S02]  /*2a8e0*/  MOV R10, R0 ;  /* 0x00000000000a7202 */ /* 0x000fc40000000f00 */
[----:B------:R-:W-:Y:S11]  /*2a8f0*/  MOV R11, R2 ;  /* 0x00000002000b7202 */ /* 0x000ff60000000f00 */
[----:B------:R-:W-:Y:S03]  /*2a900*/  @!UPT UIADD3 URZ, URZ, URZ, URZ ;  /* 0x0000003f3f3ff290 */ /* 0x000fe6000fffe03f */
[----:B------:R-:W-:Y:S04]  /*2a910*/  STL.64 [R1+0x90], R12 ;  /* 0x0000900c01007387 */ /* 0x000fe80000100a00 */
[----:B------:R-:W-:Y:S04]  /*2a920*/  STL.64 [R1+0x98], R14 ;  /* 0x0000980e01007387 */ /* 0x000fe80000100a00 */
[----:B------:R-:W3:Y:S04]  /*2a930*/  LDL.LU R0, [R1+0x34b0] ;  /* 0x0034b00001007983 */ /* 0x000ee80000300800 */
[----:B-----5:R-:W-:Y:S01]  /*2a940*/  LDSM.16.MT88.4 R12, [R28+0x10000] ;  /* 0x010000001c0c783b */ /* 0x020fe20000004200 */
[-C--:B--2---:R-:W-:Y:S03]  /*2a950*/  HMMA.16816.F32.BF16 R8, R8, R4.reuse, R24 ;  /* 0x000000040808723c */ /* 0x084fe60000041818 */
[----:B------:R-:W4:Y:S04]  /*2a960*/  LDL.LU.64 R26, [R1+0x34a8] ;  /* 0x0034a800011a7983 */ /* 0x000f280000300a00 */
[----:B------:R-:W4:Y:S11]  /*2a970*/  LDL.LU.64 R24, [R1+0x34a0] ;  /* 0x0034a00001187983 */ /* 0x000f360000300a00 */
[----:B------:R-:W-:Y:S06]  /*2a980*/  @!UPT UIADD3 URZ, URZ, URZ, URZ ;  /* 0x0000003f3f3ff290 */ /* 0x000fec000fffe03f */
[----:B------:R-:W-:Y:S02]  /*2a990*/  MOV R7, R9 ;  /* 0x0000000900077202 */ /* 0x000fe40000000f00 */
[----:B------:R-:W-:Y:S01]  /*2a9a0*/  MOV R6, R8 ;  /* 0x0000000800067202 */ /* 0x000fe20000000f00 */
[----:B------:R-:W-:Y:S04]  /*2a9b0*/  STL.64 [R1+0x88], R10 ;  /* 0x0000880a01007387 */ /* 0x000fe80000100a00 */
[----:B------:R-:W-:Y:S04]  /*2a9c0*/  STL [R1+0x3464], R7 ;  /* 0x0034640701007387 */ /* 0x000fe80000100800 */
[----:B------:R-:W-:Y:S04]  /*2a9d0*/  STL [R1+0x3460], R6 ;  /* 0x0034600601007387 */ /* 0x000fe80000100800 */
[----:B------:R-:W-:Y:S04]  /*2a9e0*/  STL [R1+0x3468], R28 ;  /* 0x0034681c01007387 */ /* 0x000fe80000100800 */
[----:B------:R-:W-:Y:S01]  /*2a9f0*/  LDSM.16.MT88.4 R8, [R28+0x10080] ;  /* 0x010080001c08783b */ /* 0x000fe20000004200 */
[----:B----4-:R-:W-:Y:S03]  /*2aa00*/  HMMA.16816.F32.BF16 R24, R24, R4, R16 ;  /* 0x000000041818723c */ /* 0x010fe60000041810 */
[----:B------:R-:W2:Y:S04]  /*2aa10*/  LDL.LU.64 R18, [R1+0x3498] ;  /* 0x0034980001127983 */ /* 0x000ea80000300a00 */
[----:B------:R-:W2:Y:S11]  /*2aa20*/  LDL.LU.64 R16, [R1+0x3490] ;  /* 0x0034900001107983 */ /* 0x000eb60000300a00 */
[----:B------:R-:W-:Y:S05]  /*2aa30*/  @!UPT UIADD3 URZ, URZ, URZ, URZ ;  /* 0x0000003f3f3ff290 */ /* 0x000fea000fffe03f */
[----:B------:R-:W-:Y:S01]  /*2aa40*/  STL.64 [R1+0x70], R24 ;  /* 0x0000701801007387 */ /* 0x000fe20000100a00 */
[----:B------:R-:W-:-:S03]  /*2aa50*/  IMAD.MOV.U32 R2, RZ, RZ, R27 ;  /* 0x000000ffff027224 */ /* 0x000fc600078e001b */
[----:B------:R-:W-:Y:S04]  /*2aa60*/  STL [R1+0x78], R26 ;  /* 0x0000781a01007387 */ /* 0x000fe80000100800 */
[----:B---3--:R-:W0:Y:S02]  /*2aa70*/  LDSM.16.MT88.4 R24, [R0+0x10000] ;  /* 0x010000000018783b */ /* 0x008e240000004200 */
[----:B0-----:R-:W-:Y:S02]  /*2aa80*/  MOV R7, R26 ;  /* 0x0000001a00077202 */ /* 0x001fe40000000f00 */
[----:B------:R0:W-:Y:S01]  /*2aa90*/  STL [R1], R24 ;  /* 0x0000001801007387 */ /* 0x0001e20000100800 */
[----:B------:R-:W-:Y:S02]  /*2aaa0*/  MOV R6, R27 ;  /* 0x0000001b00067202 */ /* 0x000fe40000000f00 */
[----:B------:R-:W-:Y:S01]  /*2aab0*/  MOV R28, R25 ;  /* 0x00000019001c7202 */ /* 0x000fe20000000f00 */
[----:B------:R-:W2:Y:S04]  /*2aac0*/  LDL.LU.64 R26, [R1+0x3488] ;  /* 0x00348800011a7983 */ /* 0x000ea80000300a00 */
[----:B0-----:R-:W2:Y:S01]  /*2aad0*/  LDL.LU.64 R24, [R1+0x3480] ;  /* 0x0034800001187983 */ /* 0x001ea20000300a00 */
[----:B------:R-:W-:-:S03]  /*2aae0*/  IMAD.MOV.U32 R3, RZ, RZ, R23 ;  /* 0x000000ffff037224 */ /* 0x000fc600078e0017 */
        /* <DEDUP_REMOVED lines=11> */
[----:B-1----:R-:W3:Y:S04]  /*2aba0*/  LDL.LU R16, [R1+0xb0] ;  /* 0x0000b00001107983 */ /* 0x002ee80000300800 */
[----:B------:R-:W3:Y:S04]  /*2abb0*/  LDL.LU R17, [R1+0xb4] ;  /* 0x0000b40001117983 */ /* 0x000ee80000300800 */
[----:B------:R-:W3:Y:S04]  /*2abc0*/  LDL.LU R18, [R1+0xb8] ;  /* 0x0000b80001127983 */ /* 0x000ee80000300800 */
[----:B------:R-:W4:Y:S04]  /*2abd0*/  LDL.LU R3, [R1+0x346c] ;  /* 0x00346c0001037983 */ /* 0x000f280000300800 */
[----:B------:R-:W-:Y:S01]  /*2abe0*/  STL [R1+0x3434], R0 ;  /* 0x0034340001007387 */ /* 0x000fe20000100800 */
[-C--:B--2---:R-:W-:Y:S03]  /*2abf0*/  HMMA.16816.F32.BF16 R24, R20, R4.reuse, R24 ;  /* 0x000000041418723c */ /* 0x084fe60000041818 */
[----:B------:R-:W2:Y:S11]  /*2ac00*/  LDL.LU R20, [R1+0xc0] ;  /* 0x0000c00001147983 */ /* 0x000eb60000300800 */
[----:B------:R-:W-:Y:S09]  /*2ac10*/  @!UPT UIADD3 URZ, URZ, URZ, URZ ;  /* 0x0000003f3f3ff290 */ /* 0x000ff2000fffe03f */
[----:B------:R-:W-:Y:S04]  /*2ac20*/  STL.64 [R1+0x40], R24 ;  /* 0x0000401801007387 */ /* 0x000fe80000100a00 */
[----:B------:R-:W-:Y:S04]  /*2ac30*/  STL.64 [R1+0x48], R26 ;  /* 0x0000481a01007387 */ /* 0x000fe80000100a00 */
[----:B------:R-:W2:Y:S04]  /*2ac40*/  LDL.LU R21, [R1+0xc4] ;  /* 0x0000c40001157983 */ /* 0x000ea80000300800 */
[----:B------:R-:W2:Y:S04]  /*2ac50*/  LDL.LU R22, [R1+0xc8] ;  /* 0x0000c80001167983 */ /* 0x000ea80000300800 */
[----:B------:R-:W2:Y:S04]  /*2ac60*/  LDL.LU R23, [R1+0xcc] ;  /* 0x0000cc0001177983 */ /* 0x000ea80000300800 */
[----:B----4-:R-:W0:Y:S04]  /*2ac70*/  LDSM.16.MT88.4 R24, [R3+0x11000] ;  /* 0x011000000318783b */ /* 0x010e280000004200 */
[----:B0-----:R-:W-:Y:S04]  /*2ac80*/  STL.64 [R1+0x3440], R26 ;  /* 0x0034401a01007387 */ /* 0x001fe80000100a00 */
[----:B------:R0:W-:Y:S04]  /*2ac90*/  STL.64 [R1+0x3438], R24 ;  /* 0x0034381801007387 */ /* 0x0001e80000100a00 */
[----:B0-----:R-:W4:Y:S04]  /*2aca0*/  LDL.LU R24, [R1+0x90] ;  /* 0x0000900001187983 */ /* 0x001f280000300800 */
[----:B------:R-:W4:Y:S04]  /*2acb0*/  LDL.LU R25, [R1+0x94] ;  /* 0x0000940001197983 */ /* 0x000f280000300800 */
[----:B------:R-:W4:Y:S04]  /*2acc0*/  LDL.LU R26, [R1+0x98] ;  /* 0x00009800011a7983 */ /* 0x000f280000300800 */
[----:B------:R-:W4:Y:S01]  /*2acd0*/  LDL.LU R27, [R1+0x9c] ;  /* 0x00009c00011b7983 */ /* 0x000f220000300800 */
        /* <DEDUP_REMOVED lines=8> */
[----:B------:R-:W-:Y:S04]  /*2ad60*/  STL [R1+0x3428], R3 ;  /* 0x0034280301007387 */ /* 0x000fe80000100800 */
[----:B------:R-:W-:Y:S01]  /*2ad70*/  LDSM.16.MT88.4 R20, [R3+0x11080] ;  /* 0x011080000314783b */ /* 0x000fe20000004200 */
[----:B--2---:R-:W-:Y:S03]  /*2ad80*/  HMMA.16816.F32.BF16 R12, R8, R4, R12 ;  /* 0x00000004080c723c */ /* 0x004fe6000004180c */
[----:B------:R-:W3:Y:S11]  /*2ad90*/  LDL.LU R8, [R1] ;  /* 0x0000000001087983 */ /* 0x000ef60000300800 */
[----:B------:R-:W-:Y:S09]  /*2ada0*/  @!UPT UIADD3 URZ, URZ, URZ, URZ ;  /* 0x0000003f3f3ff290 */ /* 0x000ff2000fffe03f */
[----:B------:R-:W-:Y:S04]  /*2adb0*/  STL.64 [R1+0x30], R12 ;  /* 0x0000300c01007387 */ /* 0x000fe80000100a00 */
[----:B------:R-:W-:Y:S04]  /*2adc0*/  STL.64 [R1+0x38], R14 ;  /* 0x0000380e01007387 */ /* 0x000fe80000100a00 */
[----:B------:R-:W0:Y:S01]  /*2add0*/  LDSM.16.MT88.4 R12, [R29+0x11000] ;  /* 0x011000001d0c783b */ /* 0x000e220000004200 */
[----:B------:R-:W-:Y:S01]  /*2ade0*/  IMAD.MOV.U32 R9, RZ, RZ, R28 ;  /* 0x000000ffff097224 */ /* 0x000fe200078e001c */
[----:B------:R-:W-:-:S02]  /*2adf0*/  MOV R10, R7 ;  /* 0x00000007000a7202 */ /* 0x000fc40000000f00 */
[----:B------:R-:W2:Y:S01]  /*2ae00*/  LDL.LU R28, [R1+0x3468] ;  /* 0x00346800011c7983 */ /* 0x000ea20000300800 */
[----:B------:R-:W-:-:S03]  /*2ae10*/  MOV R11, R6 ;  /* 0x00000006000b7202 */ /* 0x000fc60000000f00 */
[----:B------:R-:W5:Y:S04]  /*2ae20*/  LDL.LU R7, [R1+0x3464] ;  /* 0x0034640001077983 */ /* 0x000f680000300800 */
[----:B------:R-:W2:Y:S04]  /*2ae30*/  LDL.LU R6, [R1+0x3460] ;  /* 0x0034600001067983 */ /* 0x000ea80000300800 */
[----:B0-----:R-:W-:Y:S04]  /*2ae40*/  STL.64 [R1+0x3420], R14 ;  /* 0x0034200e01007387 */ /* 0x001fe80000100a00 */
[----:B------:R0:W-:Y:S04]  /*2ae50*/  STL.64 [R1+0x3418], R12 ;  /* 0x0034180c01007387 */ /* 0x0001e80000100a00 */
[----:B0-----:R-:W2:Y:S04]  /*2ae60*/  LDL.LU R12, [R1+0x70] ;  /* 0x00007000010c7983 */ /* 0x001ea80000300800 */
[----:B------:R-:W2:Y:S04]  /*2ae70*/  LDL.LU R13, [R1+0x74] ;  /* 0x00007400010d7983 */ /* 0x000ea80000300800 */
[----:B------:R-:W2:Y:S01]  /*2ae80*/  LDL.LU R14, [R1+0x78] ;  /* 0x00007800010e7983 */ /* 0x000ea20000300800 */
[-C--:B---3--:R-:W-:Y:S03]  /*2ae90*/  HMMA.16816.F32.BF16 R8, R8, R4.reuse, R16 ;  /* 0x000000040808723c */ /* 0x088fe60000041810 */
[----:B------:R-:W4:Y:S04]  /*2aea0*/  LDL.LU.64 R18, [R1+0x3458] ;  /* 0x0034580001127983 */ /* 0x000f280000300a00 */
[----:B------:R-:W4:Y:S01]  /*2aeb0*/  LDL.LU.64 R16, [R1+0x3450] ;  /* 0x0034500001107983 */ /* 0x000f220000300a00 */
[----:B------:R-:W-:Y:S11]  /*2aec0*/  MOV R15, R2 ;  /* 0x00000002000f7202 */ /* 0x000ff60000000f00 */
[----:B------:R-:W-:Y:S05]  /*2aed0*/  @!UPT UIADD3 URZ, URZ, URZ, URZ ;  /* 0x0000003f3f3ff290 */ /* 0x000fea000fffe03f */
[----:B------:R-:W-:Y:S01]  /*2aee0*/  MOV R2, R11 ;  /* 0x0000000b00027202 */ /* 0x000fe20000000f00 */
[----:B------:R-:W-:Y:S04]  /*2aef0*/  STL.64 [R1+0x20], R8 ;  /* 0x0000200801007387 */ /* 0x000fe80000100a00 */
[----:B------:R-:W-:Y:S04]  /*2af00*/  STL [R1+0x28], R10 ;  /* 0x0000280a01007387 */ /* 0x000fe80000100800 */
[----:B------:R-:W-:Y:S04]  /*2af10*/  STL [R1+0x342c], R2 ;  /* 0x00342c0201007387 */ /* 0x000fe80000100800 */
[----:B------:R-:W-:Y:S04]  /*2af20*/  STL [R1+0x3430], R29 ;  /* 0x0034301d01007387 */ /* 0x000fe80000100800 */
[----:B------:R-:W-:Y:S01]  /*2af30*/  LDSM.16.MT88.4 R8, [R29+0x11080] ;  /* 0x011080001d08783b */ /* 0x000fe20000004200 */
[----:B----4-:R-:W-:Y:S03]  /*2af40*/  HMMA.16816.F32.BF16 R16, R16, R4, R24 ;  /* 0x000000041010723c */ /* 0x010fe60000041818 */
[----:B--2---:R-:W0:Y:S11]  /*2af50*/  LDSM.16.MT88.4 R24, [R28+0x11000] ;  /* 0x011000001c18783b */ /* 0x004e360000004200 */
[----:B------:R-:W-:Y:S09]  /*2af60*/  @!UPT UIADD3 URZ, URZ, URZ, URZ ;  /* 0x0000003f3f3ff290 */ /* 0x000ff2000fffe03f */
[----:B------:R1:W-:Y:S01]  /*2af70*/  STL.64 [R1], R16 ;  /* 0x0000001001007387 */ /* 0x0003e20000100a00 */
[----:B------:R-:W-:Y:S01]  /*2af80*/  IMAD.MOV.U32 R5, RZ, RZ, R18 ;  /* 0x000000ffff057224 */ /* 0x000fe200078e0012 */
[----:B------:R-:W-:Y:S02]  /*2af90*/  MOV R4, R19 ;  /* 0x0000001300047202 */ /* 0x000fe40000000f00 */
[----:B-1----:R-:W-:Y:S02]  /*2afa0*/  MOV R16, R6 ;  /* 0x0000000600107202 */ /* 0x002fe40000000f00 */
[----:B------:R-:W2:Y:S01]  /*2afb0*/  LDL.LU R6, [R1+0x344c] ;  /* 0x00344c0001067983 */ /* 0x000ea20000300800 */
[----:B-----5:R-:W-:-:S03]  /*2afc0*/  MOV R17, R7 ;  /* 0x0000000700117202 */ /* 0x020fc60000000f00 */
[----:B------:R-:W2:Y:S01]  /*2afd0*/  LDL.LU R7, [R1+0x3448] ;  /* 0x0034480001077983 */ /* 0x000ea20000300800 */
[----:B0-----:R-:W-:Y:S01]  /*2afe0*/  MOV R2, R26 ;  /* 0x0000001a00027202 */ /* 0x001fe20000000f00 */
[----:B------:R-:W-:Y:S01]  /*2aff0*/  IMAD.MOV.U32 R29, RZ, RZ, R25 ;  /* 0x000000ffff1d7224 */ /* 0x000fe200078e0019 */
[----:B------:R-:W-:Y:S01]  /*2b000*/  MOV R3, R27 ;  /* 0x0000001b00037202 */ /* 0x000fe20000000f00 */
[----:B------:R-:W2:Y:S01]  /*2b010*/  LDL.LU R18, [R1+0x88] ;  /* 0x0000880001127983 */ /* 0x000ea20000300800 */
[----:B------:R-:W-:-:S03]  /*2b020*/  MOV R0, R24 ;  /* 0x0000001800007202 */ /* 0x000fc60000000f00 */
[----:B------:R-:W2:Y:S04]  /*2b030*/  LDL.LU R19, [R1+0x8c] ;  /* 0x00008c0001137983 */ /* 0x000ea80000300800 */
[----:B------:R-:W2:Y:S04]  /*2b040*/  LDL.LU.64 R26, [R1+0x3440] ;  /* 0x00344000011a7983 */ /* 0x000ea80000300a00 */
[----:B------:R-:W2:Y:S02]  /*2b050*/  LDL.LU.64 R24, [R1+0x3438] ;  /* 0x0034380001187983 */ /* 0x000ea40000300a00 */
[----:B--2---:R-:W-:Y:S02]  /*2b060*/  HMMA.16816.F32.BF16 R16, R24, R6, R16 ;  /* 0x000000061810723c */ /* 0x004fe40000041810 */
        /* <DEDUP_REMOVED lines=9> */
[----:B------:R0:W-:Y:S02]  /*2b100*/  STL.64 [R1+0x33f0], R16 ;  /* 0x0033f01001007387 */ /* 0x0001e40000100a00 */
[----:B0-----:R-:W-:-:S02]  /*2b110*/  MOV R16, R0 ;  /* 0x0000000000107202 */ /* 0x001fc40000000f00 */
[----:B------:R-:W3:Y:S01]  /*2b120*/  LDL.LU R0, [R1+0x3434] ;  /* 0x0034340001007983 */ /* 0x000ee20000300800 */
[----:B------:R-:W-:Y:S01]  /*2b130*/  HMMA.16816.F32.BF16 R20, R20, R6, R12 ;  /* 0x000000061414723c */ /* 0x000fe2000004180c */
[----:B------:R-:W-:Y:S01]  /*2b140*/  MOV R17, R29 ;  /* 0x0000001d00117202 */ /* 0x000fe20000000f00 */
[----:B------:R-:W-:Y:S01]  /*2b150*/  IMAD.MOV.U32 R18, RZ, RZ, R2 ;  /* 0x000000ffff127224 */ /* 0x000fe200078e0002 */
[----:B------:R-:W4:Y:S01]  /*2b160*/  LDL.LU R29, [R1+0x3430] ;  /* 0x00343000011d7983 */ /* 0x000f220000300800 */
[----:B------:R-:W-:-:S03]  /*2b170*/  MOV R19, R3 ;  /* 0x0000000300137202 */ /* 0x000fc60000000f00 */
[----:B------:R-:W5:Y:S04]  /*2b180*/  LDL.LU R2, [R1+0x342c] ;  /* 0x00342c0001027983 */ /* 0x000f680000300800 */
[----:B------:R-:W2:Y:S04]  /*2b190*/  LDL.LU R3, [R1+0x3428] ;  /* 0x0034280001037983 */ /* 0x000ea80000300800 */
[----:B------:R-:W2:Y:S04]  /*2b1a0*/  LDL.LU.64 R14, [R1+0x3420] ;  /* 0x00342000010e7983 */ /* 0x000ea80000300a00 */
[----:B------:R-:W2:Y:S04]  /*2b1b0*/  LDL.LU.64 R12, [R1+0x3418] ;  /* 0x00341800010c7983 */ /* 0x000ea80000300a00 */
        /* <DEDUP_REMOVED lines=10> */
[----:B---3--:R-:W-:Y:S04]  /*2b260*/  STL.64 [R1+0x3408], R22 ;  /* 0x0034081601007387 */ /* 0x008fe80000100a00 */
[----:B------:R0:W-:Y:S04]  /*2b270*/  STL.64 [R1+0x3400], R20 ;  /* 0x0034001401007387 */ /* 0x0001e80000100a00 */
[----:B0-----:R-:W2:Y:S04]  /*2b280*/  LDL.LU R20, [R1+0x50] ;  /* 0x0000500001147983 */ /* 0x001ea80000300800 */
[----:B------:R-:W2:Y:S04]  /*2b290*/  LDL.LU R21, [R1+0x54] ;  /* 0x0000540001157983 */ /* 0x000ea80000300800 */
[----:B------:R-:W2:Y:S04]  /*2b2a0*/  LDL.LU R22, [R1+0x58] ;  /* 0x0000580001167983 */ /* 0x000ea80000300800 */
[----:B------:R-:W2:Y:S04]  /*2b2b0*/  LDL.LU R23, [R1+0x5c] ;  /* 0x00005c0001177983 */ /* 0x000ea80000300800 */
[----:B------:R-:W3:Y:S04]  /*2b2c0*/  LDL.LU R12, [R1+0x40] ;  /* 0x00004000010c7983 */ /* 0x000ee80000300800 */
[----:B------:R-:W-:Y:S04]  /*2b2d0*/  STL.64 [R1+0x60], R24 ;  /* 0x0000601801007387 */ /* 0x000fe80000100a00 */
[----:B------:R-:W-:Y:S04]  /*2b2e0*/  STL.64 [R1+0x68], R26 ;  /* 0x0000681a01007387 */ /* 0x000fe80000100a00 */
[----:B------:R-:W3:Y:S04]  /*2b2f0*/  LDL.LU R13, [R1+0x44] ;  /* 0x00004400010d7983 */ /* 0x000ee80000300800 */
[----:B------:R-:W3:Y:S04]  /*2b300*/  LDL.LU R14, [R1+0x48] ;  /* 0x00004800010e7983 */ /* 0x000ee80000300800 */
[----:B------:R-:W0:Y:S04]  /*2b310*/  LDSM.16.MT88.4 R24, [R0+0x11080] ;  /* 0x011080000018783b */ /* 0x000e280000004200 */
[----:B------:R-:W3:Y:S04]  /*2b320*/  LDL.LU R15, [R1+0x4c] ;  /* 0x00004c00010f7983 */ /* 0x000ee80000300800 */
[----:B0-----:R5:W-:Y:S04]  /*2b330*/  STL.64 [R1+0x33d8], R26 ;  /* 0x0033d81a01007387 */ /* 0x001be80000100a00 */
[----:B------:R0:W-:Y:S01]  /*2b340*/  STL.64 [R1+0x33d0], R24 ;  /* 0x0033d01801007387 */ /* 0x0001e20000100a00 */
[----:B-----5:R-:W-:-:S03]  /*2b350*/  MOV R27, R2 ;  /* 0x00000002001b7202 */ /* 0x020fc60000000f00 */
[----:B0-----:R-:W5:Y:S04]  /*2b360*/  LDL.LU R24, [R1+0x20] ;  /* 0x0000200001187983 */ /* 0x001f680000300800 */
[----:B------:R-:W5:Y:S04]  /*2b370*/  LDL.LU R25, [R1+0x24] ;  /* 0x0000240001197983 */ /* 0x000f680000300800 */
[----:B------:R-:W5:Y:S04]  /*2b380*/  LDL.LU R26, [R1+0x28] ;  /* 0x00002800011a7983 */ /* 0x000f680000300800 */
[----:B------:R-:W4:Y:S04]  /*2b390*/  LDL.LU R2, [R1+0x3410] ;  /* 0x0034100001027983 */ /* 0x000f280000300800 */
[----:B------:R-:W-:Y:S01]  /*2b3a0*/  STL [R1+0x33b0], R0 ;  /* 0x0033b00001007387 */ /* 0x000fe20000100800 */
[-C--:B---3--:R-:W-:Y:S03]  /*2b3b0*/  HMMA.16816.F32.BF16 R8, R8, R6.reuse, R12 ;  /* 0x000000060808723c */ /* 0x088fe6000004180c */
[----:B------:R-:W0:Y:S05]  /*2b3c0*/  LDSM.16.MT88.4 R12, [R3+0x12000] ;  /* 0x01200000030c783b */ /* 0x000e2a0000004200 */
[----:B--2---:R-:W-:Y:S01]  /*2b3d0*/  HMMA.16816.F32.BF16 R16, R16, R6, R20 ;  /* 0x000000061010723c */ /* 0x004fe20000041814 */
[----:B0-----:R-:W-:Y:S11]  /*2b3e0*/  STL.64 [R1+0x33c8], R14 ;  /* 0x0033c80e01007387 */ /* 0x001ff60000100a00 */
[----:B------:R-:W-:Y:S03]  /*2b3f0*/  @!UPT UIADD3 URZ, URZ, URZ, URZ ;  /* 0x0000003f3f3ff290 */ /* 0x000fe6000fffe03f */
[----:B------:R-:W-:Y:S04]  /*2b400*/  STL.64 [R1+0xa0], R8 ;  /* 0x0000a00801007387 */ /* 0x000fe80000100a00 */
[----:B------:R-:W-:Y:S04]  /*2b410*/  STL.64 [R1+0xa8], R10 ;  /* 0x0000a80a01007387 */ /* 0x000fe80000100a00 */
[----:B----4-:R0:W1:Y:S04]  /*2b420*/  LDSM.16.M88.4 R8, [R2+0x20200] ;  /* 0x020200000208783b */ /* 0x0100680000000200 */
[----:B------:R2:W-:Y:S01]  /*2b430*/  STL.64 [R1+0x33c0], R12 ;  /* 0x0033c00c01007387 */ /* 0x0005e20000100a00 */
[----:B0-----:R-:W-:-:S03]  /*2b440*/  MOV R2, R19 ;  /* 0x0000001300027202 */ /* 0x001fc60000000f00 */
[----:B--2---:R-:W2:Y:S04]  /*2b450*/  LDL.LU R12, [R1] ;  /* 0x00000000010c7983 */ /* 0x004ea80000300800 */
[----:B------:R-:W2:Y:S04]  /*2b460*/  LDL.LU R13, [R1+0x4] ;  /* 0x00000400010d7983 */ /* 0x000ea80000300800 */
[----:B-1----:R0:W-:Y:S04]  /*2b470*/  STL [R1+0x330c], R10 ;  /* 0x00330c0a01007387 */ /* 0x0021e80000100800 */
[----:B------:R1:W-:Y:S04]  /*2b480*/  STL [R1+0x3308], R11 ;  /* 0x0033080b01007387 */ /* 0x0003e80000100800 */
[----:B------:R-:W3:Y:S01]  /*2b490*/  LDL.LU.64 R22, [R1+0x3408] ;  /* 0x0034080001167983 */ /* 0x000ee20000300a00 */
[----:B0-----:R-:W-:-:S03]  /*2b4a0*/  MOV R10, R18 ;  /* 0x00000012000a7202 */ /* 0x001fc60000000f00 */
[----:B------:R-:W3:Y:S01]  /*2b4b0*/  LDL.LU.64 R20, [R1+0x3400] ;  /* 0x0034000001147983 */ /* 0x000ee20000300a00 */
[----:B-1----:R-:W-:-:S03]  /*2b4c0*/  IMAD.MOV.U32 R11, RZ, RZ, R17 ;  /* 0x000000ffff0b7224 */ /* 0x002fc600078e0011 */
[----:B------:R-:W-:Y:S04]  /*2b4d0*/  STL [R1+0xc0], R16 ;  /* 0x0000c01001007387 */ /* 0x000fe80000100800 */
[----:B------:R-:W0:Y:S04]  /*2b4e0*/  LDSM.16.MT88.4 R16, [R3+0x12080] ;  /* 0x012080000310783b */ /* 0x000e280000004200 */
[----:B------:R-:W-:Y:S04]  /*2b4f0*/  STL [R1+0x33bc], R2 ;  /* 0x0033bc0201007387 */ /* 0x000fe80000100800 */
[----:B------:R-:W-:Y:S04]  /*2b500*/  STL [R1+0x33b8], R10 ;  /* 0x0033b80a01007387 */ /* 0x000fe80000100800 */
[----:B------:R-:W-:Y:S04]  /*2b510*/  STL [R1+0x33b4], R11 ;  /* 0x0033b40b01007387 */ /* 0x000fe80000100800 */
[----:B0-----:R-:W-:Y:S01]  /*2b520*/  STL.64 [R1+0x10], R16 ;  /* 0x0000101001007387 */ /* 0x001fe20000100a00 */
[----:B------:R-:W-:-:S03]  /*2b530*/  MOV R0, R19 ;  /* 0x0000001300007202 */ /* 0x000fc60000000f00 */
[----:B------:R0:W-:Y:S04]  /*2b540*/  STL [R1+0x18], R18 ;  /* 0x0000181201007387 */ /* 0x0001e80000100800 */
[----:B0-----:R-:W3:Y:S04]  /*2b550*/  LDL.LU.64 R18, [R1+0x33f8] ;  /* 0x0033f80001127983 */ /* 0x001ee80000300a00 */
[----:B------:R-:W3:Y:S02]  /*2b560*/  LDL.LU.64 R16, [R1+0x33f0] ;  /* 0x0033f00001107983 */ /* 0x000ee40000300a00 */
[----:B---3--:R-:W-:Y:S02]  /*2b570*/  HMMA.16816.F32.BF16 R16, R16, R6, R20 ;  /* 0x000000061010723c */ /* 0x008fe40000041814 */
[----:B------:R-:W0:Y:S11]  /*2b580*/  LDSM.16.MT88.4 R20, [R29+0x12000] ;  /* 0x012000001d14783b */ /* 0x000e360000004200 */
[----:B------:R-:W-:Y:S10]  /*2b590*/  @!UPT UIADD3 URZ, URZ, URZ, URZ ;  /* 0x0000003f3f3ff290 */ /* 0x000ff4000fffe03f */
[----:B------:R1:W-:Y:S01]  /*2b5a0*/  STL [R1+0x90], R16 ;  /* 0x0000901001007387 */ /* 0x0003e20000100800 */
[----:B------:R-:W-:Y:S01]  /*2b5b0*/  MOV R2, R17 ;  /* 0x0000001100027202 */ /* 0x000fe20000000f00 */
[----:B------:R-:W-:Y:S01]  /*2b5c0*/  IMAD.MOV.U32 R10, RZ, RZ, R18 ;  /* 0x000000ffff0a7224 */ /* 0x000fe200078e0012 */
[----:B------:R-:W-:Y:S02]  /*2b5d0*/  MOV R11, R19 ;  /* 0x00000013000b7202 */ /* 0x000fe40000000f00 */
[----:B0-----:R-:W-:Y:S01]  /*2b5e0*/  MOV R17, R22 ;  /* 0x0000001600117202 */ /* 0x001fe20000000f00 */
[----:B-1----:R-:W-:Y:S01]  /*2b5f0*/  IMAD.MOV.U32 R16, RZ, RZ, R23 ;  /* 0x000000ffff107224 */ /* 0x002fe200078e0017 */
[----:B------:R-:W-:Y:S01]  /*2b600*/  MOV R19, R20 ;  /* 0x0000001400137202 */ /* 0x000fe20000000f00 */
[----:B------:R-:W5:Y:S01]  /*2b610*/  LDL.LU.64 R22, [R1+0x33e8] ;  /* 0x0033e80001167983 */ /* 0x000f620000300a00 */
[----:B------:R-:W-:-:S03]  /*2b620*/  MOV R18, R21 ;  /* 0x0000001500127202 */ /* 0x000fc60000000f00 */
[----:B------:R-:W5:Y:S02]  /*2b630*/  LDL.LU.64 R20, [R1+0x33e0] ;  /* 0x0033e00001147983 */ /* 0x000f640000300a00 */
[----:B-----5:R-:W-:Y:S02]  /*2b640*/  HMMA.16816.F32.BF16 R20, R20, R6, R24 ;  /* 0x000000061414723c */ /* 0x020fe40000041818 */
[----:B------:R-:W0:Y:S11]  /*2b650*/  LDSM.16.MT88.4 R24, [R29+0x12080] ;  /* 0x012080001d18783b */ /* 0x000e360000004200 */
[----:B------:R-:W-:Y:S10]  /*2b660*/  @!UPT UIADD3 URZ, URZ, URZ, URZ ;  /* 0x0000003f3f3ff290 */ /* 0x000ff4000fffe03f */
[----:B------:R0:W-:Y:S04]  /*2b670*/  STL.64 [R1+0x70], R20 ;  /* 0x0000701401007387 */ /* 0x0001e80000100a00 */
[----:B------:R1:W-:Y:S01]  /*2b680*/  STL.64 [R1+0x78], R22 ;  /* 0x0000781601007387 */ /* 0x0003e20000100a00 */
[----:B0-----:R-:W-:Y:S02]  /*2b690*/  MOV R21, R26 ;  /* 0x0000001a00157202 */ /* 0x001fe40000000f00 */
[----:B------:R-:W-:Y:S02]  /*2b6a0*/  MOV R20, R27 ;  /* 0x0000001b00147202 */ /* 0x000fe40000000f00 */
[----:B-1----:R-:W-:Y:S01]  /*2b6b0*/  MOV R23, R24 ;  /* 0x0000001800177202 */ /* 0x002fe20000000f00 */
[----:B------:R-:W2:Y:S01]  /*2b6c0*/  LDL.LU.64 R26, [R1+0x33d8] ;  /* 0x0033d800011a7983 */ /* 0x000ea20000300a00 */
[----:B------:R-:W-:-:S03]  /*2b6d0*/  MOV R22, R25 ;  /* 0x0000001900167202 */ /* 0x000fc60000000f00 */
[----:B------:R-:W2:Y:S01]  /*2b6e0*/  LDL.LU.64 R24, [R1+0x33d0] ;  /* 0x0033d00001187983 */ /* 0x000ea20000300a00 */
[----:B------:R-:W-:Y:S02]  /*2b6f0*/  MOV R14, R5 ;  /* 0x00000005000e7202 */ /* 0x000fe40000000f00 */
[----:B------:R-:W-:-:S07]  /*2b700*/  MOV R15, R4 ;  /* 0x00000004000f7202 */ /* 0x000fce0000000f00 */
[----:B--2---:R-:W-:Y:S01]  /*2b710*/  HMMA.16816.F32.BF16 R4, R24, R6, R12 ;  /* 0x000000061804723c */ /* 0x004fe2000004180c */
[----:B------:R-:W0:Y:S11]  /*2b720*/  LDSM.16.MT88.4 R12, [R28+0x12000] ;  /* 0x012000001c0c783b */ /* 0x000e360000004200 */
[----:B------:R-:W-:Y:S11]  /*2b730*/  @!UPT UIADD3 URZ, URZ, URZ, URZ ;  /* 0x0000003f3f3ff290 */ /* 0x000ff6000fffe03f */
[----:B------:R-:W-:Y:S04]  /*2b740*/  STL.64 [R1+0x3338], R6 ;  /* 0x0033380601007387 */ /* 0x000fe80000100a00 */
[----:B------:R1:W-:Y:S04]  /*2b750*/  STL.64 [R1+0x3330], R4 ;  /* 0x0033300401007387 */ /* 0x0003e80000100a00 */
[----:B-1----:R-:W2:Y:S01]  /*2b760*/  LDL.LU R4, [R1+0x80] ;  /* 0x0000800001047983 */ /* 0x002ea20000300800 */
[----:B0-----:R-:W-:-:S03]  /*2b770*/  MOV R25, R14 ;  /* 0x0000000e00197202 */ /* 0x001fc60000000f00 */
[----:B------:R-:W2:Y:S01]  /*2b780*/  LDL.LU R5, [R1+0x84] ;  /* 0x0000840001057983 */ /* 0x000ea20000300800 */
[----:B------:R-:W-:Y:S01]  /*2b790*/  MOV R24, R15 ;  /* 0x0000000f00187202 */ /* 0x000fe20000000f00 */
[----:B------:R-:W-:Y:S02]  /*2b7a0*/  IMAD.MOV.U32 R27, RZ, RZ, R12 ;  /* 0x000000ffff1b7224 */ /* 0x000fe400078e000c */
[----:B------:R-:W2:Y:S01]  /*2b7b0*/  LDL.LU R6, [R1+0x88] ;  /* 0x0000880001067983 */ /* 0x000ea20000300800 */
[----:B------:R-:W-:-:S03]  /*2b7c0*/  MOV R26, R13 ;  /* 0x0000000d001a7202 */ /* 0x000fc60000000f00 */
[----:B------:R-:W2:Y:S04]  /*2b7d0*/  LDL.LU R7, [R1+0x8c] ;  /* 0x00008c0001077983 */ /* 0x000ea80000300800 */
[----:B------:R-:W2:Y:S04]  /*2b7e0*/  LDL.LU.64 R14, [R1+0x33c8] ;  /* 0x0033c800010e7983 */ /* 0x000ea80000300a00 */
[----:B------:R-:W2:Y:S02]  /*2b7f0*/  LDL.LU.64 R12, [R1+0x33c0] ;  /* 0x0033c000010c7983 */ /* 0x000ea40000300a00 */
[----:B--2---:R-:W-:Y:S02]  /*2b800*/  HMMA.16816.F32.BF16 R12, R12, R8, R4 ;  /* 0x000000080c0c723c */ /* 0x004fe40000041804 */
[----:B------:R-:W2:Y:S05]  /*2b810*/  LDL.LU R4, [R1+0x90] ;  /* 0x0000900001047983 */ /* 0x000eaa0000300800 */
[----:B------:R-:W-:Y:S01]  /*2b820*/  IMAD.MOV.U32 R6, RZ, RZ, R10 ;  /* 0x000000ffff067224 */ /* 0x000fe200078e000a */
[----:B------:R-:W-:-:S02]  /*2b830*/  MOV R7, R11 ;  /* 0x0000000b00077202 */ /* 0x000fc40000000f00 */
[----:B------:R-:W-:Y:S02]  /*2b840*/  MOV R5, R2 ;  /* 0x0000000200057202 */ /* 0x000fe40000000f00 */
[----:B------:R-:W3:Y:S04]  /*2b850*/  LDL.LU R2, [R1+0x33bc] ;  /* 0x0033bc0001027983 */ /* 0x000ee80000300800 */
[----:B------:R-:W4:Y:S04]  /*2b860*/  LDL.LU R10, [R1+0x33b8] ;  /* 0x0033b800010a7983 */ /* 0x000f280000300800 */
[----:B------:R-:W5:Y:S04]  /*2b870*/  LDL.LU R11, [R1+0x33b4] ;  /* 0x0033b400010b7983 */ /* 0x000f680000300800 */
[----:B------:R0:W-:Y:S02]  /*2b880*/  STL.64 [R1+0x3348], R6 ;  /* 0x0033480601007387 */ /* 0x0001e40000100a00 */
[----:B0-----:R-:W-:Y:S01]  /*2b890*/  MOV R6, R25 ;  /* 0x0000001900067202 */ /* 0x001fe20000000f00 */
[----:B------:R-:W-:Y:S01]  /*2b8a0*/  IMAD.MOV.U32 R7, RZ, RZ, R24 ;  /* 0x000000ffff077224 */ /* 0x000fe200078e0018 */
[----:B--2---:R0:W-:Y:S04]  /*2b8b0*/  STL.64 [R1+0x3340], R4 ;  /* 0x0033400401007387 */ /* 0x0041e80000100a00 */
[----:B------:R1:W-:Y:S01]  /*2b8c0*/  STL.64 [R1+0x3368], R6 ;  /* 0x0033680601007387 */ /* 0x0003e20000100a00 */
[----:B0-----:R-:W-:-:S02]  /*2b8d0*/  MOV R4, R27 ;  /* 0x0000001b00047202 */ /* 0x001fc40000000f00 */
[----:B------:R-:W-:Y:S02]  /*2b8e0*/  MOV R5, R26 ;  /* 0x0000001a00057202 */ /* 0x000fe40000000f00 */
[----:B-1----:R-:W-:Y:S02]  /*2b8f0*/  MOV R6, R21 ;  /* 0x0000001500067202 */ /* 0x002fe40000000f00 */
[----:B------:R-:W-:Y:S01]  /*2b900*/  MOV R7, R20 ;  /* 0x0000001400077202 */ /* 0x000fe20000000f00 */
[----:B------:R0:W-:Y:S04]  /*2b910*/  STL.64 [R1+0x3360], R4 ;  /* 0x0033600401007387 */ /* 0x0001e80000100a00 */
[----:B------:R1:W-:Y:S01]  /*2b920*/  STL.64 [R1+0x3378], R6 ;  /* 0x0033780601007387 */ /* 0x0003e20000100a00 */
[----:B0-----:R-:W-:-:S02]  /*2b930*/  MOV R4, R23 ;  /* 0x0000001700047202 */ /* 0x001fc40000000f00 */
[----:B------:R-:W-:Y:S02]  /*2b940*/  MOV R5, R22 ;  /* 0x0000001600057202 */ /* 0x000fe40000000f00 */
[----:B-1----:R-:W-:Y:S02]  /*2b950*/  MOV R6, R17 ;  /* 0x0000001100067202 */ /* 0x002fe40000000f00 */
[----:B------:R-:W-:Y:S01]  /*2b960*/  MOV R7, R16 ;  /* 0x0000001000077202 */ /* 0x000fe20000000f00 */
[----:B------:R0:W-:Y:S04]  /*2b970*/  STL.64 [R1+0x3370], R4 ;  /* 0x0033700401007387 */ /* 0x0001e80000100a00 */
[----:B------:R1:W-:Y:S01]  /*2b980*/  STL.64 [R1+0x3398], R6 ;  /* 0x0033980601007387 */ /* 0x0003e20000100a00 */
[----:B0-----:R-:W-:Y:S01]  /*2b990*/  IMAD.MOV.U32 R4, RZ, RZ, R19 ;  /* 0x000000ffff047224 */ /* 0x001fe200078e0013 */
[----:B------:R-:W-:-:S02]  /*2b9a0*/  MOV R5, R18 ;  /* 0x0000001200057202 */ /* 0x000fc40000000f00 */
[----:B------:R-:W0:Y:S01]  /*2b9b0*/  LDSM.16.MT88.4 R16, [R28+0x12080] ;  /* 0x012080001c10783b */ /* 0x000e220000004200 */
[----:B-1----:R-:W-:-:S03]  /*2b9c0*/  MOV R7, R0 ;  /* 0x0000000000077202 */ /* 0x002fc60000000f00 */
[----:B------:R1:W-:Y:S04]  /*2b9d0*/  STL.64 [R1+0x3390], R4 ;  /* 0x0033900401007387 */ /* 0x0003e80000100a00 */
[----:B-1----:R-:W2:Y:S04]  /*2b9e0*/  LDL.LU R4, [R1+0x10] ;  /* 0x0000100001047983 */ /* 0x002ea80000300800 */
[----:B------:R-:W2:Y:S04]  /*2b9f0*/  LDL.LU R5, [R1+0x14] ;  /* 0x0000140001057983 */ /* 0x000ea80000300800 */
[----:B------:R-:W2:Y:S04]  /*2ba00*/  LDL.LU R6, [R1+0x18] ;  /* 0x0000180001067983 */ /* 0x000ea80000300800 */
[----:B------:R-:W2:Y:S04]  /*2ba10*/  LDL.LU R0, [R1+0x33b0] ;  /* 0x0033b00001007983 */ /* 0x000ea80000300800 */
[----:B------:R1:W-:Y:S04]  /*2ba20*/  STL [R1+0x331c], R12 ;  /* 0x00331c0c01007387 */ /* 0x0003e80000100800 */
[----:B------:R0:W-:Y:S04]  /*2ba30*/  STL [R1+0x3318], R13 ;  /* 0x0033180d01007387 */ /* 0x0001e80000100800 */
[----:B------:R0:W-:Y:S04]  /*2ba40*/  STL [R1+0x3314], R14 ;  /* 0x0033140e01007387 */ /* 0x0001e80000100800 */
[----:B------:R3:W-:Y:S04]  /*2ba50*/  STL [R1+0x3310], R15 ;  /* 0x0033100f01007387 */ /* 0x0007e80000100800 */
[----:B-1----:R-:W4:Y:S04]  /*2ba60*/  LDL.LU R12, [R1+0xa0] ;  /* 0x0000a000010c7983 */ /* 0x002f280000300800 */
[----:B0-----:R-:W4:Y:S04]  /*2ba70*/  LDL.LU R13, [R1+0xa4] ;  /* 0x0000a400010d7983 */ /* 0x001f280000300800 */
[----:B------:R-:W4:Y:S04]  /*2ba80*/  LDL.LU R14, [R1+0xa8] ;  /* 0x0000a800010e7983 */ /* 0x000f280000300800 */
[----:B---3--:R-:W4:Y:S04]  /*2ba90*/  LDL.LU R15, [R1+0xac] ;  /* 0x0000ac00010f7983 */ /* 0x008f280000300800 */
[----:B--2---:R-:W-:Y:S04]  /*2baa0*/  LDSM.16.MT88.4 R20, [R0+0x12000] ;  /* 0x012000000014783b */ /* 0x004fe80000004200 */
[----:B------:R-:W-:Y:S04]  /*2bab0*/  LDSM.16.MT88.4 R24, [R0+0x12080] ;  /* 0x012080000018783b */ /* 0x000fe80000004200 */
[----:B----4-:R-:W-:Y:S04]  /*2bac0*/  STL.64 [R1+0x3388], R14 ;  /* 0x0033880e01007387 */ /* 0x010fe80000100a00 */
[----:B------:R0:W-:Y:S04]  /*2bad0*/  STL.64 [R1+0x3380], R12 ;  /* 0x0033800c01007387 */ /* 0x0001e80000100a00 */
[----:B0-----:R-:W2:Y:S04]  /*2bae0*/  LDL.LU R12, [R1+0x60] ;  /* 0x00006000010c7983 */ /* 0x001ea80000300800 */
[----:B------:R-:W2:Y:S04]  /*2baf0*/  LDL.LU R13, [R1+0x64] ;  /* 0x00006400010d7983 */ /* 0x000ea80000300800 */
[----:B------:R-:W3:Y:S04]  /*2bb00*/  LDL.LU R14, [R1+0x68] ;  /* 0x00006800010e7983 */ /* 0x000ee80000300800 */
[----:B------:R-:W3:Y:S04]  /*2bb10*/  LDL.LU R15, [R1+0x6c] ;  /* 0x00006c00010f7983 */ /* 0x000ee80000300800 */
[----:B---3--:R-:W-:Y:S04]  /*2bb20*/  STL.64 [R1+0x33a8], R14 ;  /* 0x0033a80e01007387 */ /* 0x008fe80000100a00 */
[----:B--2---:R0:W-:Y:S04]  /*2bb30*/  STL.64 [R1+0x33a0], R12 ;  /* 0x0033a00c01007387 */ /* 0x0041e80000100a00 */
[----:B0-----:R-:W2:Y:S04]  /*2bb40*/  LDL.LU R12, [R1+0xb0] ;  /* 0x0000b000010c7983 */ /* 0x001ea80000300800 */
[----:B------:R-:W2:Y:S04]  /*2bb50*/  LDL.LU R13, [R1+0xb4] ;  /* 0x0000b400010d7983 */ /* 0x000ea80000300800 */
[----:B------:R-:W2:Y:S04]  /*2bb60*/  LDL.LU R14, [R1+0xb8] ;  /* 0x0000b800010e7983 */ /* 0x000ea80000300800 */
[----:B------:R-:W2:Y:S04]  /*2bb70*/  LDL.LU R15, [R1+0xbc] ;  /* 0x0000bc00010f7983 */ /* 0x000ea80000300800 */
[----:B------:R0:W-:Y:S04]  /*2bb80*/  STL.64 [R1+0x3358], R18 ;  /* 0x0033581201007387 */ /* 0x0001e80000100a00 */
[----:B------:R1:W-:Y:S01]  /*2bb90*/  STL.64 [R1+0x3350], R16 ;  /* 0x0033501001007387 */ /* 0x0003e20000100a00 */
[----:B0-----:R-:W-:-:S03]  /*2bba0*/  MOV R18, R10 ;  /* 0x0000000a00127202 */ /* 0x001fc60000000f00 */
[----:B-1----:R-:W3:Y:S01]  /*2bbb0*/  LDL.LU R16, [R1+0xc0] ;  /* 0x0000c00001107983 */ /* 0x002ee20000300800 */
[----:B-----5:R-:W-:-:S03]  /*2bbc0*/  IMAD.MOV.U32 R17, RZ, RZ, R11 ;  /* 0x000000ffff117224 */ /* 0x020fc600078e000b */
[----:B------:R-:W-:Y:S04]  /*2bbd0*/  STL [R1+0x3320], R28 ;  /* 0x0033201c01007387 */ /* 0x000fe80000100800 */
[----:B------:R-:W-:Y:S01]  /*2bbe0*/  STL [R1+0x3300], R0 ;  /* 0x0033000001007387 */ /* 0x000fe20000100800 */
[----:B--2---:R-:W-:Y:S03]  /*2bbf0*/  HMMA.16816.F32.BF16 R4, R4, R8, R12 ;  /* 0x000000080404723c */ /* 0x004fe6000004180c */
[----:B------:R-:W2:Y:S04]  /*2bc00*/  LDL.LU.64 R14, [R1+0x33a8] ;  /* 0x0033a800010e7983 */ /* 0x000ea80000300a00 */
[----:B------:R-:W2:Y:S11]  /*2bc10*/  LDL.LU.64 R12, [R1+0x33a0] ;  /* 0x0033a000010c7983 */ /* 0x000eb60000300a00 */
[----:B------:R-:W-:Y:S05]  /*2bc20*/  @!UPT UIADD3 URZ, URZ, URZ, URZ ;  /* 0x0000003f3f3ff290 */ /* 0x000fea000fffe03f */
[----:B------:R-:W-:Y:S01]  /*2bc30*/  STL.64 [R1+0x20], R4 ;  /* 0x0000200401007387 */ /* 0x000fe20000100a00 */
[----:B------:R-:W-:Y:S02]  /*2bc40*/  MOV R10, R6 ;  /* 0x00000006000a7202 */ /* 0x000fe40000000f00 */
[----:B------:R-:W-:Y:S02]  /*2bc50*/  MOV R11, R7 ;  /* 0x00000007000b7202 */ /* 0x000fe40000000f00 */
[----:B------:R-:W0:Y:S04]  /*2bc60*/  LDSM.16.MT88.4 R4, [R3+0x13000] ;  /* 0x013000000304783b */ /* 0x000e280000004200 */
[----:B------:R-:W-:Y:S04]  /*2bc70*/  STL [R1+0x3328], R11 ;  /* 0x0033280b01007387 */ /* 0x000fe80000100800 */
[----:B------:R-:W-:Y:S04]  /*2bc80*/  STL [R1+0x3324], R10 ;  /* 0x0033240a01007387 */ /* 0x000fe80000100800 */
[----:B0-----:R-:W-:Y:S01]  /*2bc90*/  STL.64 [R1+0x10], R4 ;  /* 0x0000100401007387 */ /* 0x001fe20000100a00 */
[----:B------:R-:W-:-:S03]  /*2bca0*/  IMAD.MOV.U32 R28, RZ, RZ, R7 ;  /* 0x000000ffff1c7224 */ /* 0x000fc600078e0007 */
[----:B------:R0:W-:Y:S04]  /*2bcb0*/  STL [R1+0x18], R6 ;  /* 0x0000180601007387 */ /* 0x0001e80000100800 */
[----:B0-----:R-:W2:Y:S04]  /*2bcc0*/  LDL.LU.64 R6, [R1+0x3398] ;  /* 0x0033980001067983 */ /* 0x001ea80000300a00 */
[----:B------:R-:W2:Y:S04]  /*2bcd0*/  LDL.LU.64 R4, [R1+0x3390] ;  /* 0x0033900001047983 */ /* 0x000ea80000300a00 */
[----:B------:R-:W-:Y:S01]  /*2bce0*/  STL [R1+0x332c], R28 ;  /* 0x00332c1c01007387 */ /* 0x000fe20000100800 */
[----:B--2---:R-:W-:Y:S03]  /*2bcf0*/  HMMA.16816.F32.BF16 R4, R4, R8, R12 ;  /* 0x000000080404723c */ /* 0x004fe6000004180c */
[----:B------:R-:W2:Y:S04]  /*2bd00*/  LDL.LU.64 R14, [R1+0x3388] ;  /* 0x00338800010e7983 */ /* 0x000ea80000300a00 */
[----:B------:R-:W2:Y:S11]  /*2bd10*/  LDL.LU.64 R12, [R1+0x3380] ;  /* 0x00338000010c7983 */ /* 0x000eb60000300a00 */
[----:B------:R-:W-:Y:S05]  /*2bd20*/  @!UPT UIADD3 URZ, URZ, URZ, URZ ;  /* 0x0000003f3f3ff290 */ /* 0x000fea000fffe03f */
[----:B------:R-:W-:Y:S04]  /*2bd30*/  STL.64 [R1+0x60], R4 ;  /* 0x0000600401007387 */ /* 0x000fe80000100a00 */
[----:B------:R-:W-:Y:S04]  /*2bd40*/  STL.64 [R1+0x68], R6 ;  /* 0x0000680601007387 */ /* 0x000fe80000100a00 */
[----:B------:R-:W0:Y:S02]  /*2bd50*/  LDSM.16.MT88.4 R4, [R3+0x13080] ;  /* 0x013080000304783b */ /* 0x000e240000004200 */
[----:B0-----:R-:W-:-:S02]  /*2bd60*/  MOV R11, R6 ;  /* 0x00000006000b7202 */ /* 0x001fc40000000f00 */
[----:B------:R0:W-:Y:S01]  /*2bd70*/  STL [R1+0x40], R4 ;  /* 0x0000400401007387 */ /* 0x0001e20000100800 */
[----:B------:R-:W-:Y:S02]  /*2bd80*/  MOV R10, R7 ;  /* 0x00000007000a7202 */ /* 0x000fe40000000f00 */
[----:B------:R-:W-:Y:S01]  /*2bd90*/  MOV R28, R5 ;  /* 0x00000005001c7202 */ /* 0x000fe20000000f00 */
[----:B------:R-:W2:Y:S04]  /*2bda0*/  LDL.LU.64 R6, [R1+0x3378] ;  /* 0x0033780001067983 */ /* 0x000ea80000300a00 */
[----:B0-----:R-:W2:Y:S04]  /*2bdb0*/  LDL.LU.64 R4, [R1+0x3370] ;  /* 0x0033700001047983 */ /* 0x001ea80000300a00 */
[----:B------:R-:W-:Y:S01]  /*2bdc0*/  STL [R1+0x32e8], R3 ;  /* 0x0032e80301007387 */ /* 0x000fe20000100800 */
[----:B--2---:R-:W-:Y:S11]  /*2bdd0*/  HMMA.16816.F32.BF16 R4, R4, R8, R12 ;  /* 0x000000080404723c */ /* 0x004ff6000004180c */
[----:B------:R-:W-:Y:S11]  /*2bde0*/  @!UPT UIADD3 URZ, URZ, URZ, URZ ;  /* 0x0000003f3f3ff290 */ /* 0x000ff6000fffe03f */
[----:B------:R-:W-:Y:S01]  /*2bdf0*/  @!UPT UIADD3 URZ, URZ, URZ, URZ ;  /* 0x0000003f3f3ff290 */ /* 0x000fe2000fffe03f */
[----:B------:R-:W-:Y:S01]  /*2be00*/  STL [R1+0x54], R5 ;  /* 0x0000540501007387 */ /* 0x000fe20000100800 */
[----:B------:R-:W-:-:S03]  /*2be10*/  MOV R0, R4 ;  /* 0x0000000400007202 */ /* 0x000fc60000000f00 */
[----:B------:R-:W-:Y:S04]  /*2be20*/  STL.64 [R1+0x58], R6 ;  /* 0x0000580601007387 */ /* 0x000fe80000100a00 */
[----:B------:R-:W0:Y:S04]  /*2be30*/  LDSM.16.MT88.4 R4, [R29+0x13000] ;  /* 0x013000001d04783b */ /* 0x000e280000004200 */
[----:B------:R-:W-:Y:S01]  /*2be40*/  STL [R1+0x3304], R0 ;  /* 0x0033040001007387 */ /* 0x000fe20000100800 */
[----:B0-----:R-:W-:Y:S01]  /*2be50*/  MOV R14, R6 ;  /* 0x00000006000e7202 */ /* 0x001fe20000000f00 */
[----:B------:R-:W-:Y:S01]  /*2be60*/  IMAD.MOV.U32 R12, RZ, RZ, R4 ;  /* 0x000000ffff0c7224 */ /* 0x000fe200078e0004 */
[----:B------:R-:W-:-:S02]  /*2be70*/  MOV R15, R7 ;  /* 0x00000007000f7202 */ /* 0x000fc40000000f00 */
[----:B------:R-:W-:Y:S01]  /*2be80*/  MOV R13, R5 ;  /* 0x00000005000d7202 */ /* 0x000fe20000000f00 */
[----:B------:R-:W3:Y:S04]  /*2be90*/  LDL.LU.64 R6, [R1+0x3368] ;  /* 0x0033680001067983 */ /* 0x000ee80000300a00 */
[----:B------:R-:W3:Y:S01]  /*2bea0*/  LDL.LU.64 R4, [R1+0x3360] ;  /* 0x0033600001047983 */ /* 0x000ee20000300a00 */
[----:B------:R-:W-:-:S07]  /*2beb0*/  MOV R19, R2 ;  /* 0x0000000200137202 */ /* 0x000fce0000000f00 */
[----:B---3--:R-:W-:Y:S01]  /*2bec0*/  HMMA.16816.F32.BF16 R4, R4, R8, R16 ;  /* 0x000000080404723c */ /* 0x008fe20000041810 */
[----:B------:R-:W2:Y:S04]  /*2bed0*/  LDL.LU.64 R18, [R1+0x3358] ;  /* 0x0033580001127983 */ /* 0x000ea80000300a00 */
[----:B------:R-:W2:Y:S11]  /*2bee0*/  LDL.LU.64 R16, [R1+0x3350] ;  /* 0x0033500001107983 */ /* 0x000eb60000300a00 */
[----:B------:R-:W-:Y:S07]  /*2bef0*/  @!UPT UIADD3 URZ, URZ, URZ, URZ ;  /* 0x0000003f3f3ff290 */ /* 0x000fee000fffe03f */
[----:B------:R-:W-:Y:S01]  /*2bf00*/  STL.64 [R1+0xd0], R4 ;  /* 0x0000d00401007387 */ /* 0x000fe20000100a00 */
[----:B------:R-:W-:-:S03]  /*2bf10*/  MOV R3, R7 ;  /* 0x0000000700037202 */ /* 0x000fc60000000f00 */
[----:B------:R-:W-:Y:S04]  /*2bf20*/  STL [R1+0xd8], R6 ;  /* 0x0000d80601007387 */ /* 0x000fe80000100800 */
[----:B------:R-:W0:Y:S04]  /*2bf30*/  LDSM.16.MT88.4 R4, [R29+0x13080] ;  /* 0x013080001d04783b */ /* 0x000e280000004200 */
[----:B------:R-:W-:Y:S04]  /*2bf40*/  STL [R1+0x32ec], R3 ;  /* 0x0032ec0301007387 */ /* 0x000fe80000100800 */
[----:B0-----:R-:W-:Y:S01]  /*2bf50*/  STL.64 [R1], R4 ;  /* 0x0000000401007387 */ /* 0x001fe20000100a00 */
[----:B------:R-:W-:-:S03]  /*2bf60*/  IMAD.MOV.U32 R0, RZ, RZ, R7 ;  /* 0x000000ffff007224 */ /* 0x000fc600078e0007 */
[----:B------:R0:W-:Y:S04]  /*2bf70*/  STL [R1+0x8], R6 ;  /* 0x0000080601007387 */ /* 0x0001e80000100800 */
[----:B0-----:R-:W2:Y:S04]  /*2bf80*/  LDL.LU.64 R6, [R1+0x3348] ;  /* 0x0033480001067983 */ /* 0x001ea80000300a00 */
[----:B------:R-:W2:Y:S02]  /*2bf90*/  LDL.LU.64 R4, [R1+0x3340] ;  /* 0x0033400001047983 */ /* 0x000ea40000300a00 */
[-C--:B--2---:R-:W-:Y:S02]  /*2bfa0*/  HMMA.16816.F32.BF16 R16, R16, R8.reuse, R4 ;  /* 0x000000081010723c */ /* 0x084fe40000041804 */
[----:B------:R-:W2:Y:S04]  /*2bfb0*/  LDL.LU.64 R6, [R1+0x3338] ;  /* 0x0033380001067983 */ /* 0x000ea80000300a00 */
[----:B------:R-:W2:Y:S11]  /*2bfc0*/  LDL.LU.64 R4, [R1+0x3330] ;  /* 0x0033300001047983 */ /* 0x000eb60000300a00 */
[----:B------:R-:W-:Y:S06]  /*2bfd0*/  @!UPT UIADD3 URZ, URZ, URZ, URZ ;  /* 0x0000003f3f3ff290 */ /* 0x000fec000fffe03f */
[----:B------:R0:W-:Y:S01]  /*2bfe0*/  STL.64 [R1+0xb0], R16 ;  /* 0x0000b01001007387 */ /* 0x0001e20000100a00 */
[----:B------:R-:W-:Y:S02]  /*2bff0*/  MOV R3, R18 ;  /* 0x0000001200037202 */ /* 0x000fe40000000f00 */
[----:B------:R-:W-:Y:S01]  /*2c000*/  MOV R2, R19 ;  /* 0x0000001300027202 */ /* 0x000fe20000000f00 */
[----:B0-----:R-:W3:Y:S04]  /*2c010*/  LDL.LU R16, [R1+0x70] ;  /* 0x0000700001107983 */ /* 0x001ee80000300800 */
[----:B------:R-:W3:Y:S04]  /*2c020*/  LDL.LU R17, [R1+0x74] ;  /* 0x0000740001117983 */ /* 0x000ee80000300800 */
[----:B------:R-:W3:Y:S04]  /*2c030*/  LDL.LU R18, [R1+0x78] ;  /* 0x0000780001127983 */ /* 0x000ee80000300800 */
[----:B------:R-:W3:Y:S02]  /*2c040*/  LDL.LU R19, [R1+0x7c] ;  /* 0x00007c0001137983 */ /* 0x000ee40000300800 */
[-C--:B---3--:R-:W-:Y:S02]  /*2c050*/  HMMA.16816.F32.BF16 R16, R20, R8.reuse, R16 ;  /* 0x000000081410723c */ /* 0x088fe40000041810 */
[----:B------:R-:W3:Y:S05]  /*2c060*/  LDL.LU R20, [R1+0x40] ;  /* 0x0000400001147983 */ /* 0x000eea0000300800 */
[----:B------:R-:W-:Y:S11]  /*2c070*/  MOV R21, R28 ;  /* 0x0000001c00157202 */ /* 0x000ff60000000f00 */
[----:B------:R-:W-:Y:S05]  /*2c080*/  @!UPT UIADD3 URZ, URZ, URZ, URZ ;  /* 0x0000003f3f3ff290 */ /* 0x000fea000fffe03f */
[----:B------:R-:W-:Y:S04]  /*2c090*/  STL.64 [R1+0xc0], R16 ;  /* 0x0000c01001007387 */ /* 0x000fe80000100a00 */
[----:B------:R-:W-:Y:S04]  /*2c0a0*/  STL.64 [R1+0xc8], R18 ;  /* 0x0000c81201007387 */ /* 0x000fe80000100a00 */
[----:B------:R-:W4:Y:S01]  /*2c0b0*/  LDL.LU R28, [R1+0x332c] ;  /* 0x00332c00011c7983 */ /* 0x000f220000300800 */
[----:B--2---:R-:W-:Y:S01]  /*2c0c0*/  HMMA.16816.F32.BF16 R4, R24, R8, R4 ;  /* 0x000000081804723c */ /* 0x004fe20000041804 */
[----:B------:R-:W-:Y:S01]  /*2c0d0*/  MOV R22, R11 ;  /* 0x0000000b00167202 */ /* 0x000fe20000000f00 */
[----:B------:R-:W-:Y:S01]  /*2c0e0*/  IMAD.MOV.U32 R23, RZ, RZ, R10 ;  /* 0x000000ffff177224 */ /* 0x000fe200078e000a */
[----:B------:R-:W2:Y:S04]  /*2c0f0*/  LDL.LU R11, [R1+0x3328] ;  /* 0x00332800010b7983 */ /* 0x000ea80000300800 */
[----:B------:R-:W5:Y:S04]  /*2c100*/  LDL.LU R10, [R1+0x3324] ;  /* 0x00332400010a7983 */ /* 0x000f680000300800 */
[----:B------:R-:W2:Y:S11]  /*2c110*/  LDL.LU R24, [R1+0x10] ;  /* 0x0000100001187983 */ /* 0x000eb60000300800 */
[----:B------:R-:W-:Y:S01]  /*2c120*/  @!UPT UIADD3 URZ, URZ, URZ, URZ ;  /* 0x0000003f3f3ff290 */ /* 0x000fe2000fffe03f */
[----:B------:R0:W-:Y:S04]  /*2c130*/  STL.64 [R1+0x90], R4 ;  /* 0x0000900401007387 */ /* 0x0001e80000100a00 */
[----:B------:R1:W-:Y:S04]  /*2c140*/  STL.64 [R1+0x98], R6 ;  /* 0x0000980601007387 */ /* 0x0003e80000100a00 */
[----:B------:R-:W2:Y:S04]  /*2c150*/  LDL.LU R25, [R1+0x14] ;  /* 0x0000140001197983 */ /* 0x000ea80000300800 */
[----:B------:R-:W2:Y:S01]  /*2c160*/  LDL.LU R26, [R1+0x18] ;  /* 0x00001800011a7983 */ /* 0x000ea20000300800 */
[----:B----4-:R-:W-:-:S03]  /*2c170*/  MOV R27, R28 ;  /* 0x0000001c001b7202 */ /* 0x010fc60000000f00 */
[----:B------:R-:W4:Y:S01]  /*2c180*/  LDL.LU R28, [R1+0x3320] ;  /* 0x00332000011c7983 */ /* 0x000f220000300800 */
[----:B0-----:R-:W-:Y:S01]  /*2c190*/  MOV R4, R12 ;  /* 0x0000000c00047202 */ /* 0x001fe20000000f00 */
[----:B-1----:R-:W-:Y:S01]  /*2c1a0*/  IMAD.MOV.U32 R7, RZ, RZ, R15 ;  /* 0x000000ffff077224 */ /* 0x002fe200078e000f */
[----:B------:R-:W-:Y:S01]  /*2c1b0*/  MOV R6, R14 ;  /* 0x0000000e00067202 */ /* 0x000fe20000000f00 */
[----:B------:R-:W3:Y:S01]  /*2c1c0*/  LDL.LU R12, [R1+0x331c] ;  /* 0x00331c00010c7983 */ /* 0x000ee20000300800 */
[----:B------:R-:W-:-:S03]  /*2c1d0*/  MOV R5, R13 ;  /* 0x0000000d00057202 */ /* 0x000fc60000000f00 */
[----:B------:R-:W3:Y:S04]  /*2c1e0*/  LDL.LU R13, [R1+0x3318] ;  /* 0x00331800010d7983 */ /* 0x000ee80000300800 */
[----:B------:R-:W3:Y:S04]  /*2c1f0*/  LDL.LU R14, [R1+0x3314] ;  /* 0x00331400010e7983 */ /* 0x000ee80000300800 */
[----:B------:R-:W3:Y:S04]  /*2c200*/  LDL.LU R15, [R1+0x3310] ;  /* 0x00331000010f7983 */ /* 0x000ee80000300800 */
[----:B------:R5:W-:Y:S04]  /*2c210*/  STL.64 [R1+0x32f8], R6 ;  /* 0x0032f80601007387 */ /* 0x000be80000100a00 */
[----:B------:R0:W-:Y:S01]  /*2c220*/  STL.64 [R1+0x32f0], R4 ;  /* 0x0032f00401007387 */ /* 0x0001e20000100a00 */
[----:B-----5:R-:W-:-:S02]  /*2c230*/  MOV R6, R10 ;  /* 0x0000000a00067202 */ /* 0x020fc40000000f00 */
[----:B--2---:R-:W-:Y:S01]  /*2c240*/  MOV R7, R11 ;  /* 0x0000000b00077202 */ /* 0x004fe20000000f00 */
[----:B0-----:R-:W2:Y:S04]  /*2c250*/  LDL.LU R4, [R1+0x20] ;  /* 0x0000200001047983 */ /* 0x001ea80000300800 */
[----:B------:R-:W2:Y:S04]  /*2c260*/  LDL.LU R5, [R1+0x24] ;  /* 0x0000240001057983 */ /* 0x000ea80000300800 */
[----:B------:R-:W3:Y:S04]  /*2c270*/  LDL.LU R10, [R1+0x330c] ;  /* 0x00330c00010a7983 */ /* 0x000ee80000300800 */
[----:B------:R-:W3:Y:S04]  /*2c280*/  LDL.LU R11, [R1+0x3308] ;  /* 0x00330800010b7983 */ /* 0x000ee80000300800 */
[----:B----4-:R-:W0:Y:S04]  /*2c290*/  LDSM.16.MT88.4 R16, [R28+0x13000] ;  /* 0x013000001c10783b */ /* 0x010e280000004200 */
[----:B0-----:R0:W-:Y:S04]  /*2c2a0*/  STL.64 [R1+0x32d0], R18 ;  /* 0x0032d01201007387 */ /* 0x0011e80000100a00 */
[----:B------:R1:W-:Y:S01]  /*2c2b0*/  STL.64 [R1+0x32c8], R16 ;  /* 0x0032c81001007387 */ /* 0x0003e20000100a00 */
[----:B0-----:R-:W-:-:S03]  /*2c2c0*/  MOV R19, R0 ;  /* 0x0000000000137202 */ /* 0x001fc60000000f00 */
[----:B-1----:R-:W4:Y:S04]  /*2c2d0*/  LDL.LU R16, [R1] ;  /* 0x0000000001107983 */ /* 0x002f280000300800 */
[----:B------:R-:W4:Y:S04]  /*2c2e0*/  LDL.LU R17, [R1+0x4] ;  /* 0x0000040001117983 */ /* 0x000f280000300800 */
[----:B------:R-:W4:Y:S04]  /*2c2f0*/  LDL.LU R18, [R1+0x8] ;  /* 0x0000080001127983 */ /* 0x000f280000300800 */
[----:B------:R-:W5:Y:S01]  /*2c300*/  LDL.LU R0, [R1+0x3304] ;  /* 0x0033040001007983 */ /* 0x000f620000300800 */
[----:B---3--:R-:W-:Y:S03]  /*2c310*/  HMMA.16816.F32.BF16 R24, R24, R10, R12 ;  /* 0x0000000a1818723c */ /* 0x008fe6000004180c */
[----:B------:R-:W3:Y:S11]  /*2c320*/  LDL.LU R12, [R1+0x60] ;  /* 0x00006000010c7983 */ /* 0x000ef60000300800 */
[----:B------:R-:W-:Y:S09]  /*2c330*/  @!UPT UIADD3 URZ, URZ, URZ, URZ ;  /* 0x0000003f3f3ff290 */ /* 0x000ff2000fffe03f */
[----:B------:R-:W-:Y:S04]  /*2c340*/  STL.64 [R1+0xe0], R24 ;  /* 0x0000e01801007387 */ /* 0x000fe80000100a00 */
[----:B------:R-:W-:Y:S04]  /*2c350*/  STL.64 [R1+0xe8], R26 ;  /* 0x0000e81a01007387 */ /* 0x000fe80000100a00 */
[----:B------:R-:W0:Y:S04]  /*2c360*/  LDSM.16.MT88.4 R24, [R28+0x13080] ;  /* 0x013080001c18783b */ /* 0x000e280000004200 */
[----:B------:R-:W3:Y:S04]  /*2c370*/  LDL.LU R13, [R1+0x64] ;  /* 0x00006400010d7983 */ /* 0x000ee80000300800 */
[----:B------:R-:W3:Y:S04]  /*2c380*/  LDL.LU R14, [R1+0x68] ;  /* 0x00006800010e7983 */ /* 0x000ee80000300800 */
[----:B------:R-:W3:Y:S04]  /*2c390*/  LDL.LU R15, [R1+0x6c] ;  /* 0x00006c00010f7983 */ /* 0x000ee80000300800 */
[----:B0-----:R-:W-:Y:S04]  /*2c3a0*/  STL.64 [R1+0x32e0], R26 ;  /* 0x0032e01a01007387 */ /* 0x001fe80000100a00 */
[----:B------:R5:W-:Y:S02]  /*2c3b0*/  STL.64 [R1+0x32d8], R24 ;  /* 0x0032d81801007387 */ /* 0x000be40000100a00 */
[----:B-----5:R-:W-:-:S02]  /*2c3c0*/  MOV R24, R0 ;  /* 0x0000000000187202 */ /* 0x020fc40000000f00 */
[----:B------:R-:W5:Y:S01]  /*2c3d0*/  LDL.LU R0, [R1+0x3300] ;  /* 0x0033000001007983 */ /* 0x000f620000300800 */
[----:B--2---:R-:W-:Y:S03]  /*2c3e0*/  HMMA.16816.F32.BF16 R20, R20, R10, R4 ;  /* 0x0000000a1414723c */ /* 0x004fe60000041804 */
[----:B------:R-:W4:Y:S04]  /*2c3f0*/  LDL.LU R25, [R1+0x54] ;  /* 0x0000540001197983 */ /* 0x000f280000300800 */
[----:B------:R-:W4:Y:S04]  /*2c400*/  LDL.LU R26, [R1+0x58] ;  /* 0x00005800011a7983 */ /* 0x000f280000300800 */
[----:B------:R-:W4:Y:S04]  /*2c410*/  LDL.LU R27, [R1+0x5c] ;  /* 0x00005c00011b7983 */ /* 0x000f280000300800 */
[----:B------:R-:W3:Y:S04]  /*2c420*/  LDL.LU.64 R6, [R1+0x32f8] ;  /* 0x0032f80001067983 */ /* 0x000ee80000300a00 */
[----:B------:R-:W3:Y:S04]  /*2c430*/  LDL.LU.64 R4, [R1+0x32f0] ;  /* 0x0032f00001047983 */ /* 0x000ee80000300a00 */
[----:B------:R-:W-:Y:S04]  /*2c440*/  STL.64 [R1+0xa0], R20 ;  /* 0x0000a01401007387 */ /* 0x000fe80000100a00 */
[----:B------:R-:W-:Y:S04]  /*2c450*/  STL.64 [R1+0xa8], R22 ;  /* 0x0000a81601007387 */ /* 0x000fe80000100a00 */
[----:B-----5:R-:W0:Y:S04]  /*2c460*/  LDSM.16.MT88.4 R20, [R0+0x13000] ;  /* 0x013000000014783b */ /* 0x020e280000004200 */
[----:B0-----:R0:W-:Y:S04]  /*2c470*/  STL.64 [R1+0x32c0], R22 ;  /* 0x0032c01601007387 */ /* 0x0011e80000100a00 */
[----:B------:R1:W-:Y:S01]  /*2c480*/  STL.64 [R1+0x32b8], R20 ;  /* 0x0032b81401007387 */ /* 0x0003e20000100a00 */
[----:B0-----:R-:W-:-:S03]  /*2c490*/  IMAD.MOV.U32 R22, RZ, RZ, R3 ;  /* 0x000000ffff167224 */ /* 0x001fc600078e0003 */
[----:B-1----:R-:W2:Y:S04]  /*2c4a0*/  LDL.LU R20, [R1+0xb0] ;  /* 0x0000b00001147983 */ /* 0x002ea80000300800 */
[----:B------:R-:W2:Y:S04]  /*2c4b0*/  LDL.LU R21, [R1+0xb4] ;  /* 0x0000b40001157983 */ /* 0x000ea80000300800 */
[----:B------:R-:W5:Y:S01]  /*2c4c0*/  LDL.LU R3, [R1+0x32ec] ;  /* 0x0032ec0001037983 */ /* 0x000f620000300800 */
[----:B---3--:R-:W-:Y:S03]  /*2c4d0*/  HMMA.16816.F32.BF16 R4, R4, R10, R12 ;  /* 0x0000000a0404723c */ /* 0x008fe6000004180c */
[----:B------:R-:W0:Y:S01]  /*2c4e0*/  LDSM.16.MT88.4 R12, [R0+0x13080] ;  /* 0x01308000000c783b */ /* 0x000e220000004200 */
[----:B------:R-:W-:Y:S11]  /*2c4f0*/  MOV R23, R2 ;  /* 0x0000000200177202 */ /* 0x000ff60000000f00 */
[----:B------:R-:W-:Y:S09]  /*2c500*/  @!UPT UIADD3 URZ, URZ, URZ, URZ ;  /* 0x0000003f3f3ff290 */ /* 0x000ff2000fffe03f */
[----:B------:R-:W-:Y:S01]  /*2c510*/  MOV R2, R7 ;  /* 0x0000000700027202 */ /* 0x000fe20000000f00 */
[----:B------:R-:W-:Y:S04]  /*2c520*/  STL.64 [R1+0x80], R4 ;  /* 0x0000800401007387 */ /* 0x000fe80000100a00 */
[----:B------:R-:W-:Y:S04]  /*2c530*/  STL [R1+0x88], R6 ;  /* 0x0000880601007387 */ /* 0x000fe80000100800 */
[----:B------:R-:W-:Y:S04]  /*2c540*/  STL [R1+0x3278], R2 ;  /* 0x0032780201007387 */ /* 0x000fe80000100800 */
[----:B0-----:R0:W-:Y:S04]  /*2c550*/  STL [R1+0x32a0], R12 ;  /* 0x0032a00c01007387 */ /* 0x0011e80000100800 */
[----:B------:R1:W-:Y:S04]  /*2c560*/  STL [R1+0x329c], R13 ;  /* 0x00329c0d01007387 */ /* 0x0003e80000100800 */
[----:B------:R3:W-:Y:S04]  /*2c570*/  STL [R1+0x3298], R14 ;  /* 0x0032980e01007387 */ /* 0x0007e80000100800 */
[----:B------:R5:W-:Y:S04]  /*2c580*/  STL [R1+0x3294], R15 ;  /* 0x0032940f01007387 */ /* 0x000be80000100800 */
[----:B0-----:R-:W2:Y:S04]  /*2c590*/  LDL.LU R12, [R1+0xd0] ;  /* 0x0000d000010c7983 */ /* 0x001ea80000300800 */
[----:B-1----:R-:W2:Y:S04]  /*2c5a0*/  LDL.LU R13, [R1+0xd4] ;  /* 0x0000d400010d7983 */ /* 0x002ea80000300800 */
[----:B---3--:R-:W2:Y:S01]  /*2c5b0*/  LDL.LU R14, [R1+0xd8] ;  /* 0x0000d800010e7983 */ /* 0x008ea20000300800 */
[----:B-----5:R-:W-:-:S03]  /*2c5c0*/  MOV R15, R3 ;  /* 0x00000003000f7202 */ /* 0x020fc60000000f00 */
[----:B------:R-:W3:Y:S01]  /*2c5d0*/  LDL.LU R3, [R1+0x32e8] ;  /* 0x0032e80001037983 */ /* 0x000ee20000300800 */
[----:B----4-:R-:W-:Y:S03]  /*2c5e0*/  HMMA.16816.F32.BF16 R16, R16, R10, R24 ;  /* 0x0000000a1010723c */ /* 0x010fe60000041818 */
[----:B------:R-:W-:Y:S04]  /*2c5f0*/  STL [R1+0x3290], R0 ;  /* 0x0032900001007387 */ /* 0x000fe80000100800 */
[----:B------:R-:W4:Y:S04]  /*2c600*/  LDL.LU.64 R26, [R1+0x32e0] ;  /* 0x0032e000011a7983 */ /* 0x000f280000300a00 */
[----:B------:R-:W4:Y:S11]  /*2c610*/  LDL.LU.64 R24, [R1+0x32d8] ;  /* 0x0032d80001187983 */ /* 0x000f360000300a00 */
[----:B------:R-:W-:Y:S01]  /*2c620*/  @!UPT UIADD3 URZ, URZ, URZ, URZ ;  /* 0x0000003f3f3ff290 */ /* 0x000fe2000fffe03f */
[----:B------:R-:W-:Y:S04]  /*2c630*/  STL.64 [R1+0x40], R16 ;  /* 0x0000401001007387 */ /* 0x000fe80000100a00 */
[----:B------:R-:W-:Y:S04]  /*2c640*/  STL.64 [R1+0x48], R18 ;  /* 0x0000481201007387 */ /* 0x000fe80000100a00 */
[----:B------:R-:W0:Y:S04]  /*2c650*/  S2R R5, SR_TID.X ;  /* 0x0000000000057919 */ /* 0x000e280000002100 */
[----:B---3--:R-:W1:Y:S04]  /*2c660*/  LDSM.16.MT88.4 R16, [R3+0x14000] ;  /* 0x014000000310783b */ /* 0x008e680000004200 */
[----:B-1----:R-:W-:Y:S04]  /*2c670*/  STL.64 [R1+0x30], R16 ;  /* 0x0000301001007387 */ /* 0x002fe80000100a00 */
[----:B------:R1:W-:Y:S04]  /*2c680*/  STL.64 [R1+0x38], R18 ;  /* 0x0000381201007387 */ /* 0x0003e80000100a00 */
[----:B-1----:R-:W2:Y:S04]  /*2c690*/  LDL.LU.64 R18, [R1+0x32d0] ;  /* 0x0032d00001127983 */ /* 0x002ea80000300a00 */
[----:B------:R-:W2:Y:S01]  /*2c6a0*/  LDL.LU.64 R16, [R1+0x32c8] ;  /* 0x0032c80001107983 */ /* 0x000ea20000300a00 */
[----:B0-----:R-:W-:-:S02]  /*2c6b0*/  LOP3.LUT R6, R5, 0x7, RZ, 0xc0, !PT ;  /* 0x0000000705067812 */ /* 0x001fc400078ec0ff */
[----:B------:R-:W-:-:S05]  /*2c6c0*/  LOP3.LUT R7, R5, 0x60, RZ, 0xc0, !PT ;  /* 0x0000006005077812 */ /* 0x000fca00078ec0ff */
[----:B------:R-:W-:Y:S01]  /*2c6d0*/  IMAD R7, R7, 0x10, R6 ;  /* 0x0000001007077824 */ /* 0x000fe200078e0206 */
[----:B------:R-:W-:-:S04]  /*2c6e0*/  SHF.L.U32 R5, R5, 0x1, RZ ;  /* 0x0000000105057819 */ /* 0x000fc800000006ff */
[----:B------:R-:W-:-:S04]  /*2c6f0*/  SHF.L.U32 R7, R7, 0x4, RZ ;  /* 0x0000000407077819 */ /* 0x000fc800000006ff */
[----:B------:R-:W-:-:S04]  /*2c700*/  LOP3.LUT R7, R7, 0x30, R5, 0x78, !PT ;  /* 0x0000003007077812 */ /* 0x000fc800078e7805 */
[----:B------:R-:W-:-:S06]  /*2c710*/  LEA R7, R6, R7, 0xa ;  /* 0x0000000706077211 */ /* 0x000fcc00078e50ff */
[----:B------:R-:W0:Y:S04]  /*2c720*/  LDSM.16.M88.4 R4, [R7+0x20280] ;  /* 0x020280000704783b */ /* 0x000e280000000200 */
[----:B0-----:R-:W-:Y:S04]  /*2c730*/  STL [R1+0x32a8], R4 ;  /* 0x0032a80401007387 */ /* 0x001fe80000100800 */
[----:B------:R-:W-:Y:S04]  /*2c740*/  STL [R1+0x32a4], R5 ;  /* 0x0032a40501007387 */ /* 0x000fe80000100800 */
[----:B------:R-:W-:Y:S04]  /*2c750*/  STL [R1+0x31f0], R6 ;  /* 0x0031f00601007387 */ /* 0x000fe80000100800 */
[----:B------:R-:W-:Y:S04]  /*2c760*/  STL [R1+0x31ec], R7 ;  /* 0x0031ec0701007387 */ /* 0x000fe80000100800 */
[----:B------:R-:W0:Y:S02]  /*2c770*/  LDSM.16.MT88.4 R4, [R3+0x14080] ;  /* 0x014080000304783b */ /* 0x000e240000004200 */
[----:B0-----:R-:W-:-:S02]  /*2c780*/  MOV R0, R5 ;  /* 0x0000000500007202 */ /* 0x001fc40000000f00 */
[----:B------:R-:W-:Y:S01]  /*2c790*/  STL [R1+0x20], R4 ;  /* 0x0000200401007387 */ /* 0x000fe20000100800 */
[----:B------:R-:W-:Y:S01]  /*2c7a0*/  MOV R9, R6 ;  /* 0x0000000600097202 */ /* 0x000fe20000000f00 */
[----:B------:R-:W-:Y:S02]  /*2c7b0*/  IMAD.MOV.U32 R8, RZ, RZ, R7 ;  /* 0x000000ffff087224 */ /* 0x000fe400078e0007 */
[----:B------:R-:W-:Y:S04]  /*2c7c0*/  STL [R1+0x32b0], R0 ;  /* 0x0032b00001007387 */ /* 0x000fe80000100800 */
[----:B------:R-:W-:Y:S01]  /*2c7d0*/  STL [R1+0x32ac], R3 ;  /* 0x0032ac0301007387 */ /* 0x000fe20000100800 */
[----:B--2---:R-:W-:Y:S03]  /*2c7e0*/  HMMA.16816.F32.BF16 R12, R16, R10, R12 ;  /* 0x0000000a100c723c */ /* 0x004fe6000004180c */
[----:B------:R-:W0:Y:S11]  /*2c7f0*/  LDSM.16.MT88.4 R16, [R29+0x14000] ;  /* 0x014000001d10783b */ /* 0x000e360000004200 */
[----:B------:R-:W-:Y:S09]  /*2c800*/  @!UPT UIADD3 URZ, URZ, URZ, URZ ;  /* 0x0000003f3f3ff290 */ /* 0x000ff2000fffe03f */
[----:B------:R0:W-:Y:S01]  /*2c810*/  STL [R1+0x70], R12 ;  /* 0x0000700c01007387 */ /* 0x0001e20000100800 */
[----:B------:R-:W-:Y:S02]  /*2c820*/  MOV R2, R13 ;  /* 0x0000000d00027202 */ /* 0x000fe40000000f00 */
[----:B------:R-:W-:Y:S02]  /*2c830*/  MOV R7, R14 ;  /* 0x0000000e00077202 */ /* 0x000fe40000000f00 */
[----:B------:R-:W-:Y:S02]  /*2c840*/  MOV R6, R15 ;  /* 0x0000000f00067202 */ /* 0x000fe40000000f00 */
[----:B0-----:R-:W-:Y:S01]  /*2c850*/  MOV R12, R16 ;  /* 0x00000010000c7202 */ /* 0x001fe20000000f00 */
[----:B------:R-:W-:Y:S01]  /*2c860*/  IMAD.MOV.U32 R13, RZ, RZ, R17 ;  /* 0x000000ffff0d7224 */ /* 0x000fe200078e0011 */
[----:B------:R-:W-:Y:S02]  /*2c870*/  MOV R14, R18 ;  /* 0x00000012000e7202 */ /* 0x000fe40000000f00 */
[----:B------:R-:W-:-:S02]  /*2c880*/  MOV R15, R19 ;  /* 0x00000013000f7202 */ /* 0x000fc40000000f00 */
[----:B----4-:R-:W-:Y:S01]  /*2c890*/  HMMA.16816.F32.BF16 R16, R24, R10, R20 ;  /* 0x0000000a1810723c */ /* 0x010fe20000041814 */
[----:B------:R-:W0:Y:S04]  /*2c8a0*/  LDSM.16.MT88.4 R20, [R29+0x14080] ;  /* 0x014080001d14783b */ /* 0x000e280000004200 */
[----:B------:R-:W2:Y:S04]  /*2c8b0*/  LDL.LU R24, [R1+0x90] ;  /* 0x0000900001187983 */ /* 0x000ea80000300800 */
[----:B------:R-:W2:Y:S04]  /*2c8c0*/  LDL.LU R25, [R1+0x94] ;  /* 0x0000940001197983 */ /* 0x000ea80000300800 */
[----:B------:R-:W2:Y:S04]  /*2c8d0*/  LDL.LU R26, [R1+0x98] ;  /* 0x00009800011a7983 */ /* 0x000ea80000300800 */
[----:B------:R-:W2:Y:S06]  /*2c8e0*/  LDL.LU R27, [R1+0x9c] ;  /* 0x00009c00011b7983 */ /* 0x000eac0000300800 */
[----:B------:R-:W-:Y:S04]  /*2c8f0*/  STL.64 [R1+0x3230], R18 ;  /* 0x0032301201007387 */ /* 0x000fe80000100a00 */
[----:B------:R1:W-:Y:S04]  /*2c900*/  STL.64 [R1+0x3228], R16 ;  /* 0x0032281001007387 */ /* 0x0003e80000100a00 */
[----:B-1----:R-:W3:Y:S01]  /*2c910*/  LDL.LU R16, [R1+0xc0] ;  /* 0x0000c00001107983 */ /* 0x002ee20000300800 */
[----:B0-----:R-:W-:-:S03]  /*2c920*/  IMAD.MOV.U32 R4, RZ, RZ, R22 ;  /* 0x000000ffff047224 */ /* 0x001fc600078e0016 */
[----:B------:R-:W3:Y:S01]  /*2c930*/  LDL.LU R17, [R1+0xc4] ;  /* 0x0000c40001117983 */ /* 0x000ee20000300800 */
[----:B------:R-:W-:-:S03]  /*2c940*/  MOV R5, R23 ;  /* 0x0000001700057202 */ /* 0x000fc60000000f00 */
[----:B------:R-:W3:Y:S01]  /*2c950*/  LDL.LU R18, [R1+0xc8] ;  /* 0x0000c80001127983 */ /* 0x000ee20000300800 */
[----:B------:R-:W-:Y:S02]  /*2c960*/  MOV R0, R20 ;  /* 0x0000001400007202 */ /* 0x000fe40000000f00 */
[----:B------:R-:W-:Y:S01]  /*2c970*/  MOV R3, R21 ;  /* 0x0000001500037202 */ /* 0x000fe20000000f00 */
[----:B------:R-:W3:Y:S04]  /*2c980*/  LDL.LU R19, [R1+0xcc] ;  /* 0x0000cc0001137983 */ /* 0x000ee80000300800 */
[----:B------:R-:W3:Y:S04]  /*2c990*/  LDL.LU.64 R22, [R1+0x32c0] ;  /* 0x0032c00001167983 */ /* 0x000ee80000300a00 */
[----:B------:R-:W3:Y:S02]  /*2c9a0*/  LDL.LU.64 R20, [R1+0x32b8] ;  /* 0x0032b80001147983 */ /* 0x000ee40000300a00 */
[----:B---3--:R-:W-:Y:S02]  /*2c9b0*/  HMMA.16816.F32.BF16 R20, R20, R10, R16 ;  /* 0x0000000a1414723c */ /* 0x008fe40000041810 */
[----:B------:R-:W3:Y:S11]  /*2c9c0*/  LDL.LU R16, [R1+0x30] ;  /* 0x0000300001107983 */ /* 0x000ef60000300800 */
[----:B------:R-:W-:Y:S10]  /*2c9d0*/  @!UPT UIADD3 URZ, URZ, URZ, URZ ;  /* 0x0000003f3f3ff290 */ /* 0x000ff4000fffe03f */
[----:B------:R-:W-:Y:S04]  /*2c9e0*/  STL.64 [R1+0x60], R20 ;  /* 0x0000601401007387 */ /* 0x000fe80000100a00 */
[----:B------:R-:W-:Y:S04]  /*2c9f0*/  STL.64 [R1+0x68], R22 ;  /* 0x0000681601007387 */ /* 0x000fe80000100a00 */
[----:B------:R-:W0:Y:S04]  /*2ca00*/  LDSM.16.MT88.4 R20, [R28+0x14000] ;  /* 0x014000001c14783b */ /* 0x000e280000004200 */
[----:B------:R-:W3:Y:S04]  /*2ca10*/  LDL.LU R17, [R1+0x34] ;  /* 0x0000340001117983 */ /* 0x000ee80000300800 */
[----:B------:R-:W3:Y:S04]  /*2ca20*/  LDL.LU R18, [R1+0x38] ;  /* 0x0000380001127983 */ /* 0x000ee80000300800 */
[----:B------:R-:W3:Y:S04]  /*2ca30*/  LDL.LU R19, [R1+0x3c] ;  /* 0x00003c0001137983 */ /* 0x000ee80000300800 */
[----:B0-----:R0:W-:Y:S04]  /*2ca40*/  STL.64 [R1+0x3240], R22 ;  /* 0x0032401601007387 */ /* 0x0011e80000100a00 */
[----:B------:R1:W-:Y:S01]  /*2ca50*/  STL.64 [R1+0x3238], R20 ;  /* 0x0032381401007387 */ /* 0x0003e20000100a00 */
[----:B0-----:R-:W-:Y:S01]  /*2ca60*/  MOV R22, R4 ;  /* 0x0000000400167202 */ /* 0x001fe20000000f00 */
[----:B------:R-:W-:Y:S01]  /*2ca70*/  IMAD.MOV.U32 R23, RZ, RZ, R5 ;  /* 0x000000ffff177224 */ /* 0x000fe200078e0005 */
[----:B-1----:R-:W-:-:S02]  /*2ca80*/  MOV R20, R0 ;  /* 0x0000000000147202 */ /* 0x002fc40000000f00 */
[----:B------:R-:W4:Y:S01]  /*2ca90*/  LDL.LU R0, [R1+0x32b0] ;  /* 0x0032b00001007983 */ /* 0x000f220000300800 */
[----:B------:R-:W-:-:S03]  /*2caa0*/  MOV R21, R3 ;  /* 0x0000000300157202 */ /* 0x000fc60000000f00 */
[----:B------:R-:W5:Y:S04]  /*2cab0*/  LDL.LU R3, [R1+0x32ac] ;  /* 0x0032ac0001037983 */ /* 0x000f680000300800 */
[----:B------:R-:W3:Y:S04]  /*2cac0*/  LDL.LU R4, [R1+0x32a8] ;  /* 0x0032a80001047983 */ /* 0x000ee80000300800 */
[----:B------:R-:W3:Y:S04]  /*2cad0*/  LDL.LU R5, [R1+0x32a4] ;  /* 0x0032a40001057983 */ /* 0x000ee80000300800 */
[----:B------:R0:W-:Y:S04]  /*2cae0*/  STL.64 [R1+0x3260], R22 ;  /* 0x0032601601007387 */ /* 0x0001e80000100a00 */
[----:B------:R1:W-:Y:S01]  /*2caf0*/  STL.64 [R1+0x3258], R20 ;  /* 0x0032581401007387 */ /* 0x0003e20000100a00 */
[----:B0-----:R-:W-:-:S02]  /*2cb00*/  MOV R22, R14 ;  /* 0x0000000e00167202 */ /* 0x001fc40000000f00 */
[----:B------:R-:W-:Y:S02]  /*2cb10*/  MOV R23, R15 ;  /* 0x0000000f00177202 */ /* 0x000fe40000000f00 */
[----:B-1----:R-:W-:Y:S02]  /*2cb20*/  MOV R20, R12 ;  /* 0x0000000c00147202 */ /* 0x002fe40000000f00 */
[----:B------:R-:W2:Y:S01]  /*2cb30*/  LDL.LU R12, [R1+0x32a0] ;  /* 0x0032a000010c7983 */ /* 0x000ea20000300800 */
[----:B------:R-:W-:-:S03]  /*2cb40*/  MOV R21, R13 ;  /* 0x0000000d00157202 */ /* 0x000fc60000000f00 */
[----:B------:R-:W2:Y:S04]  /*2cb50*/  LDL.LU R13, [R1+0x329c] ;  /* 0x00329c00010d7983 */ /* 0x000ea80000300800 */
[----:B------:R-:W2:Y:S04]  /*2cb60*/  LDL.LU R14, [R1+0x3298] ;  /* 0x00329800010e7983 */ /* 0x000ea80000300800 */
[----:B------:R-:W2:Y:S04]  /*2cb70*/  LDL.LU R15, [R1+0x3294] ;  /* 0x00329400010f7983 */ /* 0x000ea80000300800 */
[----:B------:R-:W-:Y:S04]  /*2cb80*/  STL.64 [R1+0x3270], R22 ;  /* 0x0032701601007387 */ /* 0x000fe80000100a00 */
[----:B------:R0:W-:Y:S04]  /*2cb90*/  STL.64 [R1+0x3268], R20 ;  /* 0x0032681401007387 */ /* 0x0001e80000100a00 */
[----:B0-----:R-:W2:Y:S04]  /*2cba0*/  LDL.LU R20, [R1+0xa0] ;  /* 0x0000a00001147983 */ /* 0x001ea80000300800 */
[----:B------:R-:W2:Y:S04]  /*2cbb0*/  LDL.LU R21, [R1+0xa4] ;  /* 0x0000a40001157983 */ /* 0x000ea80000300800 */
[----:B------:R-:W2:Y:S04]  /*2cbc0*/  LDL.LU R22, [R1+0xa8] ;  /* 0x0000a80001167983 */ /* 0x000ea80000300800 */
[----:B------:R-:W2:Y:S04]  /*2cbd0*/  LDL.LU R23, [R1+0xac] ;  /* 0x0000ac0001177983 */ /* 0x000ea80000300800 */
[----:B--2---:R-:W-:Y:S04]  /*2cbe0*/  STL.64 [R1+0x3288], R22 ;  /* 0x0032881601007387 */ /* 0x004fe80000100a00 */
[----:B------:R0:W-:Y:S04]  /*2cbf0*/  STL.64 [R1+0x3280], R20 ;  /* 0x0032801401007387 */ /* 0x0001e80000100a00 */
[----:B0-----:R-:W3:Y:S04]  /*2cc00*/  LDL.LU R20, [R1+0xe0] ;  /* 0x0000e00001147983 */ /* 0x001ee80000300800 */
[----:B------:R-:W3:Y:S04]  /*2cc10*/  LDL.LU R21, [R1+0xe4] ;  /* 0x0000e40001157983 */ /* 0x000ee80000300800 */
[----:B------:R-:W3:Y:S04]  /*2cc20*/  LDL.LU R22, [R1+0xe8] ;  /* 0x0000e80001167983 */ /* 0x000ee80000300800 */
[----:B------:R-:W3:Y:S01]  /*2cc30*/  LDL.LU R23, [R1+0xec] ;  /* 0x0000ec0001177983 */ /* 0x000ee20000300800 */
[----:B------:R-:W-:Y:S03]  /*2cc40*/  HMMA.16816.F32.BF16 R24, R12, R10, R24 ;  /* 0x0000000a0c18723c */ /* 0x000fe60000041818 */
[----:B------:R-:W2:Y:S04]  /*2cc50*/  LDL.LU R12, [R1+0x20] ;  /* 0x00002000010c7983 */ /* 0x000ea80000300800 */
[----:B------:R-:W-:-:S02]  /*2cc60*/  MOV R14, R9 ;  /* 0x00000009000e7202 */ /* 0x000fc40000000f00 */
[----:B------:R-:W-:Y:S02]  /*2cc70*/  MOV R15, R8 ;  /* 0x00000008000f7202 */ /* 0x000fe40000000f00 */
[----:B------:R-:W0:Y:S01]  /*2cc80*/  LDSM.16.MT88.4 R8, [R28+0x14080] ;  /* 0x014080001c08783b */ /* 0x000e220000004200 */
[----:B----4-:R-:W-:-:S11]  /*2cc90*/  IMAD.MOV.U32 R13, RZ, RZ, R0 ;  /* 0x000000ffff0d7224 */ /* 0x010fd600078e0000 */
[----:B------:R-:W-:Y:S04]  /*2cca0*/  STL.64 [R1+0x90], R24 ;  /* 0x0000901801007387 */ /* 0x000fe80000100a00 */
[----:B------:R-:W-:Y:S04]  /*2ccb0*/  STL.64 [R1+0x98], R26 ;  /* 0x0000981a01007387 */ /* 0x000fe80000100a00 */
[----:B------:R-:W4:Y:S04]  /*2ccc0*/  LDL.LU R0, [R1+0x3290] ;  /* 0x0032900001007983 */ /* 0x000f280000300800 */
[----:B0-----:R-:W-:Y:S04]  /*2ccd0*/  STL.64 [R1+0x3250], R10 ;  /* 0x0032500a01007387 */ /* 0x001fe80000100a00 */
[----:B------:R0:W-:Y:S04]  /*2cce0*/  STL.64 [R1+0x3248], R8 ;  /* 0x0032480801007387 */ /* 0x0001e80000100a00 */
[----:B0-----:R-:W2:Y:S04]  /*2ccf0*/  LDL.LU R8, [R1+0x40] ;  /* 0x0000400001087983 */ /* 0x001ea80000300800 */
[----:B------:R-:W2:Y:S04]  /*2cd00*/  LDL.LU R9, [R1+0x44] ;  /* 0x0000440001097983 */ /* 0x000ea80000300800 */
[----:B------:R-:W2:Y:S04]  /*2cd10*/  LDL.LU R10, [R1+0x48] ;  /* 0x00004800010a7983 */ /* 0x000ea80000300800 */
[----:B------:R-:W2:Y:S04]  /*2cd20*/  LDL.LU R11, [R1+0x4c] ;  /* 0x00004c00010b7983 */ /* 0x000ea80000300800 */
[----:B------:R-:W-:Y:S01]  /*2cd30*/  STL [R1+0x3210], R28 ;  /* 0x0032101c01007387 */ /* 0x000fe20000100800 */
[----:B---3--:R-:W-:Y:S03]  /*2cd40*/  HMMA.16816.F32.BF16 R16, R16, R4, R20 ;  /* 0x000000041010723c */ /* 0x008fe60000041814 */
[----:B------:R-:W2:Y:S04]  /*2cd50*/  LDL.LU.64 R22, [R1+0x3288] ;  /* 0x0032880001167983 */ /* 0x000ea80000300a00 */
[----:B------:R-:W2:Y:S11]  /*2cd60*/  LDL.LU.64 R20, [R1+0x3280] ;  /* 0x0032800001147983 */ /* 0x000eb60000300a00 */
[----:B------:R-:W-:Y:S05]  /*2cd70*/  @!UPT UIADD3 URZ, URZ, URZ, URZ ;  /* 0x0000003f3f3ff290 */ /* 0x000fea000fffe03f */
[----:B------:R0:W-:Y:S04]  /*2cd80*/  STL.64 [R1+0xc0], R16 ;  /* 0x0000c01001007387 */ /* 0x0001e80000100a00 */
[----:B------:R-:W-:Y:S04]  /*2cd90*/  STL.64 [R1+0xc8], R18 ;  /* 0x0000c81201007387 */ /* 0x000fe80000100a00 */
[----:B----4-:R-:W-:Y:S01]  /*2cda0*/  LDSM.16.MT88.4 R24, [R0+0x14000] ;  /* 0x014000000018783b */ /* 0x010fe20000004200 */
[----:B0-----:R-:W-:-:S03]  /*2cdb0*/  MOV R17, R2 ;  /* 0x0000000200117202 */ /* 0x001fc60000000f00 */
[----:B------:R-:W3:Y:S04]  /*2cdc0*/  LDL.LU R16, [R1+0x70] ;  /* 0x0000700001107983 */ /* 0x000ee80000300800 */
[----:B------:R-:W4:Y:S01]  /*2cdd0*/  LDL.LU R2, [R1+0x3278] ;  /* 0x0032780001027983 */ /* 0x000f220000300800 */
[----:B--2---:R-:W-:Y:S03]  /*2cde0*/  HMMA.16816.F32.BF16 R12, R12, R4, R20 ;  /* 0x000000040c0c723c */ /* 0x004fe60000041814 */
[----:B------:R-:W2:Y:S04]  /*2cdf0*/  LDL.LU.64 R22, [R1+0x3270] ;  /* 0x0032700001167983 */ /* 0x000ea80000300a00 */
[----:B------:R-:W2:Y:S11]  /*2ce00*/  LDL.LU.64 R20, [R1+0x3268] ;  /* 0x0032680001147983 */ /* 0x000eb60000300a00 */
[----:B------:R-:W-:Y:S05]  /*2ce10*/  @!UPT UIADD3 URZ, URZ, URZ, URZ ;  /* 0x0000003f3f3ff290 */ /* 0x000fea000fffe03f */
[----:B------:R-:W-:Y:S01]  /*2ce20*/  STL.64 [R1+0xa0], R12 ;  /* 0x0000a00c01007387 */ /* 0x000fe20000100a00 */
[----:B------:R-:W-:-:S03]  /*2ce30*/  MOV R28, R15 ;  /* 0x0000000f001c7202 */ /* 0x000fc60000000f00 */
[----:B------:R-:W-:Y:S04]  /*2ce40*/  STL [R1+0xa8], R14 ;  /* 0x0000a80e01007387 */ /* 0x000fe80000100800 */
[----:B------:R-:W0:Y:S04]  /*2ce50*/  LDSM.16.MT88.4 R12, [R0+0x14080] ;  /* 0x01408000000c783b */ /* 0x000e280000004200 */
[----:B------:R-:W-:Y:S04]  /*2ce60*/  STL [R1+0x3218], R28 ;  /* 0x0032181c01007387 */ /* 0x000fe80000100800 */
[----:B0-----:R0:W-:Y:S04]  /*2ce70*/  STL [R1+0x320c], R12 ;  /* 0x00320c0c01007387 */ /* 0x0011e80000100800 */
[----:B------:R1:W-:Y:S04]  /*2ce80*/  STL [R1+0x3208], R13 ;  /* 0x0032080d01007387 */ /* 0x0003e80000100800 */
[----:B------:R1:W-:Y:S04]  /*2ce90*/  STL [R1+0x3204], R14 ;  /* 0x0032040e01007387 */ /* 0x0003e80000100800 */
[----:B------:R4:W-:Y:S04]  /*2cea0*/  STL [R1+0x3200], R15 ;  /* 0x0032000f01007387 */ /* 0x0009e80000100800 */
[----:B0-----:R-:W2:Y:S04]  /*2ceb0*/  LDL.LU R12, [R1+0x80] ;  /* 0x00008000010c7983 */ /* 0x001ea80000300800 */
[----:B-1----:R-:W2:Y:S04]  /*2cec0*/  LDL.LU R13, [R1+0x84] ;  /* 0x00008400010d7983 */ /* 0x002ea80000300800 */
[----:B------:R-:W2:Y:S01]  /*2ced0*/  LDL.LU R14, [R1+0x88] ;  /* 0x00008800010e7983 */ /* 0x000ea20000300800 */
[----:B----4-:R-:W-:-:S03]  /*2cee0*/  MOV R15, R2 ;  /* 0x00000002000f7202 */ /* 0x010fc60000000f00 */
[----:B------:R-:W-:Y:S04]  /*2cef0*/  STL [R1+0x31e8], R0 ;  /* 0x0031e80001007387 */ /* 0x000fe80000100800 */
[----:B--2---:R-:W-:Y:S01]  /*2cf00*/  HMMA.16816.F32.BF16 R12, R20, R4, R12 ;  /* 0x00000004140c723c */ /* 0x004fe2000004180c */
[----:B-----5:R-:W0:Y:S11]  /*2cf10*/  LDSM.16.MT88.4 R20, [R3+0x15000] ;  /* 0x015000000314783b */ /* 0x020e360000004200 */
[----:B------:R-:W-:Y:S11]  /*2cf20*/  @!UPT UIADD3 URZ, URZ, URZ, URZ ;  /* 0x0000003f3f3ff290 */ /* 0x000ff6000fffe03f */
        /* <DEDUP_REMOVED lines=8> */
[----:B------:R-:W-:Y:S01]  /*2cfb0*/  MOV R18, R7 ;  /* 0x0000000700127202 */ /* 0x000fe20000000f00 */
[----:B------:R-:W-:Y:S02]  /*2cfc0*/  IMAD.MOV.U32 R19, RZ, RZ, R6 ;  /* 0x000000ffff137224 */ /* 0x000fe400078e0006 */
[----:B------:R-:W-:Y:S04]  /*2cfd0*/  STL [R1+0x3220], R13 ;  /* 0x0032200d01007387 */ /* 0x000fe80000100800 */
[----:B------:R-:W-:Y:S04]  /*2cfe0*/  STL [R1+0x321c], R14 ;  /* 0x00321c0e01007387 */ /* 0x000fe80000100800 */
[----:B------:R-:W-:Y:S01]  /*2cff0*/  STL [R1+0x3214], R15 ;  /* 0x0032140f01007387 */ /* 0x000fe20000100800 */
[----:B--2---:R-:W-:Y:S03]  /*2d000*/  HMMA.16816.F32.BF16 R20, R20, R4, R8 ;  /* 0x000000041414723c */ /* 0x004fe60000041808 */
[----:B------:R-:W2:Y:S04]  /*2d010*/  LDL.LU.64 R10, [R1+0x3250] ;  /* 0x00325000010a7983 */ /* 0x000ea80000300a00 */
[----:B------:R-:W2:Y:S11]  /*2d020*/  LDL.LU.64 R8, [R1+0x3248] ;  /* 0x0032480001087983 */ /* 0x000eb60000300a00 */
[----:B------:R-:W-:Y:S06]  /*2d030*/  @!UPT UIADD3 URZ, URZ, URZ, URZ ;  /* 0x0000003f3f3ff290 */ /* 0x000fec000fffe03f */
[----:B------:R-:W-:Y:S01]  /*2d040*/  MOV R6, R20 ;  /* 0x0000001400067202 */ /* 0x000fe20000000f00 */
[----:B------:R-:W-:Y:S01]  /*2d050*/  IMAD.MOV.U32 R2, RZ, RZ, R23 ;  /* 0x000000ffff027224 */ /* 0x000fe200078e0017 */
[----:B------:R-:W-:Y:S02]  /*2d060*/  MOV R7, R21 ;  /* 0x0000001500077202 */ /* 0x000fe40000000f00 */
[----:B------:R-:W-:Y:S02]  /*2d070*/  MOV R0, R22 ;  /* 0x0000001600007202 */ /* 0x000fe40000000f00 */
[----:B------:R-:W0:Y:S04]  /*2d080*/  LDSM.16.MT88.4 R20, [R3+0x15080] ;  /* 0x015080000314783b */ /* 0x000e280000004200 */
[----:B------:R1:W-:Y:S04]  /*2d090*/  STL [R1+0x31fc], R7 ;  /* 0x0031fc0701007387 */ /* 0x0003e80000100800 */
[----:B------:R4:W-:Y:S04]  /*2d0a0*/  STL [R1+0x31f8], R0 ;  /* 0x0031f80001007387 */ /* 0x0009e80000100800 */
[----:B------:R5:W-:Y:S01]  /*2d0b0*/  STL [R1+0x31f4], R2 ;  /* 0x0031f40201007387 */ /* 0x000be20000100800 */
[----:B0-----:R-:W-:-:S02]  /*2d0c0*/  MOV R28, R22 ;  /* 0x00000016001c7202 */ /* 0x001fc40000000f00 */
[----:B------:R-:W-:Y:S02]  /*2d0d0*/  MOV R15, R23 ;  /* 0x00000017000f7202 */ /* 0x000fe40000000f00 */
[----:B------:R-:W-:Y:S01]  /*2d0e0*/  MOV R13, R20 ;  /* 0x00000014000d7202 */ /* 0x000fe20000000f00 */
[----:B------:R-:W3:Y:S01]  /*2d0f0*/  LDL.LU.64 R22, [R1+0x3240] ;  /* 0x0032400001167983 */ /* 0x000ee20000300a00 */
[----:B------:R-:W-:-:S03]  /*2d100*/  MOV R14, R21 ;  /* 0x00000015000e7202 */ /* 0x000fc60000000f00 */
[----:B------:R-:W3:Y:S02]  /*2d110*/  LDL.LU.64 R20, [R1+0x3238] ;  /* 0x0032380001147983 */ /* 0x000ee40000300a00 */
[----:B---3--:R-:W-:Y:S11]  /*2d120*/  HMMA.16816.F32.BF16 R16, R20, R4, R16 ;  /* 0x000000041410723c */ /* 0x008ff60000041810 */
[----:B------:R-:W-:Y:S11]  /*2d130*/  @!UPT UIADD3 URZ, URZ, URZ, URZ ;  /* 0x0000003f3f3ff290 */ /* 0x000ff6000fffe03f */
[----:B------:R-:W-:Y:S01]  /*2d140*/  @!UPT UIADD3 URZ, URZ, URZ, URZ ;  /* 0x0000003f3f3ff290 */ /* 0x000fe2000fffe03f */
[----:B------:R-:W-:Y:S01]  /*2d150*/  STL [R1+0x7c], R19 ;  /* 0x00007c1301007387 */ /* 0x000fe20000100800 */
[----:B-1----:R-:W-:Y:S01]  /*2d160*/  IMAD.MOV.U32 R7, RZ, RZ, R16 ;  /* 0x000000ffff077224 */ /* 0x002fe200078e0010 */
[----:B----4-:R-:W-:Y:S02]  /*2d170*/  MOV R0, R17 ;  /* 0x0000001100007202 */ /* 0x010fe40000000f00 */
[----:B-----5:R-:W-:Y:S02]  /*2d180*/  MOV R2, R18 ;  /* 0x0000001200027202 */ /* 0x020fe40000000f00 */
[----:B------:R-:W0:Y:S02]  /*2d190*/  LDSM.16.MT88.4 R16, [R29+0x15000] ;  /* 0x015000001d10783b */ /* 0x000e240000004200 */
[----:B0-----:R-:W-:Y:S01]  /*2d1a0*/  IMAD.MOV.U32 R21, RZ, RZ, R18 ;  /* 0x000000ffff157224 */ /* 0x001fe200078e0012 */
[----:B------:R-:W-:Y:S02]  /*2d1b0*/  MOV R20, R19 ;  /* 0x0000001300147202 */ /* 0x000fe40000000f00 */
[----:B------:R-:W-:Y:S01]  /*2d1c0*/  MOV R23, R16 ;  /* 0x0000001000177202 */ /* 0x000fe20000000f00 */
[----:B------:R-:W2:Y:S01]  /*2d1d0*/  LDL.LU.64 R18, [R1+0x3230] ;  /* 0x0032300001127983 */ /* 0x000ea20000300a00 */
[----:B------:R-:W-:-:S03]  /*2d1e0*/  MOV R22, R17 ;  /* 0x0000001100167202 */ /* 0x000fc60000000f00 */
[----:B------:R-:W2:Y:S02]  /*2d1f0*/  LDL.LU.64 R16, [R1+0x3228] ;  /* 0x0032280001107983 */ /* 0x000ea40000300a00 */
[-C--:B--2---:R-:W-:Y:S11]  /*2d200*/  HMMA.16816.F32.BF16 R8, R8, R4.reuse, R16 ;  /* 0x000000040808723c */ /* 0x084ff60000041810 */
[----:B------:R-:W-:Y:S11]  /*2d210*/  @!UPT UIADD3 URZ, URZ, URZ, URZ ;  /* 0x0000003f3f3ff290 */ /* 0x000ff6000fffe03f */
[----:B------:R-:W-:Y:S02]  /*2d220*/  @!UPT UIADD3 URZ, URZ, URZ, URZ ;  /* 0x0000003f3f3ff290 */ /* 0x000fe4000fffe03f */
[----:B------:R-:W-:Y:S02]  /*2d230*/  MOV R19, R8 ;  /* 0x0000000800137202 */ /* 0x000fe40000000f00 */
[----:B------:R-:W-:Y:S01]  /*2d240*/  MOV R18, R9 ;  /* 0x0000000900127202 */ /* 0x000fe20000000f00 */
[----:B------:R-:W2:Y:S01]  /*2d250*/  LDL.LU R8, [R1+0x60] ;  /* 0x0000600001087983 */ /* 0x000ea20000300800 */
[----:B------:R-:W-:Y:S01]  /*2d260*/  MOV R17, R10 ;  /* 0x0000000a00117202 */ /* 0x000fe20000000f00 */
[----:B------:R-:W-:Y:S02]  /*2d270*/  IMAD.MOV.U32 R16, RZ, RZ, R11 ;  /* 0x000000ffff107224 */ /* 0x000fe400078e000b */
[----:B------:R-:W2:Y:S04]  /*2d280*/  LDL.LU R9, [R1+0x64] ;  /* 0x0000640001097983 */ /* 0x000ea80000300800 */
[----:B------:R-:W2:Y:S04]  /*2d290*/  LDL.LU R10, [R1+0x68] ;  /* 0x00006800010a7983 */ /* 0x000ea80000300800 */
[----:B------:R-:W2:Y:S02]  /*2d2a0*/  LDL.LU R11, [R1+0x6c] ;  /* 0x00006c00010b7983 */ /* 0x000ea40000300800 */
[----:B--2---:R-:W-:Y:S11]  /*2d2b0*/  HMMA.16816.F32.BF16 R8, R24, R4, R8 ;  /* 0x000000041808723c */ /* 0x004ff60000041808 */
[----:B------:R-:W-:Y:S11]  /*2d2c0*/  @!UPT UIADD3 URZ, URZ, URZ, URZ ;  /* 0x0000003f3f3ff290 */ /* 0x000ff6000fffe03f */
[----:B------:R-:W-:Y:S01]  /*2d2d0*/  @!UPT UIADD3 URZ, URZ, URZ, URZ ;  /* 0x0000003f3f3ff290 */ /* 0x000fe2000fffe03f */
[----:B------:R-:W-:Y:S04]  /*2d2e0*/  STL.64 [R1+0x3158], R10 ;  /* 0x0031580a01007387 */ /* 0x000fe80000100a00 */
[----:B------:R-:W-:Y:S04]  /*2d2f0*/  STL.64 [R1+0x3150], R8 ;  /* 0x0031500801007387 */ /* 0x000fe80000100a00 */
[----:B------:R-:W2:Y:S01]  /*2d300*/  LDL R27, [R1+0x1408] ;  /* 0x00140800011b7983 */ /* 0x000ea20000100800 */
[----:B------:R-:W-:Y:S01]  /*2d310*/  MOV R26, R21 ;  /* 0x00000015001a7202 */ /* 0x000fe20000000f00 */
[----:B------:R-:W-:Y:S01]  /*2d320*/  IMAD.MOV.U32 R24, RZ, RZ, R23 ;  /* 0x000000ffff187224 */ /* 0x000fe200078e0017 */
[----:B------:R-:W-:Y:S01]  /*2d330*/  MOV R25, R22 ;  /* 0x0000001600197202 */ /* 0x000fe20000000f00 */
[----:B------:R-:W-:Y:S01]  /*2d340*/  IMAD.MOV.U32 R21, RZ, RZ, R14 ;  /* 0x000000ffff157224 */ /* 0x000fe200078e000e */
[----:B------:R-:W-:-:S02]  /*2d350*/  MOV R22, R28 ;  /* 0x0000001c00167202 */ /* 0x000fc40000000f00 */
[----:B------:R-:W-:Y:S01]  /*2d360*/  MOV R23, R15 ;  /* 0x0000000f00177202 */ /* 0x000fe20000000f00 */
[----:B--2---:R0:W-:Y:S02]  /*2d370*/  STL [R1+0x31a0], R27 ;  /* 0x0031a01b01007387 */ /* 0x0041e40000100800 */
[----:B0-----:R-:W-:Y:S02]  /*2d380*/  MOV R27, R20 ;  /* 0x00000014001b7202 */ /* 0x001fe40000000f00 */
[----:B------:R-:W-:-:S03]  /*2d390*/  MOV R20, R13 ;  /* 0x0000000d00147202 */ /* 0x000fc60000000f00 */
[----:B------:R-:W-:Y:S04]  /*2d3a0*/  STL.64 [R1+0x31c0], R26 ;  /* 0x0031c01a01007387 */ /* 0x000fe80000100a00 */
[----:B------:R0:W-:Y:S04]  /*2d3b0*/  STL.64 [R1+0x31b8], R24 ;  /* 0x0031b81801007387 */ /* 0x0001e80000100a00 */
[----:B------:R-:W2:Y:S04]  /*2d3c0*/  LDL.LU R13, [R1+0x3220] ;  /* 0x00322000010d7983 */ /* 0x000ea80000300800 */
[----:B------:R-:W3:Y:S04]  /*2d3d0*/  LDL.LU R14, [R1+0x321c] ;  /* 0x00321c00010e7983 */ /* 0x000ee80000300800 */
[----:B------:R-:W4:Y:S04]  /*2d3e0*/  LDL.LU R28, [R1+0x3218] ;  /* 0x00321800011c7983 */ /* 0x000f280000300800 */
[----:B------:R-:W5:Y:S04]  /*2d3f0*/  LDL.LU R15, [R1+0x3214] ;  /* 0x00321400010f7983 */ /* 0x000f680000300800 */
[----:B------:R-:W-:Y:S04]  /*2d400*/  STL.64 [R1+0x31d0], R22 ;  /* 0x0031d01601007387 */ /* 0x000fe80000100a00 */
[----:B------:R-:W-:Y:S04]  /*2d410*/  STL.64 [R1+0x31c8], R20 ;  /* 0x0031c81401007387 */ /* 0x000fe80000100a00 */
[----:B0-----:R-:W2:Y:S04]  /*2d420*/  LDL.LU R24, [R1+0xa0] ;  /* 0x0000a00001187983 */ /* 0x001ea80000300800 */
[----:B------:R-:W2:Y:S04]  /*2d430*/  LDL.LU R25, [R1+0xa4] ;  /* 0x0000a40001197983 */ /* 0x000ea80000300800 */
[----:B------:R-:W2:Y:S01]  /*2d440*/  LDL.LU R26, [R1+0xa8] ;  /* 0x0000a800011a7983 */ /* 0x000ea20000300800 */
[----:B------:R-:W-:-:S02]  /*2d450*/  MOV R10, R17 ;  /* 0x00000011000a7202 */ /* 0x000fc40000000f00 */
[----:B------:R-:W-:Y:S02]  /*2d460*/  MOV R11, R16 ;  /* 0x00000010000b7202 */ /* 0x000fe40000000f00 */
[----:B------:R-:W-:Y:S02]  /*2d470*/  MOV R8, R19 ;  /* 0x0000001300087202 */ /* 0x000fe40000000f00 */
[----:B------:R-:W-:Y:S02]  /*2d480*/  MOV R9, R18 ;  /* 0x0000001200097202 */ /* 0x000fe40000000f00 */
[----:B----4-:R-:W-:Y:S02]  /*2d490*/  MOV R27, R28 ;  /* 0x0000001c001b7202 */ /* 0x010fe40000000f00 */
[----:B------:R-:W4:Y:S04]  /*2d4a0*/  LDL.LU R28, [R1+0x3210] ;  /* 0x00321000011c7983 */ /* 0x000f280000300800 */
[----:B--2---:R-:W-:Y:S04]  /*2d4b0*/  STL.64 [R1+0x31e0], R26 ;  /* 0x0031e01a01007387 */ /* 0x004fe80000100a00 */
[----:B------:R0:W-:Y:S04]  /*2d4c0*/  STL.64 [R1+0x31d8], R24 ;  /* 0x0031d81801007387 */ /* 0x0001e80000100a00 */
        /* <DEDUP_REMOVED lines=8> */
[----:B------:R-:W-:Y:S04]  /*2d550*/  STL.64 [R1+0x3168], R10 ;  /* 0x0031680a01007387 */ /* 0x000fe80000100a00 */
[----:B------:R-:W-:Y:S04]  /*2d560*/  STL.64 [R1+0x3160], R8 ;  /* 0x0031600801007387 */ /* 0x000fe80000100a00 */
[----:B------:R-:W0:Y:S01]  /*2d570*/  LDSM.16.MT88.4 R8, [R29+0x15080] ;  /* 0x015080001d08783b */ /* 0x000e220000004200 */
[----:B-----5:R-:W-:Y:S01]  /*2d580*/  MOV R16, R15 ;  /* 0x0000000f00107202 */ /* 0x020fe20000000f00 */
[----:B---3--:R-:W-:Y:S01]  /*2d590*/  IMAD.MOV.U32 R17, RZ, RZ, R14 ;  /* 0x000000ffff117224 */ /* 0x008fe200078e000e */
[----:B------:R-:W-:-:S02]  /*2d5a0*/  MOV R18, R13 ;  /* 0x0000000d00127202 */ /* 0x000fc40000000f00 */
[----:B------:R-:W-:Y:S02]  /*2d5b0*/  MOV R19, R12 ;  /* 0x0000000c00137202 */ /* 0x000fe40000000f00 */
[----:B0-----:R-:W-:Y:S01]  /*2d5c0*/  MOV R12, R8 ;  /* 0x00000008000c7202 */ /* 0x001fe20000000f00 */
[----:B------:R-:W-:Y:S01]  /*2d5d0*/  IMAD.MOV.U32 R14, RZ, RZ, R10 ;  /* 0x000000ffff0e7224 */ /* 0x000fe200078e000a */
[----:B------:R-:W-:Y:S02]  /*2d5e0*/  MOV R13, R9 ;  /* 0x00000009000d7202 */ /* 0x000fe40000000f00 */
[----:B------:R-:W-:Y:S02]  /*2d5f0*/  MOV R15, R11 ;  /* 0x0000000b000f7202 */ /* 0x000fe40000000f00 */
[----:B----4-:R-:W0:Y:S04]  /*2d600*/  LDSM.16.MT88.4 R8, [R28+0x15000] ;  /* 0x015000001c08783b */ /* 0x010e280000004200 */
[----:B0-----:R0:W-:Y:S04]  /*2d610*/  STL.64 [R1+0x3188], R10 ;  /* 0x0031880a01007387 */ /* 0x0011e80000100a00 */
[----:B------:R1:W-:Y:S01]  /*2d620*/  STL.64 [R1+0x3180], R8 ;  /* 0x0031800801007387 */ /* 0x0003e20000100a00 */
[----:B0-----:R-:W-:Y:S01]  /*2d630*/  MOV R10, R14 ;  /* 0x0000000e000a7202 */ /* 0x001fe20000000f00 */
[----:B------:R-:W-:Y:S01]  /*2d640*/  IMAD.MOV.U32 R11, RZ, RZ, R15 ;  /* 0x000000ffff0b7224 */ /* 0x000fe200078e000f */
[----:B-1----:R-:W-:-:S02]  /*2d650*/  MOV R8, R12 ;  /* 0x0000000c00087202 */ /* 0x002fc40000000f00 */
[----:B------:R-:W2:Y:S01]  /*2d660*/  LDL.LU R12, [R1+0x320c] ;  /* 0x00320c00010c7983 */ /* 0x000ea20000300800 */
[----:B------:R-:W-:-:S03]  /*2d670*/  MOV R9, R13 ;  /* 0x0000000d00097202 */ /* 0x000fc60000000f00 */
[----:B------:R-:W2:Y:S04]  /*2d680*/  LDL.LU R13, [R1+0x3208] ;  /* 0x00320800010d7983 */ /* 0x000ea80000300800 */
[----:B------:R-:W2:Y:S04]  /*2d690*/  LDL.LU R14, [R1+0x3204] ;  /* 0x00320400010e7983 */ /* 0x000ea80000300800 */
[----:B------:R-:W2:Y:S04]  /*2d6a0*/  LDL.LU R15, [R1+0x3200] ;  /* 0x00320000010f7983 */ /* 0x000ea80000300800 */
[----:B------:R-:W-:Y:S04]  /*2d6b0*/  STL.64 [R1+0x31b0], R10 ;  /* 0x0031b00a01007387 */ /* 0x000fe80000100a00 */
        /* <DEDUP_REMOVED lines=10> */
[----:B-1----:R-:W-:Y:S02]  /*2d760*/  MOV R14, R2 ;  /* 0x00000002000e7202 */ /* 0x002fe40000000f00 */
[----:B--2---:R-:W-:Y:S02]  /*2d770*/  MOV R12, R7 ;  /* 0x00000007000c7202 */ /* 0x004fe40000000f00 */
[----:B------:R-:W2:Y:S01]  /*2d780*/  LDL.LU R7, [R1+0x31fc] ;  /* 0x0031fc0001077983 */ /* 0x000ea20000300800 */
[----:B------:R-:W-:-:S03]  /*2d790*/  MOV R13, R0 ;  /* 0x00000000000d7202 */ /* 0x000fc60000000f00 */
[----:B------:R-:W4:Y:S04]  /*2d7a0*/  LDL.LU R0, [R1+0x31f8] ;  /* 0x0031f80001007983 */ /* 0x000f280000300800 */
[----:B------:R-:W5:Y:S04]  /*2d7b0*/  LDL.LU R2, [R1+0x31f4] ;  /* 0x0031f40001027983 */ /* 0x000f680000300800 */
[----:B------:R-:W2:Y:S04]  /*2d7c0*/  LDL.LU R15, [R1+0x7c] ;  /* 0x00007c00010f7983 */ /* 0x000ea80000300800 */
[----:B--2---:R-:W-:Y:S04]  /*2d7d0*/  STL.64 [R1+0x3198], R14 ;  /* 0x0031980e01007387 */ /* 0x004fe80000100a00 */
[----:B------:R1:W-:Y:S02]  /*2d7e0*/  STL.64 [R1+0x3190], R12 ;  /* 0x0031900c01007387 */ /* 0x0003e40000100a00 */
[----:B-1----:R-:W-:Y:S01]  /*2d7f0*/  MOV R12, R6 ;  /* 0x00000006000c7202 */ /* 0x002fe20000000f00 */
[----:B------:R-:W-:Y:S01]  /*2d800*/  IMAD.MOV.U32 R13, RZ, RZ, R7 ;  /* 0x000000ffff0d7224 */ /* 0x000fe200078e0007 */
[----:B------:R-:W2:Y:S04]  /*2d810*/  LDL.LU R6, [R1+0x31f0] ;  /* 0x0031f00001067983 */ /* 0x000ea80000300800 */
[----:B------:R-:W2:Y:S01]  /*2d820*/  LDL.LU R7, [R1+0x31ec] ;  /* 0x0031ec0001077983 */ /* 0x000ea20000300800 */
[----:B----4-:R-:W-:-:S02]  /*2d830*/  MOV R14, R0 ;  /* 0x00000000000e7202 */ /* 0x010fc40000000f00 */
[----:B-----5:R-:W-:Y:S01]  /*2d840*/  MOV R15, R2 ;  /* 0x00000002000f7202 */ /* 0x020fe20000000f00 */
[----:B------:R-:W4:Y:S01]  /*2d850*/  LDL.LU R0, [R1+0x31e8] ;  /* 0x0031e80001007983 */ /* 0x000f220000300800 */
[----:B0-----:R-:W-:-:S03]  /*2d860*/  MOV R2, R27 ;  /* 0x0000001b00027202 */ /* 0x001fc60000000f00 */
[----:B------:R-:W-:Y:S04]  /*2d870*/  STL.64 [R1], R24 ;  /* 0x0000001801007387 */ /* 0x000fe80000100a00 */
[----:B------:R0:W-:Y:S04]  /*2d880*/  STL [R1+0x8], R26 ;  /* 0x0000081a01007387 */ /* 0x0001e80000100800 */
[----:B0-----:R-:W5:Y:S04]  /*2d890*/  LDL.LU.64 R26, [R1+0x31e0] ;  /* 0x0031e000011a7983 */ /* 0x001f680000300a00 */
[----:B------:R-:W5:Y:S04]  /*2d8a0*/  LDL.LU.64 R24, [R1+0x31d8] ;  /* 0x0031d80001187983 */ /* 0x000f680000300a00 */
        /* <DEDUP_REMOVED lines=8> */
[-C--:B-----5:R-:W-:Y:S03]  /*2d930*/  HMMA.16816.F32.BF16 R20, R20, R6.reuse, R24 ;  /* 0x000000061414723c */ /* 0x0a0fe60000041818 */
[----:B------:R-:W3:Y:S04]  /*2d940*/  LDL.LU.64 R26, [R1+0x31c0] ;  /* 0x0031c000011a7983 */ /* 0x000ee80000300a00 */
[----:B------:R-:W3:Y:S11]  /*2d950*/  LDL.LU.64 R24, [R1+0x31b8] ;  /* 0x0031b80001187983 */ /* 0x000ef60000300a00 */
[----:B------:R-:W-:Y:S05]  /*2d960*/  @!UPT UIADD3 URZ, URZ, URZ, URZ ;  /* 0x0000003f3f3ff290 */ /* 0x000fea000fffe03f */
[----:B------:R-:W-:Y:S04]  /*2d970*/  STL.64 [R1+0x80], R20 ;  /* 0x0000801401007387 */ /* 0x000fe80000100a00 */
[----:B------:R-:W-:Y:S04]  /*2d980*/  STL.64 [R1+0x88], R22 ;  /* 0x0000881601007387 */ /* 0x000fe80000100a00 */
[----:B------:R-:W-:Y:S04]  /*2d990*/  STL [R1+0x3130], R0 ;  /* 0x0031300001007387 */ /* 0x000fe80000100800 */
[----:B------:R-:W-:Y:S01]  /*2d9a0*/  LDSM.16.MT88.4 R20, [R0+0x15080] ;  /* 0x015080000014783b */ /* 0x000fe20000004200 */
[----:B---3--:R-:W-:Y:S03]  /*2d9b0*/  HMMA.16816.F32.BF16 R24, R24, R6, R8 ;  /* 0x000000061818723c */ /* 0x008fe60000041808 */
[----:B------:R-:W2:Y:S04]  /*2d9c0*/  LDL.LU.64 R10, [R1+0x31b0] ;  /* 0x0031b000010a7983 */ /* 0x000ea80000300a00 */
[----:B------:R-:W2:Y:S11]  /*2d9d0*/  LDL.LU.64 R8, [R1+0x31a8] ;  /* 0x0031a80001087983 */ /* 0x000eb60000300a00 */
[----:B------:R-:W-:Y:S05]  /*2d9e0*/  @!UPT UIADD3 URZ, URZ, URZ, URZ ;  /* 0x0000003f3f3ff290 */ /* 0x000fea000fffe03f */
[----:B------:R-:W-:Y:S04]  /*2d9f0*/  STL.64 [R1+0x90], R24 ;  /* 0x0000901801007387 */ /* 0x000fe80000100a00 */
[----:B------:R-:W-:Y:S04]  /*2da00*/  STL.64 [R1+0x98], R26 ;  /* 0x0000981a01007387 */ /* 0x000fe80000100a00 */
[----:B------:R-:W0:Y:S04]  /*2da10*/  LDSM.16.MT88.4 R24, [R3+0x16000] ;  /* 0x016000000318783b */ /* 0x000e280000004200 */
[----:B0-----:R-:W-:Y:S01]  /*2da20*/  STL.64 [R1+0x40], R24 ;  /* 0x0000401801007387 */ /* 0x001fe20000100a00 */
[----:B------:R-:W-:-:S03]  /*2da30*/  IMAD.MOV.U32 R4, RZ, RZ, R27 ;  /* 0x000000ffff047224 */ /* 0x000fc600078e001b */
[----:B------:R-:W3:Y:S01]  /*2da40*/  LDL.LU R27, [R1+0x31a0] ;  /* 0x0031a000011b7983 */ /* 0x000ee20000300800 */
[----:B------:R-:W-:Y:S01]  /*2da50*/  MOV R5, R26 ;  /* 0x0000001a00057202 */ /* 0x000fe20000000f00 */
[-C--:B--2---:R-:W-:Y:S02]  /*2da60*/  HMMA.16816.F32.BF16 R8, R8, R6.reuse, R12 ;  /* 0x000000060808723c */ /* 0x084fe4000004180c */
[----:B---3--:R-:W0:Y:S04]  /*2da70*/  LDSM.16.M88.4 R24, [R27+0x20280] ;  /* 0x020280001b18783b */ /* 0x008e280000000200 */
[----:B0-----:R0:W-:Y:S04]  /*2da80*/  STL [R1+0x3138], R24 ;  /* 0x0031381801007387 */ /* 0x0011e80000100800 */
[----:B------:R1:W-:Y:S04]  /*2da90*/  STL [R1+0x3134], R25 ;  /* 0x0031341901007387 */ /* 0x0003e80000100800 */
[----:B------:R2:W-:Y:S04]  /*2daa0*/  STL [R1+0x30b8], R26 ;  /* 0x0030b81a01007387 */ /* 0x0005e80000100800 */
[----:B------:R-:W-:Y:S04]  /*2dab0*/  STL [R1+0x30b4], R27 ;  /* 0x0030b41b01007387 */ /* 0x000fe80000100800 */
[----:B0-----:R-:W3:Y:S04]  /*2dac0*/  LDL.LU R24, [R1] ;  /* 0x0000000001187983 */ /* 0x001ee80000300800 */
[----:B-1----:R-:W3:Y:S04]  /*2dad0*/  LDL.LU R25, [R1+0x4] ;  /* 0x0000040001197983 */ /* 0x002ee80000300800 */
[----:B--2---:R-:W3:Y:S04]  /*2dae0*/  LDL.LU R26, [R1+0x8] ;  /* 0x00000800011a7983 */ /* 0x004ee80000300800 */
[----:B------:R-:W2:Y:S04]  /*2daf0*/  LDL.LU.64 R14, [R1+0x3198] ;  /* 0x00319800010e7983 */ /* 0x000ea80000300a00 */
[----:B------:R-:W2:Y:S04]  /*2db00*/  LDL.LU.64 R12, [R1+0x3190] ;  /* 0x00319000010c7983 */ /* 0x000ea80000300a00 */
[----:B------:R-:W-:Y:S04]  /*2db10*/  STL.64 [R1+0xa0], R8 ;  /* 0x0000a00801007387 */ /* 0x000fe80000100a00 */
[----:B------:R0:W-:Y:S04]  /*2db20*/  STL.64 [R1+0xa8], R10 ;  /* 0x0000a80a01007387 */ /* 0x0001e80000100a00 */
[----:B0-----:R-:W2:Y:S04]  /*2db30*/  LDL.LU.64 R10, [R1+0x3188] ;  /* 0x00318800010a7983 */ /* 0x001ea80000300a00 */
[----:B------:R-:W2:Y:S02]  /*2db40*/  LDL.LU.64 R8, [R1+0x3180] ;  /* 0x0031800001087983 */ /* 0x000ea40000300a00 */
[----:B--2---:R-:W-:Y:S02]  /*2db50*/  HMMA.16816.F32.BF16 R8, R8, R6, R12 ;  /* 0x000000060808723c */ /* 0x004fe4000004180c */
[----:B------:R-:W2:Y:S04]  /*2db60*/  LDL.LU.64 R14, [R1+0x3178] ;  /* 0x00317800010e7983 */ /* 0x000ea80000300a00 */
[----:B------:R-:W2:Y:S11]  /*2db70*/  LDL.LU.64 R12, [R1+0x3170] ;  /* 0x00317000010c7983 */ /* 0x000eb60000300a00 */
[----:B------:R-:W-:Y:S06]  /*2db80*/  @!UPT UIADD3 URZ, URZ, URZ, URZ ;  /* 0x0000003f3f3ff290 */ /* 0x000fec000fffe03f */
[----:B------:R-:W-:Y:S01]  /*2db90*/  STL.64 [R1+0xb0], R8 ;  /* 0x0000b00801007387 */ /* 0x000fe20000100a00 */
[----:B------:R-:W-:-:S03]  /*2dba0*/  MOV R0, R11 ;  /* 0x0000000b00007202 */ /* 0x000fc60000000f00 */
[----:B------:R-:W-:Y:S04]  /*2dbb0*/  STL [R1+0xb8], R10 ;  /* 0x0000b80a01007387 */ /* 0x000fe80000100800 */
[----:B------:R-:W0:Y:S04]  /*2dbc0*/  LDSM.16.MT88.4 R8, [R3+0x16080] ;  /* 0x016080000308783b */ /* 0x000e280000004200 */
[----:B------:R-:W-:Y:S04]  /*2dbd0*/  STL [R1+0x3140], R0 ;  /* 0x0031400001007387 */ /* 0x000fe80000100800 */
[----:B0-----:R-:W-:Y:S01]  /*2dbe0*/  STL.64 [R1+0x50], R8 ;  /* 0x0000500801007387 */ /* 0x001fe20000100a00 */
[----:B------:R-:W-:-:S03]  /*2dbf0*/  MOV R28, R10 ;  /* 0x0000000a001c7202 */ /* 0x000fc60000000f00 */
[----:B------:R0:W-:Y:S04]  /*2dc00*/  STL [R1+0x5c], R11 ;  /* 0x00005c0b01007387 */ /* 0x0001e80000100800 */
[----:B0-----:R-:W3:Y:S04]  /*2dc10*/  LDL.LU.64 R10, [R1+0x3168] ;  /* 0x00316800010a7983 */ /* 0x001ee80000300a00 */
[----:B------:R-:W3:Y:S01]  /*2dc20*/  LDL.LU.64 R8, [R1+0x3160] ;  /* 0x0031600001087983 */ /* 0x000ee20000300a00 */
[----:B------:R-:W-:-:S03]  /*2dc30*/  MOV R27, R2 ;  /* 0x00000002001b7202 */ /* 0x000fc60000000f00 */
[----:B------:R-:W-:Y:S04]  /*2dc40*/  STL [R1+0x3148], R28 ;  /* 0x0031481c01007387 */ /* 0x000fe80000100800 */
[----:B------:R-:W-:Y:S01]  /*2dc50*/  STL [R1+0x3144], R3 ;  /* 0x0031440301007387 */ /* 0x000fe20000100800 */
[----:B---3--:R-:W-:Y:S03]  /*2dc60*/  HMMA.16816.F32.BF16 R24, R24, R6, R8 ;  /* 0x000000061818723c */ /* 0x008fe60000041808 */
[----:B------:R-:W3:Y:S04]  /*2dc70*/  LDL.LU.64 R10, [R1+0x3158] ;  /* 0x00315800010a7983 */ /* 0x000ee80000300a00 */
[----:B------:R-:W3:Y:S11]  /*2dc80*/  LDL.LU.64 R8, [R1+0x3150] ;  /* 0x0031500001087983 */ /* 0x000ef60000300a00 */
[----:B------:R-:W-:Y:S05]  /*2dc90*/  @!UPT UIADD3 URZ, URZ, URZ, URZ ;  /* 0x0000003f3f3ff290 */ /* 0x000fea000fffe03f */
[----:B------:R-:W-:Y:S01]  /*2dca0*/  STL.64 [R1+0x70], R24 ;  /* 0x0000701801007387 */ /* 0x000fe20000100a00 */
[----:B------:R-:W-:-:S03]  /*2dcb0*/  MOV R2, R27 ;  /* 0x0000001b00027202 */ /* 0x000fc60000000f00 */
[----:B------:R-:W-:Y:S04]  /*2dcc0*/  STL [R1+0x78], R26 ;  /* 0x0000781a01007387 */ /* 0x000fe80000100800 */
[----:B------:R-:W0:Y:S04]  /*2dcd0*/  LDSM.16.MT88.4 R24, [R29+0x16000] ;  /* 0x016000001d18783b */ /* 0x000e280000004200 */
[----:B0-----:R-:W-:Y:S01]  /*2dce0*/  STL [R1+0x30], R24 ;  /* 0x0000301801007387 */ /* 0x001fe20000100800 */
[----:B------:R-:W-:Y:S01]  /*2dcf0*/  IMAD.MOV.U32 R28, RZ, RZ, R25 ;  /* 0x000000ffff1c7224 */ /* 0x000fe200078e0019 */
[----:B---3--:R-:W-:Y:S02]  /*2dd00*/  HMMA.16816.F32.BF16 R8, R16, R6, R8 ;  /* 0x000000061008723c */ /* 0x008fe40000041808 */
[----:B------:R-:W3:Y:S05]  /*2dd10*/  LDL.LU R16, [R1+0x40] ;  /* 0x0000400001107983 */ /* 0x000eea0000300800 */
[----:B------:R-:W-:-:S02]  /*2dd20*/  MOV R18, R5 ;  /* 0x0000000500127202 */ /* 0x000fc40000000f00 */
[----:B------:R-:W-:Y:S02]  /*2dd30*/  MOV R19, R4 ;  /* 0x0000000400137202 */ /* 0x000fe40000000f00 */
[----:B--2---:R-:W-:Y:S11]  /*2dd40*/  HMMA.16816.F32.BF16 R4, R20, R6, R12 ;  /* 0x000000061404723c */ /* 0x004ff6000004180c */
[----:B------:R-:W-:Y:S01]  /*2dd50*/  @!UPT UIADD3 URZ, URZ, URZ, URZ ;  /* 0x0000003f3f3ff290 */ /* 0x000fe2000fffe03f */
[----:B------:R-:W-:Y:S04]  /*2dd60*/  STL.64 [R1], R8 ;  /* 0x0000000801007387 */ /* 0x000fe80000100a00 */
[----:B------:R-:W-:Y:S04]  /*2dd70*/  STL.64 [R1+0x8], R10 ;  /* 0x0000080a01007387 */ /* 0x000fe80000100a00 */
[----:B------:R-:W3:Y:S04]  /*2dd80*/  LDL.LU R17, [R1+0x44] ;  /* 0x0000440001117983 */ /* 0x000ee80000300800 */
[----:B------:R-:W3:Y:S04]  /*2dd90*/  LDL.LU R12, [R1+0x60] ;  /* 0x00006000010c7983 */ /* 0x000ee80000300800 */
[----:B------:R-:W3:Y:S04]  /*2dda0*/  LDL.LU R13, [R1+0x64] ;  /* 0x00006400010d7983 */ /* 0x000ee80000300800 */
[----:B------:R-:W3:Y:S04]  /*2ddb0*/  LDL.LU R14, [R1+0x68] ;  /* 0x00006800010e7983 */ /* 0x000ee80000300800 */
[----:B------:R-:W3:Y:S04]  /*2ddc0*/  LDL.LU R15, [R1+0x6c] ;  /* 0x00006c00010f7983 */ /* 0x000ee80000300800 */
[----:B------:R-:W-:Y:S04]  /*2ddd0*/  STL [R1+0x30c8], R4 ;  /* 0x0030c80401007387 */ /* 0x000fe80000100800 */
[----:B------:R0:W-:Y:S04]  /*2dde0*/  STL [R1+0x30c4], R5 ;  /* 0x0030c40501007387 */ /* 0x0001e80000100800 */
[----:B------:R1:W-:Y:S04]  /*2ddf0*/  STL [R1+0x30c0], R6 ;  /* 0x0030c00601007387 */ /* 0x0003e80000100800 */
[----:B------:R2:W-:Y:S01]  /*2de00*/  STL [R1+0x30bc], R7 ;  /* 0x0030bc0701007387 */ /* 0x0005e20000100800 */
[----:B0-----:R-:W-:-:S03]  /*2de10*/  MOV R5, R28 ;  /* 0x0000001c00057202 */ /* 0x001fc60000000f00 */
[----:B------:R-:W4:Y:S04]  /*2de20*/  LDL.LU R4, [R1+0x30] ;  /* 0x0000300001047983 */ /* 0x000f280000300800 */
[----:B------:R-:W5:Y:S01]  /*2de30*/  LDL.LU R28, [R1+0x3148] ;  /* 0x00314800011c7983 */ /* 0x000f620000300800 */
[----:B------:R-:W-:Y:S02]  /*2de40*/  MOV R3, R26 ;  /* 0x0000001a00037202 */ /* 0x000fe40000000f00 */
[----:B------:R-:W-:Y:S01]  /*2de50*/  MOV R0, R27 ;  /* 0x0000001b00007202 */ /* 0x000fe20000000f00 */
[----:B------:R-:W0:Y:S02]  /*2de60*/  LDSM.16.MT88.4 R8, [R29+0x16080] ;  /* 0x016080001d08783b */ /* 0x000e240000004200 */
[----:B-1----:R-:W-:Y:S01]  /*2de70*/  IMAD.MOV.U32 R6, RZ, RZ, R3 ;  /* 0x000000ffff067224 */ /* 0x002fe200078e0003 */
[----:B--2---:R-:W-:Y:S01]  /*2de80*/  MOV R7, R0 ;  /* 0x0000000000077202 */ /* 0x004fe20000000f00 */
[----:B------:R-:W2:Y:S04]  /*2de90*/  LDL.LU R3, [R1+0x3144] ;  /* 0x0031440001037983 */ /* 0x000ea80000300800 */
[----:B------:R-:W2:Y:S04]  /*2dea0*/  LDL.LU R0, [R1+0x3140] ;  /* 0x0031400001007983 */ /* 0x000ea80000300800 */
[----:B------:R-:W-:Y:S04]  /*2deb0*/  STL.64 [R1+0x3128], R6 ;  /* 0x0031280601007387 */ /* 0x000fe80000100a00 */
[----:B----4-:R1:W-:Y:S04]  /*2dec0*/  STL.64 [R1+0x3120], R4 ;  /* 0x0031200401007387 */ /* 0x0103e80000100a00 */
[----:B------:R-:W4:Y:S01]  /*2ded0*/  LDL.LU R20, [R1+0x50] ;  /* 0x0000500001147983 */ /* 0x000f220000300800 */
[----:B-----5:R-:W-:-:S03]  /*2dee0*/  MOV R22, R28 ;  /* 0x0000001c00167202 */ /* 0x020fc60000000f00 */
[----:B------:R-:W4:Y:S04]  /*2def0*/  LDL.LU R21, [R1+0x54] ;  /* 0x0000540001157983 */ /* 0x000f280000300800 */
[----:B------:R-:W5:Y:S01]  /*2df00*/  LDL.LU R28, [R1+0x313c] ;  /* 0x00313c00011c7983 */ /* 0x000f620000300800 */
[----:B0-----:R-:W-:Y:S01]  /*2df10*/  IMAD.MOV.U32 R24, RZ, RZ, R8 ;  /* 0x000000ffff187224 */ /* 0x001fe200078e0008 */
[----:B------:R-:W-:Y:S02]  /*2df20*/  MOV R25, R9 ;  /* 0x0000000900197202 */ /* 0x000fe40000000f00 */
[----:B------:R-:W-:Y:S01]  /*2df30*/  MOV R27, R10 ;  /* 0x0000000a001b7202 */ /* 0x000fe20000000f00 */
[----:B------:R-:W4:Y:S01]  /*2df40*/  LDL.LU R23, [R1+0x5c] ;  /* 0x00005c0001177983 */ /* 0x000f220000300800 */
[----:B------:R-:W-:-:S03]  /*2df50*/  MOV R26, R11 ;  /* 0x0000000b001a7202 */ /* 0x000fc60000000f00 */
[----:B-1----:R-:W4:Y:S04]  /*2df60*/  LDL.LU R4, [R1+0x80] ;  /* 0x0000800001047983 */ /* 0x002f280000300800 */
[----:B------:R-:W4:Y:S04]  /*2df70*/  LDL.LU R5, [R1+0x84] ;  /* 0x0000840001057983 */ /* 0x000f280000300800 */
[----:B------:R-:W4:Y:S04]  /*2df80*/  LDL.LU R6, [R1+0x88] ;  /* 0x0000880001067983 */ /* 0x000f280000300800 */
[----:B------:R-:W4:Y:S04]  /*2df90*/  LDL.LU R7, [R1+0x8c] ;  /* 0x00008c0001077983 */ /* 0x000f280000300800 */
[----:B-----5:R-:W0:Y:S04]  /*2dfa0*/  LDSM.16.MT88.4 R8, [R28+0x16000] ;  /* 0x016000001c08783b */ /* 0x020e280000004200 */
[----:B0-----:R-:W-:Y:S04]  /*2dfb0*/  STL.64 [R1+0x30f8], R10 ;  /* 0x0030f80a01007387 */ /* 0x001fe80000100a00 */
[----:B------:R0:W-:Y:S02]  /*2dfc0*/  STL.64 [R1+0x30f0], R8 ;  /* 0x0030f00801007387 */ /* 0x0001e40000100a00 */
[----:B0-----:R-:W-:-:S02]  /*2dfd0*/  MOV R8, R24 ;  /* 0x0000001800087202 */ /* 0x001fc40000000f00 */
[----:B------:R-:W3:Y:S01]  /*2dfe0*/  LDL.LU R24, [R1+0x3138] ;  /* 0x0031380001187983 */ /* 0x000ee20000300800 */
[----:B------:R-:W-:-:S03]  /*2dff0*/  MOV R9, R25 ;  /* 0x0000001900097202 */ /* 0x000fc60000000f00 */
[----:B------:R-:W3:Y:S01]  /*2e000*/  LDL.LU R25, [R1+0x3134] ;  /* 0x0031340001197983 */ /* 0x000ee20000300800 */
[----:B------:R-:W-:Y:S01]  /*2e010*/  IMAD.MOV.U32 R10, RZ, RZ, R27 ;  /* 0x000000ffff0a7224 */ /* 0x000fe200078e001b */
[----:B------:R-:W-:-:S05]  /*2e020*/  MOV R11, R26 ;  /* 0x0000001a000b7202 */ /* 0x000fca0000000f00 */
[----:B------:R-:W-:Y:S04]  /*2e030*/  STL.64 [R1+0x3118], R10 ;  /* 0x0031180a01007387 */ /* 0x000fe80000100a00 */
[----:B------:R0:W-:Y:S04]  /*2e040*/  STL.64 [R1+0x3110], R8 ;  /* 0x0031100801007387 */ /* 0x0001e80000100a00 */
[----:B0-----:R-:W5:Y:S04]  /*2e050*/  LDL.LU R8, [R1+0x90] ;  /* 0x0000900001087983 */ /* 0x001f680000300800 */
[----:B------:R-:W5:Y:S04]  /*2e060*/  LDL.LU R9, [R1+0x94] ;  /* 0x0000940001097983 */ /* 0x000f680000300800 */
[----:B------:R-:W5:Y:S04]  /*2e070*/  LDL.LU R10, [R1+0x98] ;  /* 0x00009800010a7983 */ /* 0x000f680000300800 */
[----:B------:R-:W5:Y:S01]  /*2e080*/  LDL.LU R11, [R1+0x9c] ;  /* 0x00009c00010b7983 */ /* 0x000f620000300800 */
[----:B---3--:R-:W-:Y:S11]  /*2e090*/  HMMA.16816.F32.BF16 R12, R16, R24, R12 ;  /* 0x00000018100c723c */ /* 0x008ff6000004180c */
[----:B------:R-:W-:Y:S11]  /*2e0a0*/  @!UPT UIADD3 URZ, URZ, URZ, URZ ;  /* 0x0000003f3f3ff290 */ /* 0x000ff6000fffe03f */
[----:B------:R-:W-:Y:S01]  /*2e0b0*/  @!UPT UIADD3 URZ, URZ, URZ, URZ ;  /* 0x0000003f3f3ff290 */ /* 0x000fe2000fffe03f */
[----:B------:R-:W-:Y:S01]  /*2e0c0*/  STL.64 [R1+0x10], R12 ;  /* 0x0000100c01007387 */ /* 0x000fe20000100a00 */
[----:B------:R-:W-:Y:S02]  /*2e0d0*/  MOV R26, R14 ;  /* 0x0000000e001a7202 */ /* 0x000fe40000000f00 */
[----:B------:R-:W-:Y:S02]  /*2e0e0*/  MOV R27, R15 ;  /* 0x0000000f001b7202 */ /* 0x000fe40000000f00 */
[----:B------:R-:W0:Y:S04]  /*2e0f0*/  LDSM.16.MT88.4 R12, [R28+0x16080] ;  /* 0x016080001c0c783b */ /* 0x000e280000004200 */
[----:B0-----:R2:W-:Y:S04]  /*2e100*/  STL.64 [R1+0x30e8], R14 ;  /* 0x0030e80e01007387 */ /* 0x0015e80000100a00 */
[----:B------:R0:W-:Y:S01]  /*2e110*/  STL.64 [R1+0x30e0], R12 ;  /* 0x0030e00c01007387 */ /* 0x0001e20000100a00 */
[----:B--2---:R-:W-:-:S03]  /*2e120*/  MOV R15, R0 ;  /* 0x00000000000f7202 */ /* 0x004fc60000000f00 */
[----:B0-----:R-:W2:Y:S04]  /*2e130*/  LDL.LU R12, [R1+0xb0] ;  /* 0x0000b000010c7983 */ /* 0x001ea80000300800 */
[----:B------:R-:W2:Y:S04]  /*2e140*/  LDL.LU R13, [R1+0xb4] ;  /* 0x0000b400010d7983 */ /* 0x000ea80000300800 */
[----:B------:R-:W3:Y:S04]  /*2e150*/  LDL.LU R14, [R1+0xb8] ;  /* 0x0000b800010e7983 */ /* 0x000ee80000300800 */
[----:B------:R-:W2:Y:S01]  /*2e160*/  LDL.LU R0, [R1+0x3130] ;  /* 0x0031300001007983 */ /* 0x000ea20000300800 */
[-C--:B----4-:R-:W-:Y:S03]  /*2e170*/  HMMA.16816.F32.BF16 R20, R20, R24.reuse, R4 ;  /* 0x000000181414723c */ /* 0x090fe60000041804 */
[----:B--2---:R-:W0:Y:S04]  /*2e180*/  LDSM.16.MT88.4 R16, [R0+0x16000] ;  /* 0x016000000010783b */ /* 0x004e280000004200 */
[----:B---3--:R-:W-:Y:S04]  /*2e190*/  STL.64 [R1+0x3108], R14 ;  /* 0x0031080e01007387 */ /* 0x008fe80000100a00 */
[----:B------:R1:W-:Y:S04]  /*2e1a0*/  STL.64 [R1+0x3100], R12 ;  /* 0x0031000c01007387 */ /* 0x0003e80000100a00 */
        /* <DEDUP_REMOVED lines=9> */
[----:B------:R-:W5:Y:S04]  /*2e240*/  LDL.LU.64 R6, [R1+0x3128] ;  /* 0x0031280001067983 */ /* 0x000f680000300a00 */
[----:B------:R-:W5:Y:S04]  /*2e250*/  LDL.LU.64 R4, [R1+0x3120] ;  /* 0x0031200001047983 */ /* 0x000f680000300a00 */
[----:B------:R-:W-:Y:S04]  /*2e260*/  STL.64 [R1+0x60], R20 ;  /* 0x0000601401007387 */ /* 0x000fe80000100a00 */
[----:B------:R-:W-:Y:S04]  /*2e270*/  STL.64 [R1+0x68], R22 ;  /* 0x0000681601007387 */ /* 0x000fe80000100a00 */
[----:B------:R-:W-:Y:S04]  /*2e280*/  STL [R1+0x30b0], R0 ;  /* 0x0030b00001007387 */ /* 0x000fe80000100800 */
[----:B------:R-:W-:Y:S01]  /*2e290*/  LDSM.16.MT88.4 R20, [R0+0x16080] ;  /* 0x016080000014783b */ /* 0x000fe20000004200 */
[----:B-----5:R-:W-:Y:S03]  /*2e2a0*/  HMMA.16816.F32.BF16 R4, R4, R24, R8 ;  /* 0x000000180404723c */ /* 0x020fe60000041808 */
[----:B------:R-:W0:Y:S11]  /*2e2b0*/  LDSM.16.MT88.4 R8, [R3+0x17000] ;  /* 0x017000000308783b */ /* 0x000e360000004200 */
[----:B------:R-:W-:Y:S09]  /*2e2c0*/  @!UPT UIADD3 URZ, URZ, URZ, URZ ;  /* 0x0000003f3f3ff290 */ /* 0x000ff2000fffe03f */
[----:B------:R-:W-:Y:S04]  /*2e2d0*/  STL.64 [R1+0x80], R4 ;  /* 0x0000800401007387 */ /* 0x000fe80000100a00 */
[----:B------:R0:W-:Y:S02]  /*2e2e0*/  STL.64 [R1+0x88], R6 ;  /* 0x0000880601007387 */ /* 0x0001e40000100a00 */
[----:B0-----:R-:W-:Y:S02]  /*2e2f0*/  MOV R6, R10 ;  /* 0x0000000a00067202 */ /* 0x001fe40000000f00 */
[----:B------:R-:W-:Y:S02]  /*2e300*/  MOV R7, R11 ;  /* 0x0000000b00077202 */ /* 0x000fe40000000f00 */
[----:B------:R-:W-:Y:S01]  /*2e310*/  MOV R4, R8 ;  /* 0x0000000800047202 */ /* 0x000fe20000000f00 */
[----:B------:R-:W2:Y:S01]  /*2e320*/  LDL.LU.64 R10, [R1+0x3118] ;  /* 0x00311800010a7983 */ /* 0x000ea20000300a00 */
[----:B------:R-:W-:-:S03]  /*2e330*/  MOV R5, R9 ;  /* 0x0000000900057202 */ /* 0x000fc60000000f00 */
[----:B------:R-:W2:Y:S02]  /*2e340*/  LDL.LU.64 R8, [R1+0x3110] ;  /* 0x0031100001087983 */ /* 0x000ea40000300a00 */
[----:B--2---:R-:W-:Y:S02]  /*2e350*/  HMMA.16816.F32.BF16 R8, R8, R24, R12 ;  /* 0x000000180808723c */ /* 0x004fe4000004180c */
[----:B------:R-:W2:Y:S04]  /*2e360*/  LDL.LU.64 R14, [R1+0x3108] ;  /* 0x00310800010e7983 */ /* 0x000ea80000300a00 */
[----:B------:R-:W2:Y:S11]  /*2e370*/  LDL.LU.64 R12, [R1+0x3100] ;  /* 0x00310000010c7983 */ /* 0x000eb60000300a00 */
[----:B------:R-:W-:Y:S06]  /*2e380*/  @!UPT UIADD3 URZ, URZ, URZ, URZ ;  /* 0x0000003f3f3ff290 */ /* 0x000fec000fffe03f */
[----:B------:R-:W-:Y:S04]  /*2e390*/  STL.64 [R1+0x90], R8 ;  /* 0x0000900801007387 */ /* 0x000fe80000100a00 */
[----:B------:R-:W-:Y:S04]  /*2e3a0*/  STL.64 [R1+0x98], R10 ;  /* 0x0000980a01007387 */ /* 0x000fe80000100a00 */
[----:B------:R-:W0:Y:S04]  /*2e3b0*/  LDSM.16.MT88.4 R8, [R3+0x17080] ;  /* 0x017080000308783b */ /* 0x000e280000004200 */
[----:B0-----:R-:W-:Y:S01]  /*2e3c0*/  STL.64 [R1+0x20], R8 ;  /* 0x0000200801007387 */ /* 0x001fe20000100a00 */
[----:B------:R-:W-:-:S03]  /*2e3d0*/  IMAD.MOV.U32 R0, RZ, RZ, R11 ;  /* 0x000000ffff007224 */ /* 0x000fc600078e000b */
[----:B------:R0:W-:Y:S04]  /*2e3e0*/  STL [R1+0x28], R10 ;  /* 0x0000280a01007387 */ /* 0x0001e80000100800 */
[----:B0-----:R-:W2:Y:S04]  /*2e3f0*/  LDL.LU.64 R10, [R1+0x30f8] ;  /* 0x0030f800010a7983 */ /* 0x001ea80000300a00 */
[----:B------:R-:W2:Y:S01]  /*2e400*/  LDL.LU.64 R8, [R1+0x30f0] ;  /* 0x0030f00001087983 */ /* 0x000ea20000300a00 */
[----:B------:R-:W-:-:S03]  /*2e410*/  IMAD.MOV.U32 R19, RZ, RZ, R2 ;  /* 0x000000ffff137224 */ /* 0x000fc600078e0002 */
[----:B------:R-:W-:Y:S01]  /*2e420*/  STL [R1+0x3098], R3 ;  /* 0x0030980301007387 */ /* 0x000fe20000100800 */
[----:B--2---:R-:W-:Y:S03]  /*2e430*/  HMMA.16816.F32.BF16 R8, R8, R24, R12 ;  /* 0x000000180808723c */ /* 0x004fe6000004180c */
[----:B------:R-:W0:Y:S11]  /*2e440*/  LDSM.16.MT88.4 R12, [R29+0x17000] ;  /* 0x017000001d0c783b */ /* 0x000e360000004200 */
[----:B------:R-:W-:Y:S09]  /*2e450*/  @!UPT UIADD3 URZ, URZ, URZ, URZ ;  /* 0x0000003f3f3ff290 */ /* 0x000ff2000fffe03f */
[----:B------:R1:W-:Y:S01]  /*2e460*/  STL.64 [R1+0xb0], R8 ;  /* 0x0000b00801007387 */ /* 0x0003e20000100a00 */
[----:B------:R-:W-:-:S03]  /*2e470*/  MOV R2, R11 ;  /* 0x0000000b00027202 */ /* 0x000fc60000000f00 */
[----:B------:R2:W-:Y:S04]  /*2e480*/  STL [R1+0xb8], R10 ;  /* 0x0000b80a01007387 */ /* 0x0005e80000100800 */
[----:B-1----:R-:W4:Y:S04]  /*2e490*/  LDL.LU R8, [R1] ;  /* 0x0000000001087983 */ /* 0x002f280000300800 */
[----:B------:R-:W4:Y:S04]  /*2e4a0*/  LDL.LU R9, [R1+0x4] ;  /* 0x0000040001097983 */ /* 0x000f280000300800 */
[----:B--2---:R-:W4:Y:S04]  /*2e4b0*/  LDL.LU R10, [R1+0x8] ;  /* 0x00000800010a7983 */ /* 0x004f280000300800 */
[----:B------:R-:W4:Y:S04]  /*2e4c0*/  LDL.LU R11, [R1+0xc] ;  /* 0x00000c00010b7983 */ /* 0x000f280000300800 */
[----:B------:R-:W-:Y:S04]  /*2e4d0*/  STL [R1+0x309c], R2 ;  /* 0x00309c0201007387 */ /* 0x000fe80000100800 */
[----:B0-----:R-:W-:Y:S04]  /*2e4e0*/  STL.64 [R1+0x50], R12 ;  /* 0x0000500c01007387 */ /* 0x001fe80000100a00 */
[----:B------:R0:W-:Y:S04]  /*2e4f0*/  STL.64 [R1+0x58], R14 ;  /* 0x0000580e01007387 */ /* 0x0001e80000100a00 */
[----:B0-----:R-:W3:Y:S04]  /*2e500*/  LDL.LU.64 R14, [R1+0x30e8] ;  /* 0x0030e800010e7983 */ /* 0x001ee80000300a00 */
[----:B------:R-:W3:Y:S02]  /*2e510*/  LDL.LU.64 R12, [R1+0x30e0] ;  /* 0x0030e000010c7983 */ /* 0x000ee40000300a00 */
[-C--:B---3--:R-:W-:Y:S02]  /*2e520*/  HMMA.16816.F32.BF16 R12, R12, R24.reuse, R16 ;  /* 0x000000180c0c723c */ /* 0x088fe40000041810 */
[----:B------:R-:W4:Y:S04]  /*2e530*/  LDL.LU.64 R18, [R1+0x30d8] ;  /* 0x0030d80001127983 */ /* 0x000f280000300a00 */
[----:B------:R-:W4:Y:S11]  /*2e540*/  LDL.LU.64 R16, [R1+0x30d0] ;  /* 0x0030d00001107983 */ /* 0x000f360000300a00 */
[----:B------:R-:W-:Y:S06]  /*2e550*/  @!UPT UIADD3 URZ, URZ, URZ, URZ ;  /* 0x0000003f3f3ff290 */ /* 0x000fec000fffe03f */
[----:B------:R0:W-:Y:S01]  /*2e560*/  STL.64 [R1+0xa0], R12 ;  /* 0x0000a00c01007387 */ /* 0x0001e20000100a00 */
[----:B------:R-:W-:Y:S02]  /*2e570*/  MOV R2, R14 ;  /* 0x0000000e00027202 */ /* 0x000fe40000000f00 */
[----:B------:R-:W-:Y:S02]  /*2e580*/  MOV R3, R15 ;  /* 0x0000000f00037202 */ /* 0x000fe40000000f00 */
[----:B------:R-:W-:Y:S02]  /*2e590*/  MOV R14, R6 ;  /* 0x00000006000e7202 */ /* 0x000fe40000000f00 */
[----:B------:R-:W-:Y:S02]  /*2e5a0*/  MOV R15, R7 ;  /* 0x00000007000f7202 */ /* 0x000fe40000000f00 */
[----:B0-----:R-:W-:Y:S01]  /*2e5b0*/  MOV R12, R4 ;  /* 0x00000004000c7202 */ /* 0x001fe20000000f00 */
[----:B------:R-:W-:Y:S01]  /*2e5c0*/  IMAD.MOV.U32 R13, RZ, RZ, R5 ;  /* 0x000000ffff0d7224 */ /* 0x000fe200078e0005 */
[----:B------:R-:W2:Y:S04]  /*2e5d0*/  LDL.LU R4, [R1+0x30c8] ;  /* 0x0030c80001047983 */ /* 0x000ea80000300800 */
[----:B------:R-:W2:Y:S04]  /*2e5e0*/  LDL.LU R5, [R1+0x30c4] ;  /* 0x0030c40001057983 */ /* 0x000ea80000300800 */
[----:B------:R-:W2:Y:S04]  /*2e5f0*/  LDL.LU R6, [R1+0x30c0] ;  /* 0x0030c00001067983 */ /* 0x000ea80000300800 */
[----:B------:R-:W2:Y:S01]  /*2e600*/  LDL.LU R7, [R1+0x30bc] ;  /* 0x0030bc0001077983 */ /* 0x000ea20000300800 */
[----:B----4-:R-:W-:Y:S03]  /*2e610*/  HMMA.16816.F32.BF16 R16, R16, R24, R8 ;  /* 0x000000181010723c */ /* 0x010fe60000041808 */
[----:B------:R-:W0:Y:S11]  /*2e620*/  LDSM.16.MT88.4 R8, [R29+0x17080] ;  /* 0x017080001d08783b */ /* 0x000e360000004200 */
[----:B------:R-:W-:Y:S09]  /*2e630*/  @!UPT UIADD3 URZ, URZ, URZ, URZ ;  /* 0x0000003f3f3ff290 */ /* 0x000ff2000fffe03f */
[----:B------:R-:W-:Y:S04]  /*2e640*/  STL.64 [R1+0x70], R16 ;  /* 0x0000701001007387 */ /* 0x000fe80000100a00 */
[----:B------:R0:W-:Y:S02]  /*2e650*/  STL.64 [R1+0x78], R18 ;  /* 0x0000781201007387 */ /* 0x0001e40000100a00 */
[----:B0-----:R-:W-:Y:S01]  /*2e660*/  MOV R19, R8 ;  /* 0x0000000800137202 */ /* 0x001fe20000000f00 */
[----:B------:R-:W-:Y:S01]  /*2e670*/  IMAD.MOV.U32 R17, RZ, RZ, R10 ;  /* 0x000000ffff117224 */ /* 0x000fe200078e000a */
[----:B------:R-:W-:Y:S02]  /*2e680*/  MOV R18, R9 ;  /* 0x0000000900127202 */ /* 0x000fe40000000f00 */
[----:B------:R-:W-:-:S02]  /*2e690*/  MOV R16, R11 ;  /* 0x0000000b00107202 */ /* 0x000fc40000000f00 */
[----:B------:R-:W0:Y:S01]  /*2e6a0*/  LDSM.16.MT88.4 R8, [R28+0x17000] ;  /* 0x017000001c08783b */ /* 0x000e220000004200 */
[----:B--2---:R-:W-:Y:S03]  /*2e6b0*/  HMMA.16816.F32.BF16 R4, R20, R24, R4 ;  /* 0x000000181404723c */ /* 0x004fe60000041804 */
[----:B------:R1:W-:Y:S04]  /*2e6c0*/  STL.64 [R1+0x30a8], R18 ;  /* 0x0030a81201007387 */ /* 0x0003e80000100a00 */
[----:B------:R2:W-:Y:S01]  /*2e6d0*/  STL.64 [R1+0x30a0], R16 ;  /* 0x0030a01001007387 */ /* 0x0005e20000100a00 */
[----:B-1----:R-:W-:Y:S02]  /*2e6e0*/  MOV R18, R26 ;  /* 0x0000001a00127202 */ /* 0x002fe40000000f00 */
[----:B------:R-:W-:Y:S01]  /*2e6f0*/  MOV R19, R27 ;  /* 0x0000001b00137202 */ /* 0x000fe20000000f00 */
[----:B--2---:R-:W2:Y:S04]  /*2e700*/  LDL.LU R16, [R1+0x10] ;  /* 0x0000100001107983 */ /* 0x004ea80000300800 */
[----:B------:R-:W2:Y:S04]  /*2e710*/  LDL.LU R17, [R1+0x14] ;  /* 0x0000140001117983 */ /* 0x000ea80000300800 */
[----:B------:R-:W2:Y:S04]  /*2e720*/  LDL.LU R26, [R1+0x30b8] ;  /* 0x0030b800011a7983 */ /* 0x000ea80000300800 */
[----:B------:R-:W2:Y:S01]  /*2e730*/  LDL.LU R27, [R1+0x30b4] ;  /* 0x0030b400011b7983 */ /* 0x000ea20000300800 */
[----:B0-----:R-:W-:Y:S01]  /*2e740*/  MOV R23, R8 ;  /* 0x0000000800177202 */ /* 0x001fe20000000f00 */
[----:B------:R-:W-:Y:S01]  /*2e750*/  IMAD.MOV.U32 R22, RZ, RZ, R9 ;  /* 0x000000ffff167224 */ /* 0x000fe200078e0009 */
[----:B------:R-:W-:-:S02]  /*2e760*/  MOV R21, R10 ;  /* 0x0000000a00157202 */ /* 0x000fc40000000f00 */
[----:B------:R-:W-:Y:S02]  /*2e770*/  MOV R20, R11 ;  /* 0x0000000b00147202 */ /* 0x000fe40000000f00 */
[----:B------:R-:W0:Y:S04]  /*2e780*/  LDSM.16.MT88.4 R8, [R28+0x17080] ;  /* 0x017080001c08783b */ /* 0x000e280000004200 */
[----:B------:R-:W-:Y:S04]  /*2e790*/  STL [R1+0x3038], R5 ;  /* 0x0030380501007387 */ /* 0x000fe80000100800 */
[----:B------:R-:W-:Y:S04]  /*2e7a0*/  STL [R1+0x3034], R6 ;  /* 0x0030340601007387 */ /* 0x000fe80000100800 */
[----:B------:R-:W-:Y:S04]  /*2e7b0*/  STL [R1+0x3030], R7 ;  /* 0x0030300701007387 */ /* 0x000fe80000100800 */
        /* <DEDUP_REMOVED lines=8> */
[----:B--2---:R-:W-:Y:S03]  /*2e840*/  HMMA.16816.F32.BF16 R12, R12, R26, R16 ;  /* 0x0000001a0c0c723c */ /* 0x004fe60000041810 */
[----:B------:R-:W2:Y:S04]  /*2e850*/  LDL.LU.64 R18, [R1+0x30a8] ;  /* 0x0030a80001127983 */ /* 0x000ea80000300a00 */
[----:B------:R-:W5:Y:S11]  /*2e860*/  LDL.LU.64 R16, [R1+0x30a0] ;  /* 0x0030a00001107983 */ /* 0x000f760000300a00 */
[----:B------:R-:W-:Y:S05]  /*2e870*/  @!UPT UIADD3 URZ, URZ, URZ, URZ ;  /* 0x0000003f3f3ff290 */ /* 0x000fea000fffe03f */
[----:B------:R-:W-:Y:S01]  /*2e880*/  STL [R1+0x14], R13 ;  /* 0x0000140d01007387 */ /* 0x000fe20000100800 */
[----:B------:R-:W-:-:S03]  /*2e890*/  MOV R7, R12 ;  /* 0x0000000c00077202 */ /* 0x000fc60000000f00 */
[----:B------:R-:W-:Y:S04]  /*2e8a0*/  STL.64 [R1+0x18], R14 ;  /* 0x0000180e01007387 */ /* 0x000fe80000100a00 */
[----:B------:R-:W-:Y:S04]  /*2e8b0*/  STL [R1+0x3084], R7 ;  /* 0x0030840701007387 */ /* 0x000fe80000100800 */
[----:B------:R0:W-:Y:S04]  /*2e8c0*/  STL [R1+0x3080], R4 ;  /* 0x0030800401007387 */ /* 0x0001e80000100800 */
[----:B0-----:R-:W2:Y:S04]  /*2e8d0*/  LDL.LU R4, [R1+0x50] ;  /* 0x0000500001047983 */ /* 0x001ea80000300800 */
[----:B------:R-:W2:Y:S04]  /*2e8e0*/  LDL.LU R5, [R1+0x54] ;  /* 0x0000540001057983 */ /* 0x000ea80000300800 */
[----:B------:R-:W2:Y:S04]  /*2e8f0*/  LDL.LU R6, [R1+0x58] ;  /* 0x0000580001067983 */ /* 0x000ea80000300800 */
[----:B------:R-:W2:Y:S04]  /*2e900*/  LDL.LU R7, [R1+0x5c] ;  /* 0x00005c0001077983 */ /* 0x000ea80000300800 */
[----:B----4-:R-:W0:Y:S04]  /*2e910*/  LDSM.16.MT88.4 R12, [R0+0x17000] ;  /* 0x01700000000c783b */ /* 0x010e280000004200 */
[----:B0-----:R-:W-:Y:S04]  /*2e920*/  STL.64 [R1+0x3048], R14 ;  /* 0x0030480e01007387 */ /* 0x001fe80000100a00 */
[----:B------:R0:W-:Y:S04]  /*2e930*/  STL.64 [R1+0x3040], R12 ;  /* 0x0030400c01007387 */ /* 0x0001e80000100a00 */
[----:B0-----:R-:W3:Y:S04]  /*2e940*/  LDL.LU R12, [R1+0x60] ;  /* 0x00006000010c7983 */ /* 0x001ee80000300800 */
[----:B------:R-:W3:Y:S04]  /*2e950*/  LDL.LU R13, [R1+0x64] ;  /* 0x00006400010d7983 */ /* 0x000ee80000300800 */
[----:B------:R-:W3:Y:S04]  /*2e960*/  LDL.LU R14, [R1+0x68] ;  /* 0x00006800010e7983 */ /* 0x000ee80000300800 */
[----:B------:R-:W3:Y:S02]  /*2e970*/  LDL.LU R15, [R1+0x6c] ;  /* 0x00006c00010f7983 */ /* 0x000ee40000300800 */
[----:B---3--:R-:W-:Y:S07]  /*2e980*/  HMMA.16816.F32.BF16 R12, R8, R26, R12 ;  /* 0x0000001a080c723c */ /* 0x008fee000004180c */
[----:B------:R-:W-:Y:S01]  /*2e990*/  MOV R10, R21 ;  /* 0x00000015000a7202 */ /* 0x000fe20000000f00 */
[----:B------:R-:W-:Y:S01]  /*2e9a0*/  IMAD.MOV.U32 R8, RZ, RZ, R23 ;  /* 0x000000ffff087224 */ /* 0x000fe200078e0017 */
[----:B------:R-:W-:-:S02]  /*2e9b0*/  MOV R11, R20 ;  /* 0x00000014000b7202 */ /* 0x000fc40000000f00 */
[----:B------:R-:W-:Y:S11]  /*2e9c0*/  MOV R9, R22 ;  /* 0x0000001600097202 */ /* 0x000ff60000000f00 */
[----:B------:R-:W-:Y:S01]  /*2e9d0*/  @!UPT UIADD3 URZ, URZ, URZ, URZ ;  /* 0x0000003f3f3ff290 */ /* 0x000fe2000fffe03f */
[----:B------:R-:W-:Y:S04]  /*2e9e0*/  STL.64 [R1+0x30], R12 ;  /* 0x0000300c01007387 */ /* 0x000fe80000100a00 */
[----:B------:R-:W-:Y:S04]  /*2e9f0*/  STL.64 [R1+0x38], R14 ;  /* 0x0000380e01007387 */ /* 0x000fe80000100a00 */
[----:B------:R5:W-:Y:S04]  /*2ea00*/  STL.64 [R1+0x3078], R10 ;  /* 0x0030780a01007387 */ /* 0x000be80000100a00 */
[----:B------:R2:W-:Y:S01]  /*2ea10*/  STL.64 [R1+0x3070], R8 ;  /* 0x0030700801007387 */ /* 0x0005e20000100a00 */
[----:B-----5:R-:W-:-:S02]  /*2ea20*/  MOV R10, R17 ;  /* 0x00000011000a7202 */ /* 0x020fc40000000f00 */
[----:B------:R-:W-:Y:S02]  /*2ea30*/  MOV R11, R16 ;  /* 0x00000010000b7202 */ /* 0x000fe40000000f00 */
[----:B--2---:R-:W-:Y:S01]  /*2ea40*/  MOV R8, R19 ;  /* 0x0000001300087202 */ /* 0x004fe20000000f00 */
[----:B------:R-:W-:Y:S02]  /*2ea50*/  IMAD.MOV.U32 R9, RZ, RZ, R18 ;  /* 0x000000ffff097224 */ /* 0x000fe400078e0012 */
[----:B------:R-:W-:Y:S04]  /*2ea60*/  STL.64 [R1+0x3090], R10 ;  /* 0x0030900a01007387 */ /* 0x000fe80000100a00 */
[----:B------:R0:W-:Y:S01]  /*2ea70*/  STL.64 [R1+0x3088], R8 ;  /* 0x0030880801007387 */ /* 0x0001e20000100a00 */
[----:B------:R-:W-:-:S02]  /*2ea80*/  MOV R14, R2 ;  /* 0x00000002000e7202 */ /* 0x000fc40000000f00 */
[----:B------:R-:W-:Y:S01]  /*2ea90*/  MOV R15, R3 ;  /* 0x00000003000f7202 */ /* 0x000fe20000000f00 */
[----:B------:R-:W1:Y:S04]  /*2eaa0*/  S2R R21, SR_TID.X ;  /* 0x0000000000157919 */ /* 0x000e680000002100 */
[----:B------:R-:W-:Y:S04]  /*2eab0*/  LDSM.16.MT88.4 R16, [R0+0x17080] ;  /* 0x017080000010783b */ /* 0x000fe80000004200 */
[----:B0-----:R-:W2:Y:S04]  /*2eac0*/  LDL.LU R8, [R1+0x80] ;  /* 0x0000800001087983 */ /* 0x001ea80000300800 */
[----:B------:R-:W2:Y:S04]  /*2ead0*/  LDL.LU R9, [R1+0x84] ;  /* 0x0000840001097983 */ /* 0x000ea80000300800 */
[----:B------:R-:W2:Y:S04]  /*2eae0*/  LDL.LU R10, [R1+0x88] ;  /* 0x00008800010a7983 */ /* 0x000ea80000300800 */
[----:B------:R-:W2:Y:S04]  /*2eaf0*/  LDL.LU R11, [R1+0x8c] ;  /* 0x00008c00010b7983 */ /* 0x000ea80000300800 */
[----:B------:R-:W3:Y:S04]  /*2eb00*/  LDL.LU R12, [R1+0xa0] ;  /* 0x0000a000010c7983 */ /* 0x000ee80000300800 */
[----:B------:R-:W3:Y:S04]  /*2eb10*/  LDL.LU R13, [R1+0xa4] ;  /* 0x0000a400010d7983 */ /* 0x000ee80000300800 */
[----:B------:R-:W4:Y:S04]  /*2eb20*/  LDL.LU R2, [R1+0x309c] ;  /* 0x00309c0001027983 */ /* 0x000f280000300800 */
[----:B------:R-:W5:Y:S01]  /*2eb30*/  LDL.LU R3, [R1+0x3098] ;  /* 0x0030980001037983 */ /* 0x000f620000300800 */
[----:B-1----:R-:W-:-:S02]  /*2eb40*/  LOP3.LUT R22, R21, 0x7, RZ, 0xc0, !PT ;  /* 0x0000000715167812 */ /* 0x002fc400078ec0ff */
[----:B------:R-:W-:-:S05]  /*2eb50*/  LOP3.LUT R23, R21, 0x60, RZ, 0xc0, !PT ;  /* 0x0000006015177812 */ /* 0x000fca00078ec0ff */
[----:B------:R-:W-:Y:S01]  /*2eb60*/  IMAD R23, R23, 0x10, R22 ;  /* 0x0000001017177824 */ /* 0x000fe200078e0216 */
[----:B------:R-:W-:Y:S01]  /*2eb70*/  SHF.L.U32 R21, R21, 0x1, RZ ;  /* 0x0000000115157819 */ /* 0x000fe200000006ff */
[----:B------:R4:W-:Y:S03]  /*2eb80*/  STL.64 [R1+0x3068], R14 ;  /* 0x0030680e01007387 */ /* 0x0009e60000100a00 */
[----:B------:R-:W-:-:S04]  /*2eb90*/  SHF.L.U32 R23, R23, 0x4, RZ ;  /* 0x0000000417177819 */ /* 0x000fc800000006ff */
[----:B------:R-:W-:-:S04]  /*2eba0*/  LOP3.LUT R23, R23, 0x30, R21, 0x78, !PT ;  /* 0x0000003017177812 */ /* 0x000fc800078e7815 */
[----:B------:R-:W-:-:S06]  /*2ebb0*/  LEA R23, R22, R23, 0xa ;  /* 0x0000001716177211 */ /* 0x000fcc00078e50ff */
[----:B------:R-:W-:Y:S01]  /*2ebc0*/  LDSM.16.M88.4 R20, [R23+0x20300] ;  /* 0x020300001714783b */ /* 0x000fe20000000200 */
[----:B--2---:R-:W-:Y:S03]  /*2ebd0*/  HMMA.16816.F32.BF16 R4, R4, R26, R8 ;  /* 0x0000001a0404723c */ /* 0x004fe60000041808 */
[----:B---3--:R0:W-:Y:S01]  /*2ebe0*/  STL.64 [R1+0x3060], R12 ;  /* 0x0030600c01007387 */ /* 0x0081e20000100a00 */
[----:B----4-:R-:W-:-:S03]  /*2ebf0*/  IMAD.MOV.U32 R15, RZ, RZ, R2 ;  /* 0x000000ffff0f7224 */ /* 0x010fc600078e0002 */
[----:B0-----:R-:W2:Y:S04]  /*2ec00*/  LDL.LU R12, [R1+0xb0] ;  /* 0x0000b000010c7983 */ /* 0x001ea80000300800 */
[----:B------:R-:W2:Y:S04]  /*2ec10*/  LDL.LU R13, [R1+0xb4] ;  /* 0x0000b400010d7983 */ /* 0x000ea80000300800 */
[----:B------:R-:W2:Y:S09]  /*2ec20*/  LDL.LU R14, [R1+0xb8] ;  /* 0x0000b800010e7983 */ /* 0x000eb20000300800 */
[----:B------:R-:W-:Y:S01]  /*2ec30*/  MOV R25, R5 ;  /* 0x0000000500197202 */ /* 0x000fe20000000f00 */
[----:B------:R-:W-:Y:S01]  /*2ec40*/  STL [R1+0x2ff0], R0 ;  /* 0x002ff00001007387 */ /* 0x000fe20000100800 */
[----:B------:R-:W-:-:S03]  /*2ec50*/  MOV R24, R6 ;  /* 0x0000000600187202 */ /* 0x000fc60000000f00 */
[----:B------:R-:W3:Y:S01]  /*2ec60*/  LDL.LU.64 R10, [R1+0x3090] ;  /* 0x00309000010a7983 */ /* 0x000ee20000300a00 */
[----:B------:R-:W-:-:S03]  /*2ec70*/  MOV R2, R7 ;  /* 0x0000000700027202 */ /* 0x000fc60000000f00 */
[----:B------:R-:W3:Y:S04]  /*2ec80*/  LDL.LU.64 R8, [R1+0x3088] ;  /* 0x0030880001087983 */ /* 0x000ee80000300a00 */
[----:B------:R-:W-:Y:S04]  /*2ec90*/  STL [R1+0x60], R4 ;  /* 0x0000600401007387 */ /* 0x000fe80000100800 */
[----:B-----5:R-:W0:Y:S04]  /*2eca0*/  LDSM.16.MT88.4 R4, [R3+0x18000] ;  /* 0x018000000304783b */ /* 0x020e280000004200 */
[----:B------:R-:W-:Y:S04]  /*2ecb0*/  STL [R1+0x2ff4], R2 ;  /* 0x002ff40201007387 */ /* 0x000fe80000100800 */
[----:B------:R-:W-:Y:S04]  /*2ecc0*/  STL [R1+0x2fec], R25 ;  /* 0x002fec1901007387 */ /* 0x000fe80000100800 */
[----:B------:R-:W-:Y:S04]  /*2ecd0*/  STL [R1+0x2fe8], R24 ;  /* 0x002fe81801007387 */ /* 0x000fe80000100800 */
[----:B0-----:R-:W-:Y:S04]  /*2ece0*/  STL.64 [R1+0x20], R4 ;  /* 0x0000200401007387 */ /* 0x001fe80000100a00 */
[----:B------:R0:W-:Y:S04]  /*2ecf0*/  STL [R1+0x2c], R7 ;  /* 0x00002c0701007387 */ /* 0x0001e80000100800 */
[----:B0-----:R-:W4:Y:S04]  /*2ed00*/  LDL.LU R7, [R1+0x3084] ;  /* 0x0030840001077983 */ /* 0x001f280000300800 */
[----:B------:R-:W5:Y:S04]  /*2ed10*/  LDL.LU R4, [R1+0x3080] ;  /* 0x0030800001047983 */ /* 0x000f680000300800 */
[----:B------:R0:W-:Y:S04]  /*2ed20*/  STL [R1+0x3020], R20 ;  /* 0x0030201401007387 */ /* 0x0001e80000100800 */
[----:B------:R1:W-:Y:S04]  /*2ed30*/  STL [R1+0x301c], R21 ;  /* 0x00301c1501007387 */ /* 0x0003e80000100800 */
[----:B------:R1:W-:Y:S04]  /*2ed40*/  STL [R1+0x2f8c], R22 ;  /* 0x002f8c1601007387 */ /* 0x0003e80000100800 */
[----:B------:R1:W-:Y:S04]  /*2ed50*/  STL [R1+0x2f88], R23 ;  /* 0x002f881701007387 */ /* 0x0003e80000100800 */
[----:B0-----:R-:W3:Y:S04]  /*2ed60*/  LDL.LU R20, [R1+0x90] ;  /* 0x0000900001147983 */ /* 0x001ee80000300800 */
[----:B-1----:R-:W3:Y:S04]  /*2ed70*/  LDL.LU R21, [R1+0x94] ;  /* 0x0000940001157983 */ /* 0x002ee80000300800 */
[----:B------:R-:W3:Y:S04]  /*2ed80*/  LDL.LU R22, [R1+0x98] ;  /* 0x0000980001167983 */ /* 0x000ee80000300800 */
[----:B------:R-:W3:Y:S01]  /*2ed90*/  LDL.LU R23, [R1+0x9c] ;  /* 0x00009c0001177983 */ /* 0x000ee20000300800 */
[----:B------:R-:W-:Y:S01]  /*2eda0*/  MOV R28, R6 ;  /* 0x00000006001c7202 */ /* 0x000fe20000000f00 */
[----:B---3--:R-:W-:Y:S11]  /*2edb0*/  HMMA.16816.F32.BF16 R8, R8, R26, R20 ;  /* 0x0000001a0808723c */ /* 0x008ff60000041814 */
[----:B------:R-:W-:Y:S11]  /*2edc0*/  @!UPT UIADD3 URZ, URZ, URZ, URZ ;  /* 0x0000003f3f3ff290 */ /* 0x000ff6000fffe03f */
[----:B------:R-:W-:Y:S01]  /*2edd0*/  @!UPT UIADD3 URZ, URZ, URZ, URZ ;  /* 0x0000003f3f3ff290 */ /* 0x000fe2000fffe03f */
[----:B------:R-:W-:Y:S01]  /*2ede0*/  STL.64 [R1+0x90], R8 ;  /* 0x0000900801007387 */ /* 0x000fe20000100a00 */
[----:B------:R-:W-:Y:S01]  /*2edf0*/  MOV R2, R10 ;  /* 0x0000000a00027202 */ /* 0x000fe20000000f00 */
[----:B------:R-:W-:Y:S02]  /*2ee00*/  IMAD.MOV.U32 R0, RZ, RZ, R11 ;  /* 0x000000ffff007224 */ /* 0x000fe400078e000b */
[----:B------:R-:W0:Y:S04]  /*2ee10*/  LDSM.16.MT88.4 R8, [R3+0x18080] ;  /* 0x018080000308783b */ /* 0x000e280000004200 */
[----:B------:R-:W-:Y:S04]  /*2ee20*/  STL [R1+0x2ffc], R2 ;  /* 0x002ffc0201007387 */ /* 0x000fe80000100800 */
[----:B------:R1:W-:Y:S01]  /*2ee30*/  STL [R1+0x2ff8], R0 ;  /* 0x002ff80001007387 */ /* 0x0003e20000100800 */
[----:B0-----:R-:W-:-:S02]  /*2ee40*/  MOV R21, R10 ;  /* 0x0000000a00157202 */ /* 0x001fc40000000f00 */
[----:B------:R-:W-:Y:S02]  /*2ee50*/  MOV R20, R11 ;  /* 0x0000000b00147202 */ /* 0x000fe40000000f00 */
[----:B------:R-:W-:Y:S01]  /*2ee60*/  MOV R5, R8 ;  /* 0x0000000800057202 */ /* 0x000fe20000000f00 */
[----:B------:R-:W2:Y:S01]  /*2ee70*/  LDL.LU.64 R10, [R1+0x3078] ;  /* 0x00307800010a7983 */ /* 0x000ea20000300a00 */
[----:B------:R-:W-:-:S03]  /*2ee80*/  MOV R6, R9 ;  /* 0x0000000900067202 */ /* 0x000fc60000000f00 */
[----:B------:R-:W2:Y:S04]  /*2ee90*/  LDL.LU.64 R8, [R1+0x3070] ;  /* 0x0030700001087983 */ /* 0x000ea80000300a00 */
[----:B------:R-:W-:Y:S01]  /*2eea0*/  STL [R1+0x3010], R3 ;  /* 0x0030100301007387 */ /* 0x000fe20000100800 */
[-C--:B--2---:R-:W-:Y:S03]  /*2eeb0*/  HMMA.16816.F32.BF16 R8, R8, R26.reuse, R12 ;  /* 0x0000001a0808723c */ /* 0x084fe6000004180c */
[----:B------:R-:W2:Y:S04]  /*2eec0*/  LDL.LU.64 R14, [R1+0x3068] ;  /* 0x00306800010e7983 */ /* 0x000ea80000300a00 */
[----:B------:R-:W2:Y:S11]  /*2eed0*/  LDL.LU.64 R12, [R1+0x3060] ;  /* 0x00306000010c7983 */ /* 0x000eb60000300a00 */
[----:B------:R-:W-:Y:S05]  /*2eee0*/  @!UPT UIADD3 URZ, URZ, URZ, URZ ;  /* 0x0000003f3f3ff290 */ /* 0x000fea000fffe03f */
[----:B------:R-:W-:Y:S01]  /*2eef0*/  STL [R1+0xc0], R8 ;  /* 0x0000c00801007387 */ /* 0x000fe20000100800 */
[----:B-1----:R-:W-:Y:S01]  /*2ef00*/  MOV R0, R10 ;  /* 0x0000000a00007202 */ /* 0x002fe20000000f00 */
[----:B------:R-:W-:Y:S02]  /*2ef10*/  IMAD.MOV.U32 R2, RZ, RZ, R9 ;  /* 0x000000ffff027224 */ /* 0x000fe400078e0009 */
[----:B------:R0:W-:Y:S04]  /*2ef20*/  STL [R1+0xcc], R11 ;  /* 0x0000cc0b01007387 */ /* 0x0001e80000100800 */
[----:B0-----:R-:W2:Y:S04]  /*2ef30*/  LDL.LU.64 R10, [R1+0x3058] ;  /* 0x00305800010a7983 */ /* 0x001ea80000300a00 */
[----:B------:R-:W2:Y:S04]  /*2ef40*/  LDL.LU.64 R8, [R1+0x3050] ;  /* 0x0030500001087983 */ /* 0x000ea80000300a00 */
[----:B------:R-:W-:Y:S04]  /*2ef50*/  STL [R1+0x3018], R0 ;  /* 0x0030180001007387 */ /* 0x000fe80000100800 */
[----:B------:R-:W-:Y:S01]  /*2ef60*/  STL [R1+0x3014], R2 ;  /* 0x0030140201007387 */ /* 0x000fe20000100800 */
[----:B--2---:R-:W-:Y:S03]  /*2ef70*/  HMMA.16816.F32.BF16 R8, R8, R26, R12 ;  /* 0x0000001a0808723c */ /* 0x004fe6000004180c */
[----:B------:R-:W0:Y:S11]  /*2ef80*/  LDSM.16.MT88.4 R12, [R29+0x18000] ;  /* 0x018000001d0c783b */ /* 0x000e360000004200 */
[----:B------:R-:W-:Y:S10]  /*2ef90*/  @!UPT UIADD3 URZ, URZ, URZ, URZ ;  /* 0x0000003f3f3ff290 */ /* 0x000ff4000fffe03f */
[----:B------:R-:W-:Y:S02]  /*2efa0*/  MOV R25, R8 ;  /* 0x0000000800197202 */ /* 0x000fe40000000f00 */
[----:B------:R-:W-:Y:S01]  /*2efb0*/  MOV R24, R9 ;  /* 0x0000000900187202 */ /* 0x000fe20000000f00 */
[----:B------:R-:W2:Y:S01]  /*2efc0*/  LDL.LU R8, [R1+0x70] ;  /* 0x0000700001087983 */ /* 0x000ea20000300800 */
[----:B------:R-:W-:Y:S01]  /*2efd0*/  MOV R23, R10 ;  /* 0x0000000a00177202 */ /* 0x000fe20000000f00 */
[----:B------:R-:W-:Y:S02]  /*2efe0*/  IMAD.MOV.U32 R22, RZ, RZ, R11 ;  /* 0x000000ffff167224 */ /* 0x000fe400078e000b */
[----:B------:R-:W2:Y:S04]  /*2eff0*/  LDL.LU R9, [R1+0x74] ;  /* 0x0000740001097983 */ /* 0x000ea80000300800 */
[----:B------:R-:W2:Y:S04]  /*2f000*/  LDL.LU R10, [R1+0x78] ;  /* 0x00007800010a7983 */ /* 0x000ea80000300800 */
[----:B------:R-:W2:Y:S01]  /*2f010*/  LDL.LU R11, [R1+0x7c] ;  /* 0x00007c00010b7983 */ /* 0x000ea20000300800 */
[----:B0-----:R-:W-:-:S03]  /*2f020*/  MOV R2, R14 ;  /* 0x0000000e00027202 */ /* 0x001fc60000000f00 */
[----:B------:R-:W-:Y:S01]  /*2f030*/  STL [R1+0x3028], R24 ;  /* 0x0030281801007387 */ /* 0x000fe20000100800 */
[----:B------:R-:W-:-:S03]  /*2f040*/  MOV R3, R15 ;  /* 0x0000000f00037202 */ /* 0x000fc60000000f00 */
[----:B------:R-:W-:Y:S01]  /*2f050*/  STL [R1+0x3024], R25 ;  /* 0x0030241901007387 */ /* 0x000fe20000100800 */
[----:B------:R-:W-:-:S03]  /*2f060*/  MOV R0, R13 ;  /* 0x0000000d00007202 */ /* 0x000fc60000000f00 */
[----:B------:R0:W-:Y:S04]  /*2f070*/  STL [R1], R12 ;  /* 0x0000000c01007387 */ /* 0x0001e80000100800 */
[----:B------:R-:W2:Y:S04]  /*2f080*/  LDL.LU.64 R14, [R1+0x3048] ;  /* 0x00304800010e7983 */ /* 0x000ea80000300a00 */
[----:B0-----:R-:W2:Y:S02]  /*2f090*/  LDL.LU.64 R12, [R1+0x3040] ;  /* 0x00304000010c7983 */ /* 0x001ea40000300a00 */
[----:B--2---:R-:W-:Y:S07]  /*2f0a0*/  HMMA.16816.F32.BF16 R8, R12, R26, R8 ;  /* 0x0000001a0c08723c */ /* 0x004fee0000041808 */
[----:B------:R-:W-:Y:S01]  /*2f0b0*/  MOV R12, R5 ;  /* 0x00000005000c7202 */ /* 0x000fe20000000f00 */
[----:B------:R-:W-:Y:S01]  /*2f0c0*/  IMAD.MOV.U32 R13, RZ, RZ, R6 ;  /* 0x000000ffff0d7224 */ /* 0x000fe200078e0006 */
[----:B------:R-:W-:Y:S01]  /*2f0d0*/  MOV R14, R21 ;  /* 0x00000015000e7202 */ /* 0x000fe20000000f00 */
[----:B------:R-:W5:Y:S01]  /*2f0e0*/  LDL.LU R5, [R1+0x3038] ;  /* 0x0030380001057983 */ /* 0x000f620000300800 */
[----:B------:R-:W-:Y:S11]  /*2f0f0*/  MOV R15, R20 ;  /* 0x00000014000f7202 */ /* 0x000ff60000000f00 */
[----:B------:R-:W-:Y:S01]  /*2f100*/  @!UPT UIADD3 URZ, URZ, URZ, URZ ;  /* 0x0000003f3f3ff290 */ /* 0x000fe2000fffe03f */
[----:B------:R-:W-:Y:S04]  /*2f110*/  STL.64 [R1+0xb0], R8 ;  /* 0x0000b00801007387 */ /* 0x000fe80000100a00 */
[----:B------:R-:W-:Y:S04]  /*2f120*/  STL.64 [R1+0xb8], R10 ;  /* 0x0000b80a01007387 */ /* 0x000fe80000100a00 */
[----:B------:R-:W5:Y:S04]  /*2f130*/  LDL.LU R6, [R1+0x3034] ;  /* 0x0030340001067983 */ /* 0x000f680000300800 */
[----:B------:R-:W-:Y:S04]  /*2f140*/  STL.64 [R1+0x3008], R14 ;  /* 0x0030080e01007387 */ /* 0x000fe80000100a00 */
[----:B------:R4:W-:Y:S04]  /*2f150*/  STL.64 [R1+0x3000], R12 ;  /* 0x0030000c01007387 */ /* 0x0009e80000100a00 */
[----:B------:R-:W0:Y:S01]  /*2f160*/  LDSM.16.MT88.4 R8, [R29+0x18080] ;  /* 0x018080001d08783b */ /* 0x000e220000004200 */
[----:B----4-:R-:W-:-:S03]  /*2f170*/  MOV R12, R7 ;  /* 0x00000007000c7202 */ /* 0x010fc60000000f00 */
[----:B------:R-:W5:Y:S04]  /*2f180*/  LDL.LU R7, [R1+0x3030] ;  /* 0x0030300001077983 */ /* 0x000f680000300800 */
[----:B------:R-:W2:Y:S04]  /*2f190*/  LDL.LU R13, [R1+0x14] ;  /* 0x00001400010d7983 */ /* 0x000ea80000300800 */
[----:B------:R-:W2:Y:S04]  /*2f1a0*/  LDL.LU R14, [R1+0x18] ;  /* 0x00001800010e7983 */ /* 0x000ea80000300800 */
[----:B------:R-:W2:Y:S01]  /*2f1b0*/  LDL.LU R15, [R1+0x1c] ;  /* 0x00001c00010f7983 */ /* 0x000ea20000300800 */
[----:B-----5:R-:W-:Y:S03]  /*2f1c0*/  HMMA.16816.F32.BF16 R4, R16, R26, R4 ;  /* 0x0000001a1004723c */ /* 0x020fe60000041804 */
[----:B------:R-:W2:Y:S04]  /*2f1d0*/  LDL.LU R16, [R1+0x20] ;  /* 0x0000200001107983 */ /* 0x000ea80000300800 */
[----:B------:R-:W-:Y:S11]  /*2f1e0*/  MOV R18, R28 ;  /* 0x0000001c00127202 */ /* 0x000ff60000000f00 */
[----:B------:R-:W-:Y:S05]  /*2f1f0*/  @!UPT UIADD3 URZ, URZ, URZ, URZ ;  /* 0x0000003f3f3ff290 */ /* 0x000fea000fffe03f */
[----:B------:R1:W-:Y:S04]  /*2f200*/  STL.64 [R1+0x80], R4 ;  /* 0x0000800401007387 */ /* 0x0003e80000100a00 */
[----:B------:R3:W-:Y:S04]  /*2f210*/  STL.64 [R1+0x88], R6 ;  /* 0x0000880601007387 */ /* 0x0007e80000100a00 */
[----:B------:R-:W2:Y:S04]  /*2f220*/  LDL.LU R17, [R1+0x24] ;  /* 0x0000240001117983 */ /* 0x000ea80000300800 */
[----:B------:R-:W4:Y:S01]  /*2f230*/  LDL.LU R28, [R1+0x302c] ;  /* 0x00302c00011c7983 */ /* 0x000f220000300800 */
[----:B0-----:R-:W-:Y:S01]  /*2f240*/  MOV R24, R8 ;  /* 0x0000000800187202 */ /* 0x001fe20000000f00 */
[----:B------:R-:W-:Y:S01]  /*2f250*/  IMAD.MOV.U32 R25, RZ, RZ, R9 ;  /* 0x000000ffff197224 */ /* 0x000fe200078e0009 */
[----:B------:R-:W-:Y:S01]  /*2f260*/  MOV R20, R10 ;  /* 0x0000000a00147202 */ /* 0x000fe20000000f00 */
[----:B------:R-:W2:Y:S01]  /*2f270*/  LDL.LU R19, [R1+0x2c] ;  /* 0x00002c0001137983 */ /* 0x000ea20000300800 */
[----:B------:R-:W-:-:S03]  /*2f280*/  MOV R21, R11 ;  /* 0x0000000b00157202 */ /* 0x000fc60000000f00 */
[----:B-1----:R-:W5:Y:S04]  /*2f290*/  LDL.LU R4, [R1+0x30] ;  /* 0x0000300001047983 */ /* 0x002f680000300800 */
[----:B------:R-:W5:Y:S04]  /*2f2a0*/  LDL.LU R5, [R1+0x34] ;  /* 0x0000340001057983 */ /* 0x000f680000300800 */
[----:B---3--:R-:W5:Y:S04]  /*2f2b0*/  LDL.LU R6, [R1+0x38] ;  /* 0x0000380001067983 */ /* 0x008f680000300800 */
[----:B------:R-:W5:Y:S04]  /*2f2c0*/  LDL.LU R7, [R1+0x3c] ;  /* 0x00003c0001077983 */ /* 0x000f680000300800 */
[----:B----4-:R-:W0:Y:S04]  /*2f2d0*/  LDSM.16.MT88.4 R8, [R28+0x18000] ;  /* 0x018000001c08783b */ /* 0x010e280000004200 */
[----:B0-----:R0:W-:Y:S04]  /*2f2e0*/  STL.64 [R1+0x2fc0], R10 ;  /* 0x002fc00a01007387 */ /* 0x0011e80000100a00 */
[----:B------:R1:W-:Y:S01]  /*2f2f0*/  STL.64 [R1+0x2fb8], R8 ;  /* 0x002fb80801007387 */ /* 0x0003e20000100a00 */
[----:B0-----:R-:W-:-:S02]  /*2f300*/  MOV R10, R20 ;  /* 0x00000014000a7202 */ /* 0x001fc40000000f00 */
[----:B-1----:R-:W-:Y:S01]  /*2f310*/  MOV R8, R24 ;  /* 0x0000001800087202 */ /* 0x002fe20000000f00 */
[----:B------:R-:W-:Y:S01]  /*2f320*/  IMAD.MOV.U32 R9, RZ, RZ, R25 ;  /* 0x000000ffff097224 */ /* 0x000fe200078e0019 */
[----:B------:R-:W3:Y:S01]  /*2f330*/  LDL.LU R24, [R1+0x3028] ;  /* 0x0030280001187983 */ /* 0x000ee20000300800 */
[----:B------:R-:W-:-:S03]  /*2f340*/  MOV R11, R21 ;  /* 0x00000015000b7202 */ /* 0x000fc60000000f00 */
[----:B------:R-:W4:Y:S04]  /*2f350*/  LDL.LU R25, [R1+0x3024] ;  /* 0x0030240001197983 */ /* 0x000f280000300800 */
[----:B------:R-:W2:Y:S04]  /*2f360*/  LDL.LU R20, [R1+0x3020] ;  /* 0x0030200001147983 */ /* 0x000ea80000300800 */
[----:B------:R-:W2:Y:S04]  /*2f370*/  LDL.LU R21, [R1+0x301c] ;  /* 0x00301c0001157983 */ /* 0x000ea80000300800 */
[----:B------:R0:W-:Y:S04]  /*2f380*/  STL.64 [R1+0x2fe0], R10 ;  /* 0x002fe00a01007387 */ /* 0x0001e80000100a00 */
[----:B------:R1:W-:Y:S01]  /*2f390*/  STL.64 [R1+0x2fd8], R8 ;  /* 0x002fd80801007387 */ /* 0x0003e20000100a00 */
[----:B0-----:R-:W-:-:S03]  /*2f3a0*/  MOV R10, R2 ;  /* 0x00000002000a7202 */ /* 0x001fc60000000f00 */
[----:B-1----:R-:W3:Y:S01]  /*2f3b0*/  LDL.LU R8, [R1] ;  /* 0x0000000001087983 */ /* 0x002ee20000300800 */
[----:B------:R-:W-:-:S03]  /*2f3c0*/  MOV R9, R0 ;  /* 0x0000000000097202 */ /* 0x000fc60000000f00 */
[----:B------:R-:W3:Y:S04]  /*2f3d0*/  LDL.LU R0, [R1+0x3018] ;  /* 0x0030180001007983 */ /* 0x000ee80000300800 */
[----:B------:R-:W3:Y:S01]  /*2f3e0*/  LDL.LU R2, [R1+0x3014] ;  /* 0x0030140001027983 */ /* 0x000ee20000300800 */
[----:B------:R-:W-:-:S03]  /*2f3f0*/  IMAD.MOV.U32 R11, RZ, RZ, R3 ;  /* 0x000000ffff0b7224 */ /* 0x000fc600078e0003 */
[----:B------:R-:W3:Y:S01]  /*2f400*/  LDL.LU R3, [R1+0x3010] ;  /* 0x0030100001037983 */ /* 0x000ee20000300800 */
[----:B--2---:R-:W-:Y:S03]  /*2f410*/  HMMA.16816.F32.BF16 R16, R16, R20, R12 ;  /* 0x000000141010723c */ /* 0x004fe6000004180c */
[----:B------:R-:W5:Y:S04]  /*2f420*/  LDL.LU.64 R14, [R1+0x3008] ;  /* 0x00300800010e7983 */ /* 0x000f680000300a00 */
[----:B------:R-:W5:Y:S11]  /*2f430*/  LDL.LU.64 R12, [R1+0x3000] ;  /* 0x00300000010c7983 */ /* 0x000f760000300a00 */
[----:B------:R-:W-:Y:S05]  /*2f440*/  @!UPT UIADD3 URZ, URZ, URZ, URZ ;  /* 0x0000003f3f3ff290 */ /* 0x000fea000fffe03f */
[----:B------:R-:W-:Y:S04]  /*2f450*/  STL.64 [R1+0x70], R16 ;  /* 0x0000701001007387 */ /* 0x000fe80000100a00 */
[----:B------:R-:W-:Y:S04]  /*2f460*/  STL.64 [R1+0x78], R18 ;  /* 0x0000781201007387 */ /* 0x000fe80000100a00 */
[----:B------:R-:W0:Y:S04]  /*2f470*/  LDSM.16.MT88.4 R16, [R28+0x18080] ;  /* 0x018080001c10783b */ /* 0x000e280000004200 */
[----:B0-----:R3:W-:Y:S04]  /*2f480*/  STL.64 [R1+0x2fb0], R18 ;  /* 0x002fb01201007387 */ /* 0x0017e80000100a00 */
[----:B------:R0:W-:Y:S01]  /*2f490*/  STL.64 [R1+0x2fa8], R16 ;  /* 0x002fa81001007387 */ /* 0x0001e20000100a00 */
[----:B---3--:R-:W-:-:S03]  /*2f4a0*/  MOV R18, R0 ;  /* 0x0000000000127202 */ /* 0x008fc60000000f00 */
[----:B0-----:R-:W2:Y:S01]  /*2f4b0*/  LDL.LU R16, [R1+0xc0] ;  /* 0x0000c00001107983 */ /* 0x001ea20000300800 */
[----:B------:R-:W-:-:S03]  /*2f4c0*/  MOV R17, R2 ;  /* 0x0000000200117202 */ /* 0x000fc60000000f00 */
[----:B------:R-:W3:Y:S04]  /*2f4d0*/  LDL.LU R2, [R1+0x2ffc] ;  /* 0x002ffc0001027983 */ /* 0x000ee80000300800 */
[----:B------:R-:W2:Y:S04]  /*2f4e0*/  LDL.LU R0, [R1+0x2ff8] ;  /* 0x002ff80001007983 */ /* 0x000ea80000300800 */
[----:B------:R-:W2:Y:S04]  /*2f4f0*/  LDL.LU R19, [R1+0xcc] ;  /* 0x0000cc0001137983 */ /* 0x000ea80000300800 */
[----:B--2---:R3:W-:Y:S04]  /*2f500*/  STL.64 [R1+0x2fd0], R18 ;  /* 0x002fd01201007387 */ /* 0x0047e80000100a00 */
[----:B------:R0:W-:Y:S01]  /*2f510*/  STL.64 [R1+0x2fc8], R16 ;  /* 0x002fc81001007387 */ /* 0x0001e20000100a00 */
[----:B---3--:R-:W-:-:S02]  /*2f520*/  MOV R18, R2 ;  /* 0x0000000200127202 */ /* 0x008fc40000000f00 */
[----:B------:R-:W-:Y:S01]  /*2f530*/  MOV R19, R0 ;  /* 0x0000000000137202 */ /* 0x000fe20000000f00 */
[----:B0-----:R-:W2:Y:S04]  /*2f540*/  LDL.LU R16, [R1+0x90] ;  /* 0x0000900001107983 */ /* 0x001ea80000300800 */
[----:B------:R-:W2:Y:S04]  /*2f550*/  LDL.LU R17, [R1+0x94] ;  /* 0x0000940001117983 */ /* 0x000ea80000300800 */
[----:B------:R-:W3:Y:S04]  /*2f560*/  LDL.LU R2, [R1+0x2ff4] ;  /* 0x002ff40001027983 */ /* 0x000ee80000300800 */
[----:B------:R-:W2:Y:S01]  /*2f570*/  LDL.LU R0, [R1+0x2ff0] ;  /* 0x002ff00001007983 */ /* 0x000ea20000300800 */
[-C--:B-----5:R-:W-:Y:S03]  /*2f580*/  HMMA.16816.F32.BF16 R12, R12, R20.reuse, R4 ;  /* 0x000000140c0c723c */ /* 0x0a0fe60000041804 */
[----:B------:R-:W-:Y:S11]  /*2f590*/  STL [R1+0x2f90], R28 ;  /* 0x002f901c01007387 */ /* 0x000ff60000100800 */
[----:B------:R-:W-:Y:S09]  /*2f5a0*/  @!UPT UIADD3 URZ, URZ, URZ, URZ ;  /* 0x0000003f3f3ff290 */ /* 0x000ff2000fffe03f */
[----:B------:R-:W-:Y:S04]  /*2f5b0*/  STL.64 [R1+0x2f80], R14 ;  /* 0x002f800e01007387 */ /* 0x000fe80000100a00 */
[----:B------:R4:W-:Y:S02]  /*2f5c0*/  STL.64 [R1+0x2f78], R12 ;  /* 0x002f780c01007387 */ /* 0x0009e40000100a00 */
[----:B----4-:R-:W-:Y:S01]  /*2f5d0*/  IMAD.MOV.U32 R12, RZ, RZ, R25 ;  /* 0x000000ffff0c7224 */ /* 0x010fe200078e0019 */
[----:B------:R-:W-:Y:S01]  /*2f5e0*/  MOV R13, R24 ;  /* 0x00000018000d7202 */ /* 0x000fe20000000f00 */
[----:B------:R-:W4:Y:S04]  /*2f5f0*/  LDL.LU R25, [R1+0x2fec] ;  /* 0x002fec0001197983 */ /* 0x000f280000300800 */
[----:B------:R-:W5:Y:S04]  /*2f600*/  LDL.LU R24, [R1+0x2fe8] ;  /* 0x002fe80001187983 */ /* 0x000f680000300800 */
[----:B--2---:R-:W0:Y:S04]  /*2f610*/  LDSM.16.MT88.4 R4, [R0+0x18000] ;  /* 0x018000000004783b */ /* 0x004e280000004200 */
[----:B0-----:R0:W-:Y:S04]  /*2f620*/  STL [R1+0x2fa0], R4 ;  /* 0x002fa00401007387 */ /* 0x0011e80000100800 */
[----:B------:R4:W-:Y:S04]  /*2f630*/  STL [R1+0x2f9c], R5 ;  /* 0x002f9c0501007387 */ /* 0x0009e80000100800 */
[----:B------:R5:W-:Y:S04]  /*2f640*/  STL [R1+0x2f98], R6 ;  /* 0x002f980601007387 */ /* 0x000be80000100800 */
[----:B------:R3:W-:Y:S04]  /*2f650*/  STL [R1+0x2f94], R7 ;  /* 0x002f940701007387 */ /* 0x0007e80000100800 */
[----:B0-----:R-:W2:Y:S01]  /*2f660*/  LDL.LU R4, [R1+0x60] ;  /* 0x0000600001047983 */ /* 0x001ea20000300800 */
[----:B----4-:R-:W-:Y:S01]  /*2f670*/  MOV R5, R25 ;  /* 0x0000001900057202 */ /* 0x010fe20000000f00 */
[----:B-----5:R-:W-:Y:S01]  /*2f680*/  IMAD.MOV.U32 R6, RZ, RZ, R24 ;  /* 0x000000ffff067224 */ /* 0x020fe200078e0018 */
[----:B---3--:R-:W-:Y:S01]  /*2f690*/  MOV R7, R2 ;  /* 0x0000000200077202 */ /* 0x008fe20000000f00 */
[----:B------:R-:W-:Y:S04]  /*2f6a0*/  STL [R1+0x2f70], R0 ;  /* 0x002f700001007387 */ /* 0x000fe80000100800 */
[----:B------:R-:W-:Y:S02]  /*2f6b0*/  LDSM.16.MT88.4 R24, [R0+0x18080] ;  /* 0x018080000018783b */ /* 0x000fe40000004200 */
[----:B--2---:R-:W-:Y:S02]  /*2f6c0*/  HMMA.16816.F32.BF16 R4, R8, R20, R4 ;  /* 0x000000140804723c */ /* 0x004fe40000041804 */
[----:B------:R-:W0:Y:S11]  /*2f6d0*/  LDSM.16.MT88.4 R8, [R3+0x19000] ;  /* 0x019000000308783b */ /* 0x000e360000004200 */
[----:B------:R-:W-:Y:S10]  /*2f6e0*/  @!UPT UIADD3 URZ, URZ, URZ, URZ ;  /* 0x0000003f3f3ff290 */ /* 0x000ff4000fffe03f */
[----:B------:R-:W-:Y:S04]  /*2f6f0*/  STL.64 [R1+0x30], R4 ;  /* 0x0000300401007387 */ /* 0x000fe80000100a00 */
[----:B------:R0:W-:Y:S02]  /*2f700*/  STL.64 [R1+0x38], R6 ;  /* 0x0000380601007387 */ /* 0x0001e40000100a00 */
[----:B0-----:R-:W-:Y:S01]  /*2f710*/  MOV R6, R10 ;  /* 0x0000000a00067202 */ /* 0x001fe20000000f00 */
[----:B------:R-:W-:Y:S01]  /*2f720*/  IMAD.MOV.U32 R7, RZ, RZ, R11 ;  /* 0x000000ffff077224 */ /* 0x000fe200078e000b */
        /* <DEDUP_REMOVED lines=12> */
[----:B------:R-:W-:-:S03]  /*2f7f0*/  MOV R28, R11 ;  /* 0x0000000b001c7202 */ /* 0x000fc60000000f00 */
[----:B------:R0:W-:Y:S04]  /*2f800*/  STL [R1+0x28], R10 ;  /* 0x0000280a01007387 */ /* 0x0001e80000100800 */
[----:B0-----:R-:W2:Y:S04]  /*2f810*/  LDL.LU.64 R10, [R1+0x2fc0] ;  /* 0x002fc000010a7983 */ /* 0x001ea80000300a00 */
[----:B------:R-:W2:Y:S01]  /*2f820*/  LDL.LU.64 R8, [R1+0x2fb8] ;  /* 0x002fb80001087983 */ /* 0x000ea20000300a00 */
[----:B------:R-:W-:Y:S02]  /*2f830*/  MOV R14, R23 ;  /* 0x00000017000e7202 */ /* 0x000fe40000000f00 */
[----:B------:R-:W-:Y:S01]  /*2f840*/  MOV R15, R22 ;  /* 0x00000016000f7202 */ /* 0x000fe20000000f00 */
[----:B--2---:R-:W-:Y:S01]  /*2f850*/  HMMA.16816.F32.BF16 R8, R8, R20, R16 ;  /* 0x000000140808723c */ /* 0x004fe20000041810 */
[----:B------:R-:W2:Y:S04]  /*2f860*/  LDL.LU.64 R18, [R1+0x2fb0] ;  /* 0x002fb00001127983 */ /* 0x000ea80000300a00 */
[----:B------:R-:W2:Y:S11]  /*2f870*/  LDL.LU.64 R16, [R1+0x2fa8] ;  /* 0x002fa80001107983 */ /* 0x000eb60000300a00 */
[----:B------:R-:W-:Y:S07]  /*2f880*/  @!UPT UIADD3 URZ, URZ, URZ, URZ ;  /* 0x0000003f3f3ff290 */ /* 0x000fee000fffe03f */
[----:B------:R-:W-:Y:S01]  /*2f890*/  STL [R1+0x60], R8 ;  /* 0x0000600801007387 */ /* 0x000fe20000100800 */
[----:B------:R-:W-:-:S03]  /*2f8a0*/  MOV R0, R9 ;  /* 0x0000000900007202 */ /* 0x000fc60000000f00 */
[----:B------:R-:W-:Y:S04]  /*2f8b0*/  STL.64 [R1+0x68], R10 ;  /* 0x0000680a01007387 */ /* 0x000fe80000100a00 */
[----:B------:R-:W0:Y:S02]  /*2f8c0*/  LDSM.16.MT88.4 R8, [R29+0x19000] ;  /* 0x019000001d08783b */ /* 0x000e240000004200 */
[----:B0-----:R-:W-:Y:S02]  /*2f8d0*/  MOV R22, R10 ;  /* 0x0000000a00167202 */ /* 0x001fe40000000f00 */
[----:B------:R2:W-:Y:S01]  /*2f8e0*/  STL.64 [R1+0x10], R8 ;  /* 0x0000100801007387 */ /* 0x0005e20000100a00 */
[----:B------:R-:W-:Y:S02]  /*2f8f0*/  MOV R23, R11 ;  /* 0x0000000b00177202 */ /* 0x000fe40000000f00 */
[----:B--2---:R-:W-:Y:S11]  /*2f900*/  HMMA.16816.F32.BF16 R8, R16, R20, R12 ;  /* 0x000000141008723c */ /* 0x004ff6000004180c */
[----:B------:R-:W-:Y:S11]  /*2f910*/  @!UPT UIADD3 URZ, URZ, URZ, URZ ;  /* 0x0000003f3f3ff290 */ /* 0x000ff6000fffe03f */
[----:B------:R-:W-:Y:S01]  /*2f920*/  @!UPT UIADD3 URZ, URZ, URZ, URZ ;  /* 0x0000003f3f3ff290 */ /* 0x000fe2000fffe03f */
[----:B------:R-:W-:Y:S01]  /*2f930*/  STL.64 [R1+0x50], R8 ;  /* 0x0000500801007387 */ /* 0x000fe20000100a00 */
[----:B------:R-:W-:Y:S01]  /*2f940*/  IMAD.MOV.U32 R3, RZ, RZ, R10 ;  /* 0x000000ffff037224 */ /* 0x000fe200078e000a */
[----:B------:R-:W-:Y:S02]  /*2f950*/  MOV R2, R11 ;  /* 0x0000000b00027202 */ /* 0x000fe40000000f00 */
[----:B------:R-:W0:Y:S01]  /*2f960*/  LDSM.16.MT88.4 R8, [R29+0x19080] ;  /* 0x019080001d08783b */ /* 0x000e220000004200 */
[----:B------:R-:W-:-:S03]  /*2f970*/  MOV R16, R4 ;  /* 0x0000000400107202 */ /* 0x000fc60000000f00 */
[----:B------:R-:W2:Y:S01]  /*2f980*/  LDL.LU R12, [R1+0x70] ;  /* 0x00007000010c7983 */ /* 0x000ea20000300800 */
[----:B------:R-:W-:-:S03]  /*2f990*/  MOV R17, R5 ;  /* 0x0000000500117202 */ /* 0x000fc60000000f00 */
[----:B------:R-:W2:Y:S01]  /*2f9a0*/  LDL.LU R13, [R1+0x74] ;  /* 0x00007400010d7983 */ /* 0x000ea20000300800 */
[----:B------:R-:W-:-:S03]  /*2f9b0*/  MOV R18, R6 ;  /* 0x0000000600127202 */ /* 0x000fc60000000f00 */
[----:B------:R-:W2:Y:S01]  /*2f9c0*/  LDL.LU R14, [R1+0x78] ;  /* 0x00007800010e7983 */ /* 0x000ea20000300800 */
[----:B------:R-:W-:-:S03]  /*2f9d0*/  IMAD.MOV.U32 R19, RZ, RZ, R7 ;  /* 0x000000ffff137224 */ /* 0x000fc600078e0007 */
[----:B------:R-:W2:Y:S04]  /*2f9e0*/  LDL.LU R15, [R1+0x7c] ;  /* 0x00007c00010f7983 */ /* 0x000ea80000300800 */
[----:B------:R-:W3:Y:S04]  /*2f9f0*/  LDL.LU R4, [R1+0x2fa0] ;  /* 0x002fa00001047983 */ /* 0x000ee80000300800 */
[----:B------:R-:W3:Y:S04]  /*2fa00*/  LDL.LU R5, [R1+0x2f9c] ;  /* 0x002f9c0001057983 */ /* 0x000ee80000300800 */
[----:B------:R-:W3:Y:S04]  /*2fa10*/  LDL.LU R6, [R1+0x2f98] ;  /* 0x002f980001067983 */ /* 0x000ee80000300800 */
[----:B------:R-:W3:Y:S04]  /*2fa20*/  LDL.LU R7, [R1+0x2f94] ;  /* 0x002f940001077983 */ /* 0x000ee80000300800 */
[----:B0-----:R-:W-:Y:S04]  /*2fa30*/  STL.64 [R1+0x2f58], R10 ;  /* 0x002f580a01007387 */ /* 0x001fe80000100a00 */
[----:B------:R0:W-:Y:S04]  /*2fa40*/  STL.64 [R1+0x2f50], R8 ;  /* 0x002f500801007387 */ /* 0x0001e80000100a00 */
[----:B0-----:R-:W3:Y:S04]  /*2fa50*/  LDL.LU R8, [R1+0xb0] ;  /* 0x0000b00001087983 */ /* 0x001ee80000300800 */
[----:B------:R-:W3:Y:S04]  /*2fa60*/  LDL.LU R9, [R1+0xb4] ;  /* 0x0000b40001097983 */ /* 0x000ee80000300800 */
[----:B------:R-:W3:Y:S04]  /*2fa70*/  LDL.LU R10, [R1+0xb8] ;  /* 0x0000b800010a7983 */ /* 0x000ee80000300800 */
[----:B------:R-:W3:Y:S02]  /*2fa80*/  LDL.LU R11, [R1+0xbc] ;  /* 0x0000bc00010b7983 */ /* 0x000ee40000300800 */
[----:B---3--:R-:W-:Y:S02]  /*2fa90*/  HMMA.16816.F32.BF16 R8, R4, R20, R8 ;  /* 0x000000140408723c */ /* 0x008fe40000041808 */
[----:B------:R-:W3:Y:S11]  /*2faa0*/  LDL.LU R4, [R1+0x80] ;  /* 0x0000800001047983 */ /* 0x000ef60000300800 */
[----:B------:R-:W-:Y:S10]  /*2fab0*/  @!UPT UIADD3 URZ, URZ, URZ, URZ ;  /* 0x0000003f3f3ff290 */ /* 0x000ff4000fffe03f */
[----:B------:R0:W-:Y:S04]  /*2fac0*/  STL.64 [R1+0xa0], R8 ;  /* 0x0000a00801007387 */ /* 0x0001e80000100a00 */
[----:B------:R1:W-:Y:S04]  /*2fad0*/  STL.64 [R1+0xa8], R10 ;  /* 0x0000a80a01007387 */ /* 0x0003e80000100a00 */
[----:B------:R-:W3:Y:S04]  /*2fae0*/  LDL.LU R5, [R1+0x84] ;  /* 0x0000840001057983 */ /* 0x000ee80000300800 */
[----:B------:R-:W3:Y:S04]  /*2faf0*/  LDL.LU R6, [R1+0x88] ;  /* 0x0000880001067983 */ /* 0x000ee80000300800 */
[----:B------:R-:W3:Y:S04]  /*2fb00*/  LDL.LU R7, [R1+0x8c] ;  /* 0x00008c0001077983 */ /* 0x000ee80000300800 */
[----:B0-----:R-:W4:Y:S04]  /*2fb10*/  LDL.LU R8, [R1+0x30] ;  /* 0x0000300001087983 */ /* 0x001f280000300800 */
[----:B------:R-:W4:Y:S04]  /*2fb20*/  LDL.LU R9, [R1+0x34] ;  /* 0x0000340001097983 */ /* 0x000f280000300800 */
[----:B-1----:R-:W5:Y:S04]  /*2fb30*/  LDL.LU R10, [R1+0x38] ;  /* 0x00003800010a7983 */ /* 0x002f680000300800 */
[----:B------:R-:W5:Y:S04]  /*2fb40*/  LDL.LU R11, [R1+0x3c] ;  /* 0x00003c00010b7983 */ /* 0x000f680000300800 */
[----:B-----5:R0:W-:Y:S04]  /*2fb50*/  STL.64 [R1+0x2f68], R10 ;  /* 0x002f680a01007387 */ /* 0x0201e80000100a00 */
[----:B----4-:R1:W-:Y:S01]  /*2fb60*/  STL.64 [R1+0x2f60], R8 ;  /* 0x002f600801007387 */ /* 0x0103e20000100a00 */
[----:B0-----:R-:W-:-:S03]  /*2fb70*/  MOV R11, R28 ;  /* 0x0000001c000b7202 */ /* 0x001fc60000000f00 */
[----:B-1----:R-:W4:Y:S04]  /*2fb80*/  LDL.LU R8, [R1+0x20] ;  /* 0x0000200001087983 */ /* 0x002f280000300800 */
[----:B------:R-:W4:Y:S04]  /*2fb90*/  LDL.LU R9, [R1+0x24] ;  /* 0x0000240001097983 */ /* 0x000f280000300800 */
[----:B------:R-:W4:Y:S04]  /*2fba0*/  LDL.LU R10, [R1+0x28] ;  /* 0x00002800010a7983 */ /* 0x000f280000300800 */
[----:B------:R-:W5:Y:S01]  /*2fbb0*/  LDL.LU R28, [R1+0x2f90] ;  /* 0x002f9000011c7983 */ /* 0x000f620000300800 */
[----:B---3--:R-:W-:Y:S03]  /*2fbc0*/  HMMA.16816.F32.BF16 R4, R24, R20, R4 ;  /* 0x000000141804723c */ /* 0x008fe60000041804 */
[----:B------:R-:W3:Y:S04]  /*2fbd0*/  LDL.LU R24, [R1+0x10] ;  /* 0x0000100001187983 */ /* 0x000ee80000300800 */
[----:B------:R-:W-:-:S02]  /*2fbe0*/  MOV R26, R22 ;  /* 0x00000016001a7202 */ /* 0x000fc40000000f00 */
[----:B------:R-:W-:Y:S11]  /*2fbf0*/  MOV R27, R23 ;  /* 0x00000017001b7202 */ /* 0x000ff60000000f00 */
[----:B------:R-:W-:Y:S03]  /*2fc00*/  @!UPT UIADD3 URZ, URZ, URZ, URZ ;  /* 0x0000003f3f3ff290 */ /* 0x000fe6000fffe03f */
[----:B------:R-:W-:Y:S04]  /*2fc10*/  STL.64 [R1+0x90], R4 ;  /* 0x0000900401007387 */ /* 0x000fe80000100a00 */
[----:B------:R-:W-:Y:S04]  /*2fc20*/  STL.64 [R1+0x98], R6 ;  /* 0x0000980601007387 */ /* 0x000fe80000100a00 */
[----:B------:R-:W3:Y:S04]  /*2fc30*/  LDL.LU R25, [R1+0x14] ;  /* 0x0000140001197983 */ /* 0x000ee80000300800 */
[----:B------:R-:W2:Y:S04]  /*2fc40*/  LDL.LU R22, [R1+0x2f8c] ;  /* 0x002f8c0001167983 */ /* 0x000ea80000300800 */
[----:B------:R-:W2:Y:S04]  /*2fc50*/  LDL.LU R23, [R1+0x2f88] ;  /* 0x002f880001177983 */ /* 0x000ea80000300800 */
[----:B------:R-:W2:Y:S04]  /*2fc60*/  LDL R21, [R1+0x490] ;  /* 0x0004900001157983 */ /* 0x000ea80000100800 */
[----:B-----5:R-:W0:Y:S04]  /*2fc70*/  LDSM.16.MT88.4 R4, [R28+0x19000] ;  /* 0x019000001c04783b */ /* 0x020e280000004200 */
[----:B0-----:R-:W-:Y:S04]  /*2fc80*/  STL.64 [R1+0x2f48], R6 ;  /* 0x002f480601007387 */ /* 0x001fe80000100a00 */
[----:B------:R0:W-:Y:S01]  /*2fc90*/  STL.64 [R1+0x2f40], R4 ;  /* 0x002f400401007387 */ /* 0x0001e20000100a00 */
[----:B--2---:R-:W-:Y:S03]  /*2fca0*/  HMMA.16816.F32.BF16 R16, R16, R22, R12 ;  /* 0x000000161010723c */ /* 0x004fe6000004180c */
[----:B0-----:R-:W2:Y:S04]  /*2fcb0*/  LDL.LU R4, [R1+0x40] ;  /* 0x0000400001047983 */ /* 0x001ea80000300800 */
[----:B------:R-:W2:Y:S04]  /*2fcc0*/  LDL.LU R5, [R1+0x44] ;  /* 0x0000440001057983 */ /* 0x000ea80000300800 */
[----:B------:R-:W2:Y:S04]  /*2fcd0*/  LDL.LU R6, [R1+0x48] ;  /* 0x0000480001067983 */ /* 0x000ea80000300800 */
[----:B------:R-:W2:Y:S04]  /*2fce0*/  LDL.LU R7, [R1+0x4c] ;  /* 0x00004c0001077983 */ /* 0x000ea80000300800 */
[----:B------:R-:W4:Y:S04]  /*2fcf0*/  LDL.LU.64 R14, [R1+0x2f80] ;  /* 0x002f8000010e7983 */ /* 0x000f280000300a00 */
[----:B------:R-:W4:Y:S04]  /*2fd00*/  LDL.LU.64 R12, [R1+0x2f78] ;  /* 0x002f7800010c7983 */ /* 0x000f280000300a00 */
[----:B------:R-:W-:Y:S04]  /*2fd10*/  STL.64 [R1+0x80], R16 ;  /* 0x0000801001007387 */ /* 0x000fe80000100a00 */
[----:B------:R-:W-:Y:S04]  /*2fd20*/  STL.64 [R1+0x88], R18 ;  /* 0x0000881201007387 */ /* 0x000fe80000100a00 */
[----:B------:R-:W0:Y:S04]  /*2fd30*/  LDSM.16.MT88.4 R16, [R28+0x19080] ;  /* 0x019080001c10783b */ /* 0x000e280000004200 */
[----:B0-----:R-:W-:Y:S04]  /*2fd40*/  STL.64 [R1+0x2f38], R18 ;  /* 0x002f381201007387 */ /* 0x001fe80000100a00 */
[----:B------:R0:W-:Y:S04]  /*2fd50*/  STL.64 [R1+0x2f30], R16 ;  /* 0x002f301001007387 */ /* 0x0001e80000100a00 */
[----:B0-----:R-:W5:Y:S01]  /*2fd60*/  LDL.LU R16, [R1+0x60] ;  /* 0x0000600001107983 */ /* 0x001f620000300800 */
[----:B------:R-:W-:-:S03]  /*2fd70*/  MOV R17, R0 ;  /* 0x0000000000117202 */ /* 0x000fc60000000f00 */
[----:B------:R-:W2:Y:S04]  /*2fd80*/  LDL.LU R0, [R1+0x2f70] ;  /* 0x002f700001007983 */ /* 0x000ea80000300800 */
[----:B------:R-:W5:Y:S04]  /*2fd90*/  LDL.LU R18, [R1+0x68] ;  /* 0x0000680001127983 */ /* 0x000f680000300800 */
[----:B------:R-:W5:Y:S04]  /*2fda0*/  LDL.LU R19, [R1+0x6c] ;  /* 0x00006c0001137983 */ /* 0x000f680000300800 */
[----:B------:R-:W-:Y:S01]  /*2fdb0*/  STL [R1+0x2f08], R28 ;  /* 0x002f081c01007387 */ /* 0x000fe20000100800 */
[-C--:B----4-:R-:W-:Y:S03]  /*2fdc0*/  HMMA.16816.F32.BF16 R12, R8, R22.reuse, R12 ;  /* 0x00000016080c723c */ /* 0x090fe6000004180c */
[----:B------:R-:W3:Y:S04]  /*2fdd0*/  LDL.LU.64 R10, [R1+0x2f68] ;  /* 0x002f6800010a7983 */ /* 0x000ee80000300a00 */
[----:B------:R-:W3:Y:S11]  /*2fde0*/  LDL.LU.64 R8, [R1+0x2f60] ;  /* 0x002f600001087983 */ /* 0x000ef60000300a00 */
[----:B------:R-:W-:Y:S05]  /*2fdf0*/  @!UPT UIADD3 URZ, URZ, URZ, URZ ;  /* 0x0000003f3f3ff290 */ /* 0x000fea000fffe03f */
[----:B------:R-:W-:Y:S04]  /*2fe00*/  STL.64 [R1+0x20], R12 ;  /* 0x0000200c01007387 */ /* 0x000fe80000100a00 */
[----:B------:R-:W-:Y:S04]  /*2fe10*/  STL.64 [R1+0x28], R14 ;  /* 0x0000280e01007387 */ /* 0x000fe80000100a00 */
[----:B--2---:R-:W0:Y:S04]  /*2fe20*/  LDSM.16.MT88.4 R12, [R0+0x19000] ;  /* 0x01900000000c783b */ /* 0x004e280000004200 */
[----:B0-----:R-:W-:Y:S04]  /*2fe30*/  STL.64 [R1+0x2f28], R14 ;  /* 0x002f280e01007387 */ /* 0x001fe80000100a00 */
[----:B------:R0:W-:Y:S04]  /*2fe40*/  STL.64 [R1+0x2f20], R12 ;  /* 0x002f200c01007387 */ /* 0x0001e80000100a00 */
[----:B0-----:R-:W2:Y:S04]  /*2fe50*/  LDL.LU R12, [R1+0x50] ;  /* 0x00005000010c7983 */ /* 0x001ea80000300800 */
[----:B------:R-:W2:Y:S01]  /*2fe60*/  LDL.LU R13, [R1+0x54] ;  /* 0x00005400010d7983 */ /* 0x000ea20000300800 */
[-C--:B---3--:R-:W-:Y:S03]  /*2fe70*/  HMMA.16816.F32.BF16 R24, R24, R22.reuse, R8 ;  /* 0x000000161818723c */ /* 0x088fe60000041808 */
[----:B------:R-:W3:Y:S04]  /*2fe80*/  LDL.LU.64 R10, [R1+0x2f58] ;  /* 0x002f5800010a7983 */ /* 0x000ee80000300a00 */
[----:B------:R-:W3:Y:S01]  /*2fe90*/  LDL.LU.64 R8, [R1+0x2f50] ;  /* 0x002f500001087983 */ /* 0x000ee20000300a00 */
[----:B------:R-:W-:Y:S01]  /*2fea0*/  IMAD.MOV.U32 R14, RZ, RZ, R3 ;  /* 0x000000ffff0e7224 */ /* 0x000fe200078e0003 */
[----:B------:R-:W-:Y:S11]  /*2feb0*/  MOV R15, R2 ;  /* 0x00000002000f7202 */ /* 0x000ff60000000f00 */
[----:B------:R-:W-:Y:S03]  /*2fec0*/  @!UPT UIADD3 URZ, URZ, URZ, URZ ;  /* 0x0000003f3f3ff290 */ /* 0x000fe6000fffe03f */
[----:B------:R-:W-:Y:S01]  /*2fed0*/  STL.64 [R1+0xd0], R24 ;  /* 0x0000d01801007387 */ /* 0x000fe20000100a00 */
[----:B------:R-:W-:Y:S02]  /*2fee0*/  MOV R3, R26 ;  /* 0x0000001a00037202 */ /* 0x000fe40000000f00 */
[----:B------:R-:W-:Y:S02]  /*2fef0*/  MOV R2, R27 ;  /* 0x0000001b00027202 */ /* 0x000fe40000000f00 */
[----:B------:R-:W0:Y:S04]  /*2ff00*/  LDSM.16.MT88.4 R24, [R0+0x19080] ;  /* 0x019080000018783b */ /* 0x000e280000004200 */
[----:B------:R-:W-:Y:S04]  /*2ff10*/  STL [R1+0x2f0c], R3 ;  /* 0x002f0c0301007387 */ /* 0x000fe80000100800 */
[----:B0-----:R-:W-:Y:S04]  /*2ff20*/  STL.64 [R1+0x2f18], R26 ;  /* 0x002f181a01007387 */ /* 0x001fe80000100a00 */
[----:B------:R0:W-:Y:S04]  /*2ff30*/  STL.64 [R1+0x2f10], R24 ;  /* 0x002f101801007387 */ /* 0x0001e80000100a00 */
[----:B0-----:R-:W4:Y:S04]  /*2ff40*/  LDL.LU R24, [R1+0xa0] ;  /* 0x0000a00001187983 */ /* 0x001f280000300800 */
[----:B------:R-:W4:Y:S04]  /*2ff50*/  LDL.LU R25, [R1+0xa4] ;  /* 0x0000a40001197983 */ /* 0x000f280000300800 */
[----:B------:R-:W4:Y:S04]  /*2ff60*/  LDL.LU R26, [R1+0xa8] ;  /* 0x0000a800011a7983 */ /* 0x000f280000300800 */
[----:B------:R-:W4:Y:S01]  /*2ff70*/  LDL.LU R27, [R1+0xac] ;  /* 0x0000ac00011b7983 */ /* 0x000f220000300800 */
[----:B---3--:R-:W-:Y:S03]  /*2ff80*/  HMMA.16816.F32.BF16 R4, R8, R22, R4 ;  /* 0x000000160804723c */ /* 0x008fe60000041804 */
[----:B------:R-:W3:Y:S11]  /*2ff90*/  LDL R11, [R1+0x1408] ;  /* 0x00140800010b7983 */ /* 0x000ef60000100800 */
[----:B------:R-:W-:Y:S09]  /*2ffa0*/  @!UPT UIADD3 URZ, URZ, URZ, URZ ;  /* 0x0000003f3f3ff290 */ /* 0x000ff2000fffe03f */
[----:B------:R-:W-:Y:S04]  /*2ffb0*/  STL.64 [R1+0xb0], R4 ;  /* 0x0000b00401007387 */ /* 0x000fe80000100a00 */
[----:B------:R-:W-:Y:S04]  /*2ffc0*/  STL.64 [R1+0xb8], R6 ;  /* 0x0000b80601007387 */ /* 0x000fe80000100a00 */
[----:B------:R-:W0:Y:S02]  /*2ffd0*/  LDSM.16.MT88.4 R4, [R21+0x1a000] ;  /* 0x01a000001504783b */ /* 0x000e240000004200 */
[----:B0-----:R-:W-:Y:S01]  /*2ffe0*/  MOV R3, R6 ;  /* 0x0000000600037202 */ /* 0x001fe20000000f00 */
[----:B------:R-:W-:Y:S01]  /*2fff0*/  IMAD.MOV.U32 R21, RZ, RZ, R5 ;  /* 0x000000ffff157224 */ /* 0x000fe200078e0005 */
[----:B------:R-:W-:-:S02]  /*30000*/  MOV R28, R7 ;  /* 0x00000007001c7202 */ /* 0x000fc40000000f00 */
[----:B------:R-:W-:Y:S01]  /*30010*/  MOV R20, R4 ;  /* 0x0000000400147202 */ /* 0x000fe20000000f00 */
[----:B------:R-:W5:Y:S04]  /*30020*/  LDL.LU.64 R6, [R1+0x2f48] ;  /* 0x002f480001067983 */ /* 0x000f680000300a00 */
[----:B------:R-:W5:Y:S04]  /*30030*/  LDL.LU.64 R4, [R1+0x2f40] ;  /* 0x002f400001047983 */ /* 0x000f680000300a00 */
[----:B---3--:R-:W0:Y:S04]  /*30040*/  LDSM.16.M88.4 R8, [R11+0x20300] ;  /* 0x020300000b08783b */ /* 0x008e280000000200 */
[----:B0-----:R0:W-:Y:S04]  /*30050*/  STL [R1+0x2eb0], R10 ;  /* 0x002eb00a01007387 */ /* 0x0011e80000100800 */
[----:B0-----:R-:W3:Y:S04]  /*30060*/  LDL R10, [R1+0x490] ;  /* 0x00049000010a7983 */ /* 0x001ee80000100800 */
[----:B------:R-:W-:Y:S01]  /*30070*/  STL [R1+0x2e88], R11 ;  /* 0x002e880b01007387 */ /* 0x000fe20000100800 */
[-C--:B-----5:R-:W-:Y:S03]  /*30080*/  HMMA.16816.F32.BF16 R4, R4, R22.reuse, R16 ;  /* 0x000000160404723c */ /* 0x0a0fe60000041810 */
[----:B------:R-:W2:Y:S04]  /*30090*/  LDL.LU.64 R18, [R1+0x2f38] ;  /* 0x002f380001127983 */ /* 0x000ea80000300a00 */
[----:B------:R-:W2:Y:S11]  /*300a0*/  LDL.LU.64 R16, [R1+0x2f30] ;  /* 0x002f300001107983 */ /* 0x000eb60000300a00 */
[----:B------:R-:W-:Y:S05]  /*300b0*/  @!UPT UIADD3 URZ, URZ, URZ, URZ ;  /* 0x0000003f3f3ff290 */ /* 0x000fea000fffe03f */
[----:B------:R-:W-:Y:S04]  /*300c0*/  STL.64 [R1+0xc0], R4 ;  /* 0x0000c00401007387 */ /* 0x000fe80000100a00 */
[----:B------:R-:W-:Y:S04]  /*300d0*/  STL.64 [R1+0xc8], R6 ;  /* 0x0000c80601007387 */ /* 0x000fe80000100a00 */
[----:B---3--:R-:W0:Y:S01]  /*300e0*/  LDSM.16.MT88.4 R4, [R10+0x1a080] ;  /* 0x01a080000a04783b */ /* 0x008e220000004200 */
[----:B--2---:R-:W-:Y:S03]  /*300f0*/  HMMA.16816.F32.BF16 R16, R16, R22, R12 ;  /* 0x000000161010723c */ /* 0x004fe6000004180c */
[----:B------:R-:W1:Y:S04]  /*30100*/  LDSM.16.MT88.4 R12, [R29+0x1a000] ;  /* 0x01a000001d0c783b */ /* 0x000e680000004200 */
[----:B0-----:R-:W-:Y:S04]  /*30110*/  STL.64 [R1+0x2f00], R6 ;  /* 0x002f000601007387 */ /* 0x001fe80000100a00 */
[----:B------:R0:W-:Y:S04]  /*30120*/  STL.64 [R1+0x2ef8], R4 ;  /* 0x002ef80401007387 */ /* 0x0001e80000100a00 */
[----:B0-----:R-:W2:Y:S04]  /*30130*/  LDL.LU R4, [R1+0x80] ;  /* 0x0000800001047983 */ /* 0x001ea80000300800 */
[----:B------:R-:W2:Y:S04]  /*30140*/  LDL.LU R5, [R1+0x84] ;  /* 0x0000840001057983 */ /* 0x000ea80000300800 */
[----:B------:R-:W2:Y:S04]  /*30150*/  LDL.LU R6, [R1+0x88] ;  /* 0x0000880001067983 */ /* 0x000ea80000300800 */
[----:B------:R-:W2:Y:S04]  /*30160*/  LDL.LU R7, [R1+0x8c] ;  /* 0x00008c0001077983 */ /* 0x000ea80000300800 */
[----:B------:R0:W-:Y:S01]  /*30170*/  STL.64 [R1+0x60], R16 ;  /* 0x0000601001007387 */ /* 0x0001e20000100a00 */
[----:B-1----:R-:W-:-:S03]  /*30180*/  IMAD.MOV.U32 R11, RZ, RZ, R14 ;  /* 0x000000ffff0b7224 */ /* 0x002fc600078e000e */
[----:B------:R-:W-:Y:S01]  /*30190*/  STL.64 [R1+0x68], R18 ;  /* 0x0000681201007387 */ /* 0x000fe20000100a00 */
[----:B------:R-:W-:-:S03]  /*301a0*/  MOV R10, R15 ;  /* 0x0000000f000a7202 */ /* 0x000fc60000000f00 */
[----:B------:R-:W4:Y:S01]  /*301b0*/  LDL.LU.64 R14, [R1+0x2f28] ;  /* 0x002f2800010e7983 */ /* 0x000f220000300a00 */
[----:B0-----:R-:W-:Y:S02]  /*301c0*/  MOV R17, R12 ;  /* 0x0000000c00117202 */ /* 0x001fe40000000f00 */
[----:B------:R-:W-:Y:S02]  /*301d0*/  MOV R16, R13 ;  /* 0x0000000d00107202 */ /* 0x000fe40000000f00 */
[----:B------:R-:W4:Y:S02]  /*301e0*/  LDL.LU.64 R12, [R1+0x2f20] ;  /* 0x002f2000010c7983 */ /* 0x000f240000300a00 */
[-C--:B----4-:R-:W-:Y:S02]  /*301f0*/  HMMA.16816.F32.BF16 R12, R12, R22.reuse, R24 ;  /* 0x000000160c0c723c */ /* 0x090fe40000041818 */
[----:B------:R-:W3:Y:S04]  /*30200*/  LDL.LU.64 R26, [R1+0x2f18] ;  /* 0x002f1800011a7983 */ /* 0x000ee80000300a00 */
[----:B------:R-:W3:Y:S11]  /*30210*/  LDL.LU.64 R24, [R1+0x2f10] ;  /* 0x002f100001187983 */ /* 0x000ef60000300a00 */
        /* <DEDUP_REMOVED lines=11> */
[----:B---3--:R-:W-:Y:S07]  /*302d0*/  HMMA.16816.F32.BF16 R12, R24, R22, R12 ;  /* 0x00000016180c723c */ /* 0x008fee000004180c */
[----:B------:R-:W-:-:S02]  /*302e0*/  MOV R22, R3 ;  /* 0x0000000300167202 */ /* 0x000fc40000000f00 */
[----:B------:R-:W-:Y:S11]  /*302f0*/  MOV R23, R28 ;  /* 0x0000001c00177202 */ /* 0x000ff60000000f00 */
[----:B------:R-:W-:Y:S03]  /*30300*/  @!UPT UIADD3 URZ, URZ, URZ, URZ ;  /* 0x0000003f3f3ff290 */ /* 0x000fe6000fffe03f */
[----:B------:R0:W-:Y:S04]  /*30310*/  STL.64 [R1+0x50], R12 ;  /* 0x0000500c01007387 */ /* 0x0001e80000100a00 */
[----:B------:R1:W-:Y:S04]  /*30320*/  STL.64 [R1+0x58], R14 ;  /* 0x0000580e01007387 */ /* 0x0003e80000100a00 */
[----:B------:R-:W3:Y:S04]  /*30330*/  LDL.LU R3, [R1+0x2f0c] ;  /* 0x002f0c0001037983 */ /* 0x000ee80000300800 */
[----:B------:R-:W4:Y:S01]  /*30340*/  LDL.LU R28, [R1+0x2f08] ;  /* 0x002f0800011c7983 */ /* 0x000f220000300800 */
[----:B0-----:R-:W-:Y:S01]  /*30350*/  MOV R12, R17 ;  /* 0x00000011000c7202 */ /* 0x001fe20000000f00 */
[----:B------:R-:W-:-:S02]  /*30360*/  IMAD.MOV.U32 R13, RZ, RZ, R16 ;  /* 0x000000ffff0d7224 */ /* 0x000fc400078e0010 */
[----:B------:R-:W5:Y:S04]  /*30370*/  LDL.LU R24, [R1+0x20] ;  /* 0x0000200001187983 */ /* 0x000f680000300800 */
[----:B------:R-:W5:Y:S04]  /*30380*/  LDL.LU R25, [R1+0x24] ;  /* 0x0000240001197983 */ /* 0x000f680000300800 */
[----:B------:R-:W5:Y:S04]  /*30390*/  LDL.LU R26, [R1+0x28] ;  /* 0x00002800011a7983 */ /* 0x000f680000300800 */
[----:B------:R-:W5:Y:S01]  /*303a0*/  LDL.LU R27, [R1+0x2c] ;  /* 0x00002c00011b7983 */ /* 0x000f620000300800 */
[----:B--2---:R-:W-:Y:S01]  /*303b0*/  HMMA.16816.F32.BF16 R20, R20, R8, R4 ;  /* 0x000000081414723c */ /* 0x004fe20000041804 */
[----:B-1----:R-:W-:Y:S11]  /*303c0*/  MOV R14, R11 ;  /* 0x0000000b000e7202 */ /* 0x002ff60000000f00 */
[----:B------:R-:W-:Y:S11]  /*303d0*/  @!UPT UIADD3 URZ, URZ, URZ, URZ ;  /* 0x0000003f3f3ff290 */ /* 0x000ff6000fffe03f */
[----:B------:R-:W-:Y:S01]  /*303e0*/  @!UPT UIADD3 URZ, URZ, URZ, URZ ;  /* 0x0000003f3f3ff290 */ /* 0x000fe2000fffe03f */
[----:B------:R-:W-:Y:S01]  /*303f0*/  IMAD.MOV.U32 R11, RZ, RZ, R20 ;  /* 0x000000ffff0b7224 */ /* 0x000fe200078e0014 */
[----:B----4-:R-:W0:Y:S04]  /*30400*/  LDSM.16.MT88.4 R16, [R28+0x1a000] ;  /* 0x01a000001c10783b */ /* 0x010e280000004200 */
[----:B0-----:R-:W-:Y:S04]  /*30410*/  STL.64 [R1+0x2ef0], R18 ;  /* 0x002ef01201007387 */ /* 0x001fe80000100a00 */
[----:B------:R0:W-:Y:S04]  /*30420*/  STL.64 [R1+0x2ee8], R16 ;  /* 0x002ee81001007387 */ /* 0x0001e80000100a00 */
[----:B0-----:R-:W2:Y:S04]  /*30430*/  LDL.LU R16, [R1+0xd0] ;  /* 0x0000d00001107983 */ /* 0x001ea80000300800 */
[----:B------:R-:W2:Y:S04]  /*30440*/  LDL.LU R17, [R1+0xd4] ;  /* 0x0000d40001117983 */ /* 0x000ea80000300800 */
[----:B------:R-:W5:Y:S04]  /*30450*/  LDL.LU.64 R6, [R1+0x2f00] ;  /* 0x002f000001067983 */ /* 0x000f680000300a00 */
[----:B------:R-:W5:Y:S01]  /*30460*/  LDL.LU.64 R4, [R1+0x2ef8] ;  /* 0x002ef80001047983 */ /* 0x000f620000300a00 */
[----:B---3--:R-:W-:-:S02]  /*30470*/  MOV R18, R3 ;  /* 0x0000000300127202 */ /* 0x008fc40000000f00 */
[----:B------:R-:W-:Y:S01]  /*30480*/  MOV R19, R2 ;  /* 0x0000000200137202 */ /* 0x000fe20000000f00 */
[----:B------:R-:W-:Y:S01]  /*30490*/  STL [R1+0x44], R21 ;  /* 0x0000441501007387 */ /* 0x000fe20000100800 */
[----:B------:R-:W-:Y:S02]  /*304a0*/  MOV R3, R22 ;  /* 0x0000001600037202 */ /* 0x000fe40000000f00 */
[----:B------:R-:W-:Y:S02]  /*304b0*/  MOV R2, R23 ;  /* 0x0000001700027202 */ /* 0x000fe40000000f00 */
[----:B------:R-:W0:Y:S04]  /*304c0*/  LDSM.16.MT88.4 R20, [R28+0x1a080] ;  /* 0x01a080001c14783b */ /* 0x000e280000004200 */
[----:B------:R-:W-:Y:S04]  /*304d0*/  STL [R1+0x2ec0], R2 ;  /* 0x002ec00201007387 */ /* 0x000fe80000100800 */
[----:B------:R-:W-:Y:S04]  /*304e0*/  STL [R1+0x2ebc], R3 ;  /* 0x002ebc0301007387 */ /* 0x000fe80000100800 */
[----:B------:R-:W-:Y:S04]  /*304f0*/  STL [R1+0x2eb8], R11 ;  /* 0x002eb80b01007387 */ /* 0x000fe80000100800 */
[----:B0-----:R-:W-:Y:S04]  /*30500*/  STL [R1+0x2ed4], R20 ;  /* 0x002ed41401007387 */ /* 0x001fe80000100800 */
[----:B------:R0:W-:Y:S04]  /*30510*/  STL [R1+0x2ed0], R21 ;  /* 0x002ed01501007387 */ /* 0x0001e80000100800 */
[----:B0-----:R-:W3:Y:S01]  /*30520*/  LDL R21, [R1+0x490] ;  /* 0x0004900001157983 */ /* 0x001ee20000100800 */
[----:B------:R-:W-:-:S03]  /*30530*/  MOV R15, R10 ;  /* 0x0000000a000f7202 */ /* 0x000fc60000000f00 */
[----:B------:R-:W-:Y:S04]  /*30540*/  STL [R1+0x2ecc], R22 ;  /* 0x002ecc1601007387 */ /* 0x000fe80000100800 */
[----:B------:R-:W-:Y:S04]  /*30550*/  STL [R1+0x2ec8], R23 ;  /* 0x002ec81701007387 */ /* 0x000fe80000100800 */
[----:B------:R-:W-:Y:S01]  /*30560*/  STL [R1+0x2ec4], R28 ;  /* 0x002ec41c01007387 */ /* 0x000fe20000100800 */
[----:B-----5:R-:W-:Y:S03]  /*30570*/  HMMA.16816.F32.BF16 R4, R4, R8, R24 ;  /* 0x000000080404723c */ /* 0x020fe60000041818 */
[----:B------:R-:W-:Y:S11]  /*30580*/  LDSM.16.MT88.4 R24, [R0+0x1a080] ;  /* 0x01a080000018783b */ /* 0x000ff60000004200 */
[----:B------:R-:W-:Y:S09]  /*30590*/  @!UPT UIADD3 URZ, URZ, URZ, URZ ;  /* 0x0000003f3f3ff290 */ /* 0x000ff2000fffe03f */
[----:B------:R-:W-:Y:S01]  /*305a0*/  STL.64 [R1+0x30], R4 ;  /* 0x0000300401007387 */ /* 0x000fe20000100a00 */
[----:B------:R-:W-:-:S03]  /*305b0*/  MOV R10, R7 ;  /* 0x00000007000a7202 */ /* 0x000fc60000000f00 */
[----:B------:R-:W-:Y:S04]  /*305c0*/  STL [R1+0x38], R6 ;  /* 0x0000380601007387 */ /* 0x000fe80000100800 */
[----:B------:R-:W0:Y:S01]  /*305d0*/  LDSM.16.MT88.4 R4, [R0+0x1a000] ;  /* 0x01a000000004783b */ /* 0x000e220000004200 */
[----:B--2---:R-:W-:Y:S11]  /*305e0*/  HMMA.16816.F32.BF16 R12, R12, R8, R16 ;  /* 0x000000080c0c723c */ /* 0x004ff60000041810 */
[----:B------:R-:W-:Y:S11]  /*305f0*/  @!UPT UIADD3 URZ, URZ, URZ, URZ ;  /* 0x0000003f3f3ff290 */ /* 0x000ff6000fffe03f */
[----:B------:R-:W-:Y:S02]  /*30600*/  @!UPT UIADD3 URZ, URZ, URZ, URZ ;  /* 0x0000003f3f3ff290 */ /* 0x000fe4000fffe03f */
[----:B------:R-:W-:Y:S01]  /*30610*/  MOV R20, R15 ;  /* 0x0000000f00147202 */ /* 0x000fe20000000f00 */
[----:B0-----:R-:W-:Y:S04]  /*30620*/  STL.64 [R1+0x2ea8], R6 ;  /* 0x002ea80601007387 */ /* 0x001fe80000100a00 */
[----:B------:R0:W-:Y:S04]  /*30630*/  STL.64 [R1+0x2ea0], R4 ;  /* 0x002ea00401007387 */ /* 0x0001e80000100a00 */
[----:B0-----:R-:W2:Y:S04]  /*30640*/  LDL.LU R4, [R1+0xc0] ;  /* 0x0000c00001047983 */ /* 0x001ea80000300800 */
[----:B------:R-:W2:Y:S04]  /*30650*/  LDL.LU R5, [R1+0xc4] ;  /* 0x0000c40001057983 */ /* 0x000ea80000300800 */
[----:B------:R-:W2:Y:S04]  /*30660*/  LDL.LU R6, [R1+0xc8] ;  /* 0x0000c80001067983 */ /* 0x000ea80000300800 */
[----:B------:R-:W2:Y:S04]  /*30670*/  LDL.LU R7, [R1+0xcc] ;  /* 0x0000cc0001077983 */ /* 0x000ea80000300800 */
[----:B------:R-:W-:Y:S04]  /*30680*/  STL.64 [R1+0x2e98], R26 ;  /* 0x002e981a01007387 */ /* 0x000fe80000100a00 */
[----:B------:R0:W-:Y:S04]  /*30690*/  STL.64 [R1+0x2e90], R24 ;  /* 0x002e901801007387 */ /* 0x0001e80000100a00 */
[----:B0-----:R-:W4:Y:S04]  /*306a0*/  LDL.LU R24, [R1+0xb0] ;  /* 0x0000b00001187983 */ /* 0x001f280000300800 */
[----:B------:R-:W4:Y:S04]  /*306b0*/  LDL.LU R25, [R1+0xb4] ;  /* 0x0000b40001197983 */ /* 0x000f280000300800 */
[----:B------:R-:W4:Y:S04]  /*306c0*/  LDL.LU R26, [R1+0xb8] ;  /* 0x0000b800011a7983 */ /* 0x000f280000300800 */
[----:B------:R-:W4:Y:S04]  /*306d0*/  LDL.LU R27, [R1+0xbc] ;  /* 0x0000bc00011b7983 */ /* 0x000f280000300800 */
[----:B------:R-:W2:Y:S04]  /*306e0*/  LDL.LU.64 R18, [R1+0x2ef0] ;  /* 0x002ef00001127983 */ /* 0x000ea80000300a00 */
[----:B------:R-:W2:Y:S04]  /*306f0*/  LDL.LU.64 R16, [R1+0x2ee8] ;  /* 0x002ee80001107983 */ /* 0x000ea80000300a00 */
[----:B------:R-:W-:Y:S04]  /*30700*/  STL.64 [R1+0x10], R12 ;  /* 0x0000100c01007387 */ /* 0x000fe80000100a00 */
[----:B------:R-:W-:Y:S04]  /*30710*/  STL [R1+0x18], R14 ;  /* 0x0000180e01007387 */ /* 0x000fe80000100800 */
[----:B---3--:R-:W0:Y:S02]  /*30720*/  LDSM.16.MT88.4 R12, [R21+0x1b000] ;  /* 0x01b00000150c783b */ /* 0x008e240000004200 */
[----:B0-----:R-:W-:Y:S01]  /*30730*/  MOV R11, R14 ;  /* 0x0000000e000b7202 */ /* 0x001fe20000000f00 */
[----:B------:R-:W-:Y:S01]  /*30740*/  IMAD.MOV.U32 R2, RZ, RZ, R12 ;  /* 0x000000ffff027224 */ /* 0x000fe200078e000c */
[----:B------:R-:W-:-:S02]  /*30750*/  MOV R29, R15 ;  /* 0x0000000f001d7202 */ /* 0x000fc40000000f00 */
[----:B------:R-:W-:Y:S01]  /*30760*/  MOV R3, R13 ;  /* 0x0000000d00037202 */ /* 0x000fe20000000f00 */
[----:B------:R-:W4:Y:S04]  /*30770*/  LDL.LU.64 R14, [R1+0x2ee0] ;  /* 0x002ee000010e7983 */ /* 0x000f280000300a00 */
[----:B------:R-:W4:Y:S01]  /*30780*/  LDL.LU.64 R12, [R1+0x2ed8] ;  /* 0x002ed800010c7983 */ /* 0x000f220000300a00 */
[-C--:B--2---:R-:W-:Y:S08]  /*30790*/  HMMA.16816.F32.BF16 R4, R16, R8.reuse, R4 ;  /* 0x000000081004723c */ /* 0x084ff00000041804 */
[----:B----4-:R-:W-:Y:S01]  /*307a0*/  HMMA.16816.F32.BF16 R12, R12, R8, R24 ;  /* 0x000000080c0c723c */ /* 0x010fe20000041818 */
[----:B------:R-:W0:Y:S11]  /*307b0*/  LDSM.16.MT88.4 R24, [R21+0x1b080] ;  /* 0x01b080001518783b */ /* 0x000e360000004200 */
[----:B------:R-:W-:Y:S11]  /*307c0*/  @!UPT UIADD3 URZ, URZ, URZ, URZ ;  /* 0x0000003f3f3ff290 */ /* 0x000ff6000fffe03f */
[----:B------:R1:W-:Y:S04]  /*307d0*/  STL.64 [R1+0x2e30], R14 ;  /* 0x002e300e01007387 */ /* 0x0003e80000100a00 */
[----:B------:R2:W-:Y:S01]  /*307e0*/  STL.64 [R1+0x2e28], R12 ;  /* 0x002e280c01007387 */ /* 0x0005e20000100a00 */
[----:B-1----:R-:W-:Y:S02]  /*307f0*/  MOV R15, R4 ;  /* 0x00000004000f7202 */ /* 0x002fe40000000f00 */
[----:B------:R-:W-:Y:S02]  /*30800*/  MOV R14, R5 ;  /* 0x00000005000e7202 */ /* 0x000fe40000000f00 */
[----:B0-----:R-:W-:Y:S01]  /*30810*/  MOV R21, R24 ;  /* 0x0000001800157202 */ /* 0x001fe20000000f00 */
[----:B------:R-:W-:Y:S01]  /*30820*/  IMAD.MOV.U32 R22, RZ, RZ, R25 ;  /* 0x000000ffff167224 */ /* 0x000fe200078e0019 */
[----:B------:R-:W3:Y:S01]  /*30830*/  LDL.LU R24, [R1+0x70] ;  /* 0x0000700001187983 */ /* 0x000ee20000300800 */
[----:B------:R-:W-:-:S02]  /*30840*/  MOV R23, R26 ;  /* 0x0000001a00177202 */ /* 0x000fc40000000f00 */
[----:B------:R-:W-:Y:S01]  /*30850*/  MOV R28, R27 ;  /* 0x0000001b001c7202 */ /* 0x000fe20000000f00 */
[----:B------:R-:W3:Y:S01]  /*30860*/  LDL.LU R25, [R1+0x74] ;  /* 0x0000740001197983 */ /* 0x000ee20000300800 */
[----:B--2---:R-:W-:Y:S01]  /*30870*/  IMAD.MOV.U32 R13, RZ, RZ, R6 ;  /* 0x000000ffff0d7224 */ /* 0x004fe200078e0006 */
[----:B------:R-:W-:Y:S02]  /*30880*/  MOV R12, R7 ;  /* 0x00000007000c7202 */ /* 0x000fe40000000f00 */
[----:B------:R-:W3:Y:S04]  /*30890*/  LDL.LU R26, [R1+0x78] ;  /* 0x00007800011a7983 */ /* 0x000ee80000300800 */
[----:B------:R-:W3:Y:S04]  /*308a0*/  LDL.LU R27, [R1+0x7c] ;  /* 0x00007c00011b7983 */ /* 0x000ee80000300800 */
[----:B------:R-:W2:Y:S04]  /*308b0*/  LDL.LU R4, [R1+0x60] ;  /* 0x0000600001047983 */ /* 0x000ea80000300800 */
[----:B------:R-:W2:Y:S04]  /*308c0*/  LDL.LU R5, [R1+0x64] ;  /* 0x0000640001057983 */ /* 0x000ea80000300800 */
[----:B------:R-:W2:Y:S04]  /*308d0*/  LDL.LU R6, [R1+0x68] ;  /* 0x0000680001067983 */ /* 0x000ea80000300800 */
[----:B------:R-:W2:Y:S04]  /*308e0*/  LDL.LU R7, [R1+0x6c] ;  /* 0x00006c0001077983 */ /* 0x000ea80000300800 */
[----:B------:R-:W-:Y:S04]  /*308f0*/  STL.64 [R1+0x2e40], R14 ;  /* 0x002e400e01007387 */ /* 0x000fe80000100a00 */
[----:B------:R0:W-:Y:S04]  /*30900*/  STL.64 [R1+0x2e38], R12 ;  /* 0x002e380c01007387 */ /* 0x0001e80000100a00 */
[----:B0-----:R-:W4:Y:S04]  /*30910*/  LDL.LU R12, [R1+0x10] ;  /* 0x00001000010c7983 */ /* 0x001f280000300800 */
[----:B------:R-:W4:Y:S04]  /*30920*/  LDL.LU R13, [R1+0x14] ;  /* 0x00001400010d7983 */ /* 0x000f280000300800 */
[----:B------:R-:W5:Y:S01]  /*30930*/  LDL.LU R14, [R1+0x18] ;  /* 0x00001800010e7983 */ /* 0x000f620000300800 */
[----:B------:R-:W-:-:S03]  /*30940*/  MOV R15, R20 ;  /* 0x00000014000f7202 */ /* 0x000fc60000000f00 */
[----:B------:R-:W2:Y:S04]  /*30950*/  LDL.LU R20, [R1+0x2ed4] ;  /* 0x002ed40001147983 */ /* 0x000ea80000300800 */
[----:B-----5:R0:W-:Y:S04]  /*30960*/  STL.64 [R1+0x2e50], R14 ;  /* 0x002e500e01007387 */ /* 0x0201e80000100a00 */
[----:B----4-:R1:W-:Y:S01]  /*30970*/  STL.64 [R1+0x2e48], R12 ;  /* 0x002e480c01007387 */ /* 0x0103e20000100a00 */
[----:B0-----:R-:W-:Y:S01]  /*30980*/  IMAD.MOV.U32 R14, RZ, RZ, R23 ;  /* 0x000000ffff0e7224 */ /* 0x001fe200078e0017 */
[----:B------:R-:W-:-:S02]  /*30990*/  MOV R15, R28 ;  /* 0x0000001c000f7202 */ /* 0x000fc40000000f00 */
[----:B-1----:R-:W-:Y:S02]  /*309a0*/  MOV R12, R21 ;  /* 0x00000015000c7202 */ /* 0x002fe40000000f00 */
[----:B------:R-:W2:Y:S01]  /*309b0*/  LDL.LU R21, [R1+0x2ed0] ;  /* 0x002ed00001157983 */ /* 0x000ea20000300800 */
[----:B------:R-:W-:-:S03]  /*309c0*/  MOV R13, R22 ;  /* 0x00000016000d7202 */ /* 0x000fc60000000f00 */
[----:B------:R-:W2:Y:S04]  /*309d0*/  LDL.LU R22, [R1+0x2ecc] ;  /* 0x002ecc0001167983 */ /* 0x000ea80000300800 */
[----:B------:R-:W2:Y:S04]  /*309e0*/  LDL.LU R23, [R1+0x2ec8] ;  /* 0x002ec80001177983 */ /* 0x000ea80000300800 */
[----:B------:R-:W4:Y:S04]  /*309f0*/  LDL.LU R28, [R1+0x2ec4] ;  /* 0x002ec400011c7983 */ /* 0x000f280000300800 */
[----:B------:R0:W-:Y:S04]  /*30a00*/  STL.64 [R1+0x2e70], R14 ;  /* 0x002e700e01007387 */ /* 0x0001e80000100a00 */
[----:B------:R1:W-:Y:S01]  /*30a10*/  STL.64 [R1+0x2e68], R12 ;  /* 0x002e680c01007387 */ /* 0x0003e20000100a00 */
[----:B0-----:R-:W-:Y:S01]  /*30a20*/  MOV R14, R11 ;  /* 0x0000000b000e7202 */ /* 0x001fe20000000f00 */
[----:B------:R-:W-:Y:S01]  /*30a30*/  IMAD.MOV.U32 R15, RZ, RZ, R29 ;  /* 0x000000ffff0f7224 */ /* 0x000fe200078e001d */
[----:B-1----:R-:W-:-:S02]  /*30a40*/  MOV R12, R2 ;  /* 0x00000002000c7202 */ /* 0x002fc40000000f00 */
[----:B------:R-:W5:Y:S01]  /*30a50*/  LDL.LU R2, [R1+0x2ec0] ;  /* 0x002ec00001027983 */ /* 0x000f620000300800 */
        /* <DEDUP_REMOVED lines=9> */
[----:B------:R-:W3:Y:S04]  /*30af0*/  LDL.LU R15, [R1+0x5c] ;  /* 0x00005c00010f7983 */ /* 0x000ee80000300800 */
[----:B--2---:R-:W0:Y:S01]  /*30b00*/  LDSM.16.MT88.4 R16, [R29+0x1b000] ;  /* 0x01b000001d10783b */ /* 0x004e220000004200 */
[----:B------:R-:W-:Y:S03]  /*30b10*/  HMMA.16816.F32.BF16 R20, R20, R8, R4 ;  /* 0x000000081414723c */ /* 0x000fe60000041804 */
[----:B0-----:R0:W-:Y:S04]  /*30b20*/  STL.64 [R1+0x2e60], R18 ;  /* 0x002e601201007387 */ /* 0x0011e80000100a00 */
[----:B------:R1:W-:Y:S01]  /*30b30*/  STL.64 [R1+0x2e58], R16 ;  /* 0x002e581001007387 */ /* 0x0003e20000100a00 */
[----:B0-----:R-:W-:-:S03]  /*30b40*/  MOV R19, R10 ;  /* 0x0000000a00137202 */ /* 0x001fc60000000f00 */
[----:B-1----:R-:W2:Y:S04]  /*30b50*/  LDL.LU R16, [R1+0x30] ;  /* 0x0000300001107983 */ /* 0x002ea80000300800 */
[----:B------:R-:W2:Y:S04]  /*30b60*/  LDL.LU R17, [R1+0x34] ;  /* 0x0000340001117983 */ /* 0x000ea80000300800 */
[----:B------:R-:W2:Y:S04]  /*30b70*/  LDL.LU R18, [R1+0x38] ;  /* 0x0000380001127983 */ /* 0x000ea80000300800 */
[----:B------:R-:W2:Y:S04]  /*30b80*/  LDL.LU R10, [R1+0x2eb0] ;  /* 0x002eb000010a7983 */ /* 0x000ea80000300800 */
[----:B------:R-:W3:Y:S04]  /*30b90*/  LDL.LU.64 R6, [R1+0x2ea8] ;  /* 0x002ea80001067983 */ /* 0x000ee80000300a00 */
[----:B------:R-:W3:Y:S04]  /*30ba0*/  LDL.LU.64 R4, [R1+0x2ea0] ;  /* 0x002ea00001047983 */ /* 0x000ee80000300a00 */
[----:B------:R-:W-:Y:S04]  /*30bb0*/  STL.64 [R1+0xb0], R20 ;  /* 0x0000b01401007387 */ /* 0x000fe80000100a00 */
[----:B------:R-:W-:Y:S04]  /*30bc0*/  STL.64 [R1+0xb8], R22 ;  /* 0x0000b81601007387 */ /* 0x000fe80000100a00 */
[----:B------:R-:W-:Y:S04]  /*30bd0*/  STL [R1+0x2e20], R29 ;  /* 0x002e201d01007387 */ /* 0x000fe80000100800 */
[----:B------:R-:W-:Y:S01]  /*30be0*/  LDSM.16.MT88.4 R20, [R29+0x1b080] ;  /* 0x01b080001d14783b */ /* 0x000fe20000004200 */
[----:B---3--:R-:W-:Y:S03]  /*30bf0*/  HMMA.16816.F32.BF16 R4, R4, R8, R24 ;  /* 0x000000080404723c */ /* 0x008fe60000041818 */
[----:B------:R-:W3:Y:S04]  /*30c00*/  LDL.LU.64 R26, [R1+0x2e98] ;  /* 0x002e9800011a7983 */ /* 0x000ee80000300a00 */
[----:B------:R-:W3:Y:S11]  /*30c10*/  LDL.LU.64 R24, [R1+0x2e90] ;  /* 0x002e900001187983 */ /* 0x000ef60000300a00 */
[----:B------:R-:W-:Y:S05]  /*30c20*/  @!UPT UIADD3 URZ, URZ, URZ, URZ ;  /* 0x0000003f3f3ff290 */ /* 0x000fea000fffe03f */
[----:B------:R0:W-:Y:S04]  /*30c30*/  STL.64 [R1+0xc0], R4 ;  /* 0x0000c00401007387 */ /* 0x0001e80000100a00 */
[----:B------:R1:W-:Y:S01]  /*30c40*/  STL.64 [R1+0xc8], R6 ;  /* 0x0000c80601007387 */ /* 0x0003e20000100a00 */
[----:B0-----:R-:W-:-:S03]  /*30c50*/  MOV R4, R11 ;  /* 0x0000000b00047202 */ /* 0x001fc60000000f00 */
[----:B------:R-:W2:Y:S04]  /*30c60*/  LDL.LU R11, [R1+0x2e88] ;  /* 0x002e8800010b7983 */ /* 0x000ea80000300800 */
[----:B------:R-:W2:Y:S01]  /*30c70*/  LDL.LU R5, [R1+0x44] ;  /* 0x0000440001057983 */ /* 0x000ea20000300800 */
[----:B---3--:R-:W-:Y:S03]  /*30c80*/  HMMA.16816.F32.BF16 R24, R24, R8, R12 ;  /* 0x000000081818723c */ /* 0x008fe6000004180c */
[----:B------:R-:W2:Y:S04]  /*30c90*/  LDL.LU.64 R14, [R1+0x2e80] ;  /* 0x002e8000010e7983 */ /* 0x000ea80000300a00 */
[----:B------:R-:W2:Y:S01]  /*30ca0*/  LDL.LU.64 R12, [R1+0x2e78] ;  /* 0x002e7800010c7983 */ /* 0x000ea20000300a00 */
[----:B-1----:R-:W-:-:S02]  /*30cb0*/  MOV R6, R3 ;  /* 0x0000000300067202 */ /* 0x002fc40000000f00 */
[----:B-----5:R-:W-:Y:S11]  /*30cc0*/  MOV R7, R2 ;  /* 0x0000000200077202 */ /* 0x020ff60000000f00 */
[----:B------:R-:W-:Y:S02]  /*30cd0*/  @!UPT UIADD3 URZ, URZ, URZ, URZ ;  /* 0x0000003f3f3ff290 */ /* 0x000fe4000fffe03f */
[----:B------:R-:W-:Y:S04]  /*30ce0*/  STL.64 [R1+0xa0], R24 ;  /* 0x0000a01801007387 */ /* 0x000fe80000100a00 */
[----:B------:R-:W-:Y:S04]  /*30cf0*/  STL.64 [R1+0xa8], R26 ;  /* 0x0000a81a01007387 */ /* 0x000fe80000100a00 */
[----:B----4-:R-:W0:Y:S04]  /*30d00*/  LDSM.16.MT88.4 R24, [R28+0x1b000] ;  /* 0x01b000001c18783b */ /* 0x010e280000004200 */
[----:B0-----:R-:W-:Y:S01]  /*30d10*/  STL [R1+0x2e24], R27 ;  /* 0x002e241b01007387 */ /* 0x001fe20000100800 */
[-C--:B--2---:R-:W-:Y:S03]  /*30d20*/  HMMA.16816.F32.BF16 R4, R12, R10.reuse, R4 ;  /* 0x0000000a0c04723c */ /* 0x084fe60000041804 */
[----:B------:R-:W0:Y:S11]  /*30d30*/  LDSM.16.MT88.4 R12, [R28+0x1b080] ;  /* 0x01b080001c0c783b */ /* 0x000e360000004200 */
[----:B------:R-:W-:Y:S09]  /*30d40*/  @!UPT UIADD3 URZ, URZ, URZ, URZ ;  /* 0x0000003f3f3ff290 */ /* 0x000ff2000fffe03f */
[----:B------:R-:W-:Y:S04]  /*30d50*/  STL.64 [R1+0x90], R4 ;  /* 0x0000900401007387 */ /* 0x000fe80000100a00 */
[----:B------:R0:W-:Y:S02]  /*30d60*/  STL.64 [R1+0x98], R6 ;  /* 0x0000980601007387 */ /* 0x0001e40000100a00 */
[----:B0-----:R-:W-:Y:S01]  /*30d70*/  MOV R6, R14 ;  /* 0x0000000e00067202 */ /* 0x001fe20000000f00 */
[----:B------:R-:W-:Y:S01]  /*30d80*/  IMAD.MOV.U32 R27, RZ, RZ, R12 ;  /* 0x000000ffff1b7224 */ /* 0x000fe200078e000c */
[----:B------:R-:W-:Y:S02]  /*30d90*/  MOV R4, R15 ;  /* 0x0000000f00047202 */ /* 0x000fe40000000f00 */
[----:B------:R-:W-:Y:S01]  /*30da0*/  MOV R7, R13 ;  /* 0x0000000d00077202 */ /* 0x000fe20000000f00 */
[----:B------:R-:W2:Y:S04]  /*30db0*/  LDL.LU.64 R14, [R1+0x2e70] ;  /* 0x002e7000010e7983 */ /* 0x000ea80000300a00 */
[----:B------:R-:W2:Y:S04]  /*30dc0*/  LDL.LU.64 R12, [R1+0x2e68] ;  /* 0x002e6800010c7983 */ /* 0x000ea80000300a00 */
        /* <DEDUP_REMOVED lines=11> */
[----:B-1----:R-:W3:Y:S04]  /*30e80*/  LDL R2, [R1+0x490] ;  /* 0x0004900001027983 */ /* 0x002ee80000100800 */
[----:B------:R-:W-:Y:S04]  /*30e90*/  STL [R1+0x2dfc], R8 ;  /* 0x002dfc0801007387 */ /* 0x000fe80000100800 */
[----:B------:R0:W-:Y:S04]  /*30ea0*/  STL [R1+0x2df8], R9 ;  /* 0x002df80901007387 */ /* 0x0001e80000100800 */
[----:B------:R-:W-:Y:S01]  /*30eb0*/  STL [R1+0x2df4], R3 ;  /* 0x002df40301007387 */ /* 0x000fe20000100800 */
[----:B0-----:R-:W-:-:S03]  /*30ec0*/  MOV R9, R14 ;  /* 0x0000000e00097202 */ /* 0x001fc60000000f00 */
[----:B------:R0:W-:Y:S01]  /*30ed0*/  STL [R1+0x50], R12 ;  /* 0x0000500c01007387 */ /* 0x0001e20000100800 */
[----:B------:R-:W-:Y:S01]  /*30ee0*/  IMAD.MOV.U32 R8, RZ, RZ, R15 ;  /* 0x000000ffff087224 */ /* 0x000fe200078e000f */
[----:B------:R-:W-:Y:S02]  /*30ef0*/  MOV R29, R13 ;  /* 0x0000000d001d7202 */ /* 0x000fe40000000f00 */
[----:B------:R-:W2:Y:S04]  /*30f00*/  LDL.LU.64 R14, [R1+0x2e50] ;  /* 0x002e5000010e7983 */ /* 0x000ea80000300a00 */
[----:B0-----:R-:W2:Y:S02]  /*30f10*/  LDL.LU.64 R12, [R1+0x2e48] ;  /* 0x002e4800010c7983 */ /* 0x001ea40000300a00 */
[----:B--2---:R-:W-:Y:S02]  /*30f20*/  HMMA.16816.F32.BF16 R16, R16, R10, R12 ;  /* 0x0000000a1010723c */ /* 0x004fe4000004180c */
[----:B------:R-:W2:Y:S04]  /*30f30*/  LDL.LU.64 R14, [R1+0x2e40] ;  /* 0x002e4000010e7983 */ /* 0x000ea80000300a00 */
[----:B------:R-:W4:Y:S11]  /*30f40*/  LDL.LU.64 R12, [R1+0x2e38] ;  /* 0x002e3800010c7983 */ /* 0x000f360000300a00 */
[----:B------:R-:W-:Y:S06]  /*30f50*/  @!UPT UIADD3 URZ, URZ, URZ, URZ ;  /* 0x0000003f3f3ff290 */ /* 0x000fec000fffe03f */
[----:B------:R0:W-:Y:S01]  /*30f60*/  STL [R1+0x84], R17 ;  /* 0x0000841101007387 */ /* 0x0001e20000100800 */
[----:B------:R-:W-:Y:S02]  /*30f70*/  MOV R3, R16 ;  /* 0x0000001000037202 */ /* 0x000fe40000000f00 */
[----:B------:R-:W-:Y:S01]  /*30f80*/  MOV R28, R18 ;  /* 0x00000012001c7202 */ /* 0x000fe20000000f00 */
[----:B------:R1:W-:Y:S04]  /*30f90*/  STL [R1+0x8c], R19 ;  /* 0x00008c1301007387 */ /* 0x0003e80000100800 */
[----:B------:R-:W-:Y:S04]  /*30fa0*/  STL [R1+0x2e08], R28 ;  /* 0x002e081c01007387 */ /* 0x000fe80000100800 */
[----:B------:R-:W-:Y:S01]  /*30fb0*/  STL [R1+0x2e04], R3 ;  /* 0x002e040301007387 */ /* 0x000fe20000100800 */
[----:B--2---:R-:W-:-:S02]  /*30fc0*/  MOV R16, R15 ;  /* 0x0000000f00107202 */ /* 0x004fc40000000f00 */
[----:B0-----:R-:W-:Y:S01]  /*30fd0*/  MOV R17, R14 ;  /* 0x0000000e00117202 */ /* 0x001fe20000000f00 */
[----:B----4-:R-:W-:Y:S01]  /*30fe0*/  IMAD.MOV.U32 R18, RZ, RZ, R13 ;  /* 0x000000ffff127224 */ /* 0x010fe200078e000d */
[----:B-1----:R-:W-:Y:S02]  /*30ff0*/  MOV R19, R12 ;  /* 0x0000000c00137202 */ /* 0x002fe40000000f00 */
[----:B------:R-:W0:Y:S04]  /*31000*/  LDSM.16.MT88.4 R12, [R0+0x1b080] ;  /* 0x01b08000000c783b */ /* 0x000e280000004200 */
[----:B0-----:R-:W-:Y:S04]  /*31010*/  STL.64 [R1+0x30], R12 ;  /* 0x0000300c01007387 */ /* 0x001fe80000100a00 */
[----:B------:R0:W-:Y:S04]  /*31020*/  STL.64 [R1+0x38], R14 ;  /* 0x0000380e01007387 */ /* 0x0001e80000100a00 */
[----:B0-----:R-:W2:Y:S04]  /*31030*/  LDL.LU.64 R14, [R1+0x2e30] ;  /* 0x002e3000010e7983 */ /* 0x001ea80000300a00 */
[----:B------:R-:W2:Y:S04]  /*31040*/  LDL.LU.64 R12, [R1+0x2e28] ;  /* 0x002e2800010c7983 */ /* 0x000ea80000300a00 */
[----:B------:R-:W-:Y:S04]  /*31050*/  STL [R1+0x2e0c], R0 ;  /* 0x002e0c0001007387 */ /* 0x000fe80000100800 */
[----:B------:R-:W0:Y:S01]  /*31060*/  S2R R5, SR_TID.X ;  /* 0x0000000000057919 */ /* 0x000e220000002100 */
[----:B--2---:R-:W-:Y:S07]  /*31070*/  HMMA.16816.F32.BF16 R12, R20, R10, R12 ;  /* 0x0000000a140c723c */ /* 0x004fee000004180c */
[----:B------:R-:W-:Y:S11]  /*31080*/  MOV R20, R27 ;  /* 0x0000001b00147202 */ /* 0x000ff60000000f00 */
[----:B------:R-:W-:Y:S05]  /*31090*/  @!UPT UIADD3 URZ, URZ, URZ, URZ ;  /* 0x0000003f3f3ff290 */ /* 0x000fea000fffe03f */
[----:B------:R-:W-:Y:S04]  /*310a0*/  STL.64 [R1+0x20], R12 ;  /* 0x0000200c01007387 */ /* 0x000fe80000100a00 */
[----:B------:R-:W-:Y:S04]  /*310b0*/  STL.64 [R1+0x28], R14 ;  /* 0x0000280e01007387 */ /* 0x000fe80000100a00 */
[----:B------:R-:W2:Y:S01]  /*310c0*/  LDL.LU R27, [R1+0x2e24] ;  /* 0x002e2400011b7983 */ /* 0x000ea20000300800 */
[----:B------:R-:W-:Y:S02]  /*310d0*/  MOV R21, R7 ;  /* 0x0000000700157202 */ /* 0x000fe40000000f00 */
[----:B------:R-:W-:Y:S01]  /*310e0*/  MOV R22, R6 ;  /* 0x0000000600167202 */ /* 0x000fe20000000f00 */
[----:B------:R-:W-:Y:S01]  /*310f0*/  IMAD.MOV.U32 R23, RZ, RZ, R4 ;  /* 0x000000ffff177224 */ /* 0x000fe200078e0004 */
[C---:B0-----:R-:W-:Y:S01]  /*31100*/  LOP3.LUT R6, R5.reuse, 0x7, RZ, 0xc0, !PT ;  /* 0x0000000705067812 */ /* 0x041fe200078ec0ff */
[----:B---3--:R-:W0:Y:S01]  /*31110*/  LDSM.16.MT88.4 R12, [R2+0x1c000] ;  /* 0x01c00000020c783b */ /* 0x008e220000004200 */
[----:B------:R-:W-:-:S04]  /*31120*/  LOP3.LUT R7, R5, 0x60, RZ, 0xc0, !PT ;  /* 0x0000006005077812 */ /* 0x000fc800078ec0ff */
[----:B------:R-:W-:Y:S02]  /*31130*/  LEA R7, R7, R6, 0x4 ;  /* 0x0000000607077211 */ /* 0x000fe400078e20ff */
[----:B------:R-:W-:Y:S02]  /*31140*/  SHF.L.U32 R5, R5, 0x1, RZ ;  /* 0x0000000105057819 */ /* 0x000fe400000006ff */
[----:B------:R-:W-:-:S04]  /*31150*/  SHF.L.U32 R7, R7, 0x4, RZ ;  /* 0x0000000407077819 */ /* 0x000fc800000006ff */
[----:B------:R-:W-:-:S04]  /*31160*/  LOP3.LUT R7, R7, 0x30, R5, 0x78, !PT ;  /* 0x0000003007077812 */ /* 0x000fc800078e7805 */
[----:B------:R-:W-:-:S06]  /*31170*/  LEA R7, R6, R7, 0xa ;  /* 0x0000000706077211 */ /* 0x000fcc00078e50ff */
[----:B------:R-:W1:Y:S04]  /*31180*/  LDSM.16.M88.4 R4, [R7+0x20380] ;  /* 0x020380000704783b */ /* 0x000e680000000200 */
[----:B------:R-:W-:Y:S04]  /*31190*/  STL.64 [R1+0x2e18], R22 ;  /* 0x002e181601007387 */ /* 0x000fe80000100a00 */
[----:B------:R-:W-:Y:S04]  /*311a0*/  STL.64 [R1+0x2e10], R20 ;  /* 0x002e101401007387 */ /* 0x000fe80000100a00 */
[----:B------:R-:W3:Y:S04]  /*311b0*/  LDSM.16.MT88.4 R20, [R2+0x1c080] ;  /* 0x01c080000214783b */ /* 0x000ee80000004200 */
[----:B0-----:R-:W-:Y:S01]  /*311c0*/  STL.64 [R1+0x40], R12 ;  /* 0x0000400c01007387 */ /* 0x001fe20000100a00 */
[----:B------:R-:W-:Y:S01]  /*311d0*/  IMAD.MOV.U32 R0, RZ, RZ, R14 ;  /* 0x000000ffff007224 */ /* 0x000fe200078e000e */
[----:B------:R-:W-:-:S02]  /*311e0*/  MOV R28, R15 ;  /* 0x0000000f001c7202 */ /* 0x000fc40000000f00 */
[----:B-1----:R-:W-:Y:S04]  /*311f0*/  STL [R1+0x2d2c], R6 ;  /* 0x002d2c0601007387 */ /* 0x002fe80000100800 */
[----:B------:R-:W-:Y:S04]  /*31200*/  STL [R1+0x2d28], R7 ;  /* 0x002d280701007387 */ /* 0x000fe80000100800 */
[----:B------:R0:W-:Y:S04]  /*31210*/  STL.64 [R1+0x2de8], R4 ;  /* 0x002de80401007387 */ /* 0x0001e80000100a00 */
[----:B0-----:R-:W4:Y:S01]  /*31220*/  LDL.LU R4, [R1+0x50] ;  /* 0x0000500001047983 */ /* 0x001f220000300800 */
[----:B------:R-:W-:-:S03]  /*31230*/  MOV R5, R29 ;  /* 0x0000001d00057202 */ /* 0x000fc60000000f00 */
[----:B------:R-:W5:Y:S01]  /*31240*/  LDL.LU R29, [R1+0x2e20] ;  /* 0x002e2000011d7983 */ /* 0x000f620000300800 */
[----:B---3--:R-:W-:Y:S01]  /*31250*/  MOV R13, R22 ;  /* 0x00000016000d7202 */ /* 0x008fe20000000f00 */
[----:B------:R-:W-:Y:S01]  /*31260*/  IMAD.MOV.U32 R15, RZ, RZ, R20 ;  /* 0x000000ffff0f7224 */ /* 0x000fe200078e0014 */
[----:B------:R-:W-:Y:S02]  /*31270*/  MOV R12, R23 ;  /* 0x00000017000c7202 */ /* 0x000fe40000000f00 */
[----:B------:R-:W-:Y:S01]  /*31280*/  MOV R14, R21 ;  /* 0x00000015000e7202 */ /* 0x000fe20000000f00 */
[----:B--2---:R-:W-:Y:S01]  /*31290*/  HMMA.16816.F32.BF16 R16, R24, R10, R16 ;  /* 0x0000000a1810723c */ /* 0x004fe20000041810 */
[----:B------:R-:W4:Y:S04]  /*312a0*/  LDL.LU R24, [R1+0xc0] ;  /* 0x0000c00001187983 */ /* 0x000f280000300800 */
[----:B------:R-:W4:Y:S04]  /*312b0*/  LDL.LU R25, [R1+0xc4] ;  /* 0x0000c40001197983 */ /* 0x000f280000300800 */
[----:B------:R-:W4:Y:S04]  /*312c0*/  LDL.LU R26, [R1+0xc8] ;  /* 0x0000c800011a7983 */ /* 0x000f280000300800 */
[----:B------:R-:W4:Y:S10]  /*312d0*/  LDL.LU R27, [R1+0xcc] ;  /* 0x0000cc00011b7983 */ /* 0x000f340000300800 */
[----:B------:R-:W-:Y:S04]  /*312e0*/  STL.64 [R1+0x2d88], R18 ;  /* 0x002d881201007387 */ /* 0x000fe80000100a00 */
[----:B------:R0:W-:Y:S04]  /*312f0*/  STL.64 [R1+0x2d80], R16 ;  /* 0x002d801001007387 */ /* 0x0001e80000100a00 */
[----:B0-----:R-:W2:Y:S04]  /*31300*/  LDL.LU R16, [R1+0xb0] ;  /* 0x0000b00001107983 */ /* 0x001ea80000300800 */
[----:B------:R-:W2:Y:S04]  /*31310*/  LDL.LU R17, [R1+0xb4] ;  /* 0x0000b40001117983 */ /* 0x000ea80000300800 */
[----:B------:R-:W2:Y:S04]  /*31320*/  LDL.LU R18, [R1+0xb8] ;  /* 0x0000b80001127983 */ /* 0x000ea80000300800 */
[----:B------:R-:W2:Y:S04]  /*31330*/  LDL.LU R19, [R1+0xbc] ;  /* 0x0000bc0001137983 */ /* 0x000ea80000300800 */
[----:B------:R-:W2:Y:S04]  /*31340*/  LDL.LU.64 R22, [R1+0x2e18] ;  /* 0x002e180001167983 */ /* 0x000ea80000300a00 */
[----:B------:R-:W2:Y:S01]  /*31350*/  LDL.LU.64 R20, [R1+0x2e10] ;  /* 0x002e100001147983 */ /* 0x000ea20000300a00 */
[----:B------:R-:W-:-:S02]  /*31360*/  MOV R6, R9 ;  /* 0x0000000900067202 */ /* 0x000fc40000000f00 */
[----:B------:R-:W-:-:S07]  /*31370*/  MOV R7, R8 ;  /* 0x0000000800077202 */ /* 0x000fce0000000f00 */
[-C--:B----4-:R-:W-:Y:S08]  /*31380*/  HMMA.16816.F32.BF16 R4, R4, R10.reuse, R24 ;  /* 0x0000000a0404723c */ /* 0x090ff00000041818 */
[----:B--2---:R-:W-:Y:S01]  /*31390*/  HMMA.16816.F32.BF16 R20, R20, R10, R16 ;  /* 0x0000000a1414723c */ /* 0x004fe20000041810 */
[----:B-----5:R-:W0:Y:S11]  /*313a0*/  LDSM.16.MT88.4 R16, [R29+0x1c000] ;  /* 0x01c000001d10783b */ /* 0x020e360000004200 */
[----:B------:R-:W-:Y:S11]  /*313b0*/  @!UPT UIADD3 URZ, URZ, URZ, URZ ;  /* 0x0000003f3f3ff290 */ /* 0x000ff6000fffe03f */
[----:B------:R-:W-:Y:S04]  /*313c0*/  STL [R1+0x2d74], R20 ;  /* 0x002d741401007387 */ /* 0x000fe80000100800 */
[----:B------:R-:W-:Y:S04]  /*313d0*/  STL [R1+0x2d70], R21 ;  /* 0x002d701501007387 */ /* 0x000fe80000100800 */
[----:B------:R1:W-:Y:S04]  /*313e0*/  STL [R1+0x2d6c], R22 ;  /* 0x002d6c1601007387 */ /* 0x0003e80000100800 */
[----:B------:R2:W-:Y:S01]  /*313f0*/  STL [R1+0x2d68], R23 ;  /* 0x002d681701007387 */ /* 0x0005e20000100800 */
[----:B0-----:R-:W-:-:S03]  /*31400*/  MOV R3, R16 ;  /* 0x0000001000037202 */ /* 0x001fc60000000f00 */
[----:B------:R-:W3:Y:S01]  /*31410*/  LDL.LU R16, [R1+0x20] ;  /* 0x0000200001107983 */ /* 0x000ee20000300800 */
[----:B------:R-:W-:Y:S01]  /*31420*/  IMAD.MOV.U32 R2, RZ, RZ, R17 ;  /* 0x000000ffff027224 */ /* 0x000fe200078e0011 */
[----:B------:R-:W-:Y:S02]  /*31430*/  MOV R8, R18 ;  /* 0x0000001200087202 */ /* 0x000fe40000000f00 */
[----:B------:R0:W-:Y:S01]  /*31440*/  STL.64 [R1+0xf0], R4 ;  /* 0x0000f00401007387 */ /* 0x0001e20000100a00 */
[----:B------:R-:W-:-:S03]  /*31450*/  MOV R9, R19 ;  /* 0x0000001300097202 */ /* 0x000fc60000000f00 */
[----:B------:R4:W-:Y:S04]  /*31460*/  STL.64 [R1+0xf8], R6 ;  /* 0x0000f80601007387 */ /* 0x0009e80000100a00 */
[----:B------:R-:W3:Y:S04]  /*31470*/  LDL.LU R17, [R1+0x24] ;  /* 0x0000240001117983 */ /* 0x000ee80000300800 */
[----:B------:R-:W5:Y:S04]  /*31480*/  LDL.LU R18, [R1+0x28] ;  /* 0x0000280001127983 */ /* 0x000f680000300800 */
[----:B------:R-:W5:Y:S01]  /*31490*/  LDL.LU R19, [R1+0x2c] ;  /* 0x00002c0001137983 */ /* 0x000f620000300800 */
[----:B-1----:R-:W-:-:S03]  /*314a0*/  MOV R22, R0 ;  /* 0x0000000000167202 */ /* 0x002fc60000000f00 */
[----:B------:R-:W3:Y:S01]  /*314b0*/  LDL.LU R20, [R1+0x40] ;  /* 0x0000400001147983 */ /* 0x000ee20000300800 */
[----:B--2---:R-:W-:-:S03]  /*314c0*/  MOV R23, R28 ;  /* 0x0000001c00177202 */ /* 0x004fc60000000f00 */
[----:B------:R-:W2:Y:S04]  /*314d0*/  LDL.LU R21, [R1+0x44] ;  /* 0x0000440001157983 */ /* 0x000ea80000300800 */
[----:B------:R-:W2:Y:S04]  /*314e0*/  LDL.LU R0, [R1+0x2e0c] ;  /* 0x002e0c0001007983 */ /* 0x000ea80000300800 */
[----:B------:R-:W2:Y:S04]  /*314f0*/  LDL.LU R28, [R1+0x2e08] ;  /* 0x002e0800011c7983 */ /* 0x000ea80000300800 */
[----:B------:R-:W2:Y:S04]  /*31500*/  LDL.LU R24, [R1+0x30] ;  /* 0x0000300001187983 */ /* 0x000ea80000300800 */
[----:B------:R-:W2:Y:S04]  /*31510*/  LDL.LU R25, [R1+0x34] ;  /* 0x0000340001197983 */ /* 0x000ea80000300800 */
[----:B------:R-:W2:Y:S04]  /*31520*/  LDL.LU R26, [R1+0x38] ;  /* 0x00003800011a7983 */ /* 0x000ea80000300800 */
[----:B------:R-:W2:Y:S04]  /*31530*/  LDL.LU R27, [R1+0x3c] ;  /* 0x00003c00011b7983 */ /* 0x000ea80000300800 */
[----:B0-----:R-:W2:Y:S04]  /*31540*/  LDL.LU R4, [R1+0xa0] ;  /* 0x0000a00001047983 */ /* 0x001ea80000300800 */
[----:B------:R-:W2:Y:S04]  /*31550*/  LDL.LU R5, [R1+0xa4] ;  /* 0x0000a40001057983 */ /* 0x000ea80000300800 */
[----:B----4-:R-:W4:Y:S04]  /*31560*/  LDL.LU R6, [R1+0xa8] ;  /* 0x0000a80001067983 */ /* 0x010f280000300800 */
[----:B------:R-:W4:Y:S04]  /*31570*/  LDL.LU R7, [R1+0xac] ;  /* 0x0000ac0001077983 */ /* 0x000f280000300800 */
[----:B-----5:R0:W-:Y:S04]  /*31580*/  STL.64 [R1+0x2d98], R18 ;  /* 0x002d981201007387 */ /* 0x0201e80000100a00 */
[----:B0-----:R-:W5:Y:S04]  /*31590*/  LDL R19, [R1+0x490] ;  /* 0x0004900001137983 */ /* 0x001f680000100800 */
[----:B---3--:R0:W-:Y:S02]  /*315a0*/  STL.64 [R1+0x2d90], R16 ;  /* 0x002d901001007387 */ /* 0x0081e40000100a00 */
[----:B0-----:R-:W-:Y:S01]  /*315b0*/  IMAD.MOV.U32 R16, RZ, RZ, R3 ;  /* 0x000000ffff107224 */ /* 0x001fe200078e0003 */
[----:B------:R-:W-:-:S02]  /*315c0*/  MOV R18, R8 ;  /* 0x0000000800127202 */ /* 0x000fc40000000f00 */
[----:B------:R-:W-:Y:S01]  /*315d0*/  MOV R17, R2 ;  /* 0x0000000200117202 */ /* 0x000fe20000000f00 */
[----:B-----5:R0:W-:Y:S04]  /*315e0*/  STL [R1+0x2da0], R19 ;  /* 0x002da01301007387 */ /* 0x0201e80000100800 */
[----:B------:R-:W3:Y:S04]  /*315f0*/  LDL.LU R3, [R1+0x2e04] ;  /* 0x002e040001037983 */ /* 0x000ee80000300800 */
[----:B------:R-:W5:Y:S01]  /*31600*/  LDL.LU R2, [R1+0x2e00] ;  /* 0x002e000001027983 */ /* 0x000f620000300800 */
[----:B0-----:R-:W-:-:S03]  /*31610*/  MOV R19, R9 ;  /* 0x0000000900137202 */ /* 0x001fc60000000f00 */
[----:B------:R-:W4:Y:S04]  /*31620*/  LDL.LU R8, [R1+0x2dfc] ;  /* 0x002dfc0001087983 */ /* 0x000f280000300800 */
[----:B------:R-:W4:Y:S04]  /*31630*/  LDL.LU R9, [R1+0x2df8] ;  /* 0x002df80001097983 */ /* 0x000f280000300800 */
[----:B------:R0:W-:Y:S04]  /*31640*/  STL.64 [R1+0x2dc0], R18 ;  /* 0x002dc01201007387 */ /* 0x0001e80000100a00 */
[----:B------:R1:W-:Y:S01]  /*31650*/  STL.64 [R1+0x2db8], R16 ;  /* 0x002db81001007387 */ /* 0x0003e20000100a00 */
[----:B0-----:R-:W-:-:S02]  /*31660*/  MOV R18, R13 ;  /* 0x0000000d00127202 */ /* 0x001fc40000000f00 */
[----:B------:R-:W-:Y:S02]  /*31670*/  MOV R19, R12 ;  /* 0x0000000c00137202 */ /* 0x000fe40000000f00 */
[----:B-1----:R-:W-:Y:S01]  /*31680*/  MOV R16, R15 ;  /* 0x0000000f00107202 */ /* 0x002fe20000000f00 */
[----:B------:R-:W-:Y:S02]  /*31690*/  IMAD.MOV.U32 R17, RZ, RZ, R14 ;  /* 0x000000ffff117224 */ /* 0x000fe400078e000e */
[----:B------:R-:W0:Y:S04]  /*316a0*/  LDSM.16.MT88.4 R12, [R29+0x1c080] ;  /* 0x01c080001d0c783b */ /* 0x000e280000004200 */
[----:B------:R-:W-:Y:S04]  /*316b0*/  STL.64 [R1+0x2de0], R18 ;  /* 0x002de01201007387 */ /* 0x000fe80000100a00 */
[----:B------:R1:W-:Y:S04]  /*316c0*/  STL.64 [R1+0x2dd8], R16 ;  /* 0x002dd81001007387 */ /* 0x0003e80000100a00 */
[----:B-1----:R-:W5:Y:S04]  /*316d0*/  LDL.LU R16, [R1+0x90] ;  /* 0x0000900001107983 */ /* 0x002f680000300800 */
[----:B------:R-:W5:Y:S04]  /*316e0*/  LDL.LU R17, [R1+0x94] ;  /* 0x0000940001117983 */ /* 0x000f680000300800 */
[----:B------:R-:W5:Y:S04]  /*316f0*/  LDL.LU R18, [R1+0x98] ;  /* 0x0000980001127983 */ /* 0x000f680000300800 */
[----:B------:R-:W5:Y:S04]  /*31700*/  LDL.LU R19, [R1+0x9c] ;  /* 0x00009c0001137983 */ /* 0x000f680000300800 */
[----:B0-----:R2:W-:Y:S04]  /*31710*/  STL.64 [R1+0x2db0], R14 ;  /* 0x002db00e01007387 */ /* 0x0015e80000100a00 */
[----:B------:R3:W-:Y:S01]  /*31720*/  STL.64 [R1+0x2da8], R12 ;  /* 0x002da80c01007387 */ /* 0x0007e20000100a00 */
[----:B--2---:R-:W-:-:S02]  /*31730*/  MOV R14, R28 ;  /* 0x0000001c000e7202 */ /* 0x004fc40000000f00 */
[----:B---3--:R-:W-:Y:S02]  /*31740*/  MOV R12, R3 ;  /* 0x00000003000c7202 */ /* 0x008fe40000000f00 */
[----:B------:R-:W2:Y:S04]  /*31750*/  LDL.LU R3, [R1+0x2df4] ;  /* 0x002df40001037983 */ /* 0x000ea80000300800 */
[----:B------:R-:W3:Y:S04]  /*31760*/  LDL.LU R13, [R1+0x84] ;  /* 0x00008400010d7983 */ /* 0x000ee80000300800 */
[----:B------:R-:W2:Y:S04]  /*31770*/  LDL.LU R28, [R1+0x2df0] ;  /* 0x002df000011c7983 */ /* 0x000ea80000300800 */
[----:B------:R-:W2:Y:S01]  /*31780*/  LDL.LU R15, [R1+0x8c] ;  /* 0x00008c00010f7983 */ /* 0x000ea20000300800 */
[----:B----4-:R-:W-:Y:S03]  /*31790*/  HMMA.16816.F32.BF16 R24, R24, R10, R4 ;  /* 0x0000000a1818723c */ /* 0x010fe60000041804 */
[----:B--2---:R-:W-:Y:S04]  /*317a0*/  STL.64 [R1+0x2dd0], R14 ;  /* 0x002dd00e01007387 */ /* 0x004fe80000100a00 */
[----:B---3--:R0:W-:Y:S04]  /*317b0*/  STL.64 [R1+0x2dc8], R12 ;  /* 0x002dc80c01007387 */ /* 0x0081e80000100a00 */
[----:B------:R-:W-:Y:S04]  /*317c0*/  STL [R1+0x2d78], R29 ;  /* 0x002d781d01007387 */ /* 0x000fe80000100800 */
[----:B------:R-:W5:Y:S08]  /*317d0*/  LDL.LU.64 R4, [R1+0x2de8] ;  /* 0x002de80001047983 */ /* 0x000f700000300a00 */
[----:B------:R-:W-:Y:S01]  /*317e0*/  STL.64 [R1+0xd0], R24 ;  /* 0x0000d01801007387 */ /* 0x000fe20000100a00 */
[----:B0-----:R-:W-:Y:S01]  /*317f0*/  IMAD.MOV.U32 R12, RZ, RZ, R9 ;  /* 0x000000ffff0c7224 */ /* 0x001fe200078e0009 */
[----:B------:R-:W-:-:S02]  /*31800*/  MOV R13, R8 ;  /* 0x00000008000d7202 */ /* 0x000fc40000000f00 */
[----:B------:R-:W-:Y:S04]  /*31810*/  STL.64 [R1+0xd8], R26 ;  /* 0x0000d81a01007387 */ /* 0x000fe80000100a00 */
[----:B------:R-:W-:Y:S04]  /*31820*/  STL [R1+0x2d7c], R28 ;  /* 0x002d7c1c01007387 */ /* 0x000fe80000100800 */
[----:B------:R-:W-:Y:S04]  /*31830*/  LDSM.16.MT88.4 R8, [R28+0x1c000] ;  /* 0x01c000001c08783b */ /* 0x000fe80000004200 */
[----:B------:R-:W-:Y:S01]  /*31840*/  LDSM.16.MT88.4 R24, [R28+0x1c080] ;  /* 0x01c080001c18783b */ /* 0x000fe20000004200 */
[----:B-----5:R-:W-:Y:S03]  /*31850*/  HMMA.16816.F32.BF16 R20, R20, R4, R16 ;  /* 0x000000041414723c */ /* 0x020fe60000041810 */
[----:B------:R-:W0:Y:S11]  /*31860*/  LDSM.16.MT88.4 R16, [R0+0x1c000] ;  /* 0x01c000000010783b */ /* 0x000e360000004200 */
[----:B------:R-:W-:Y:S09]  /*31870*/  @!UPT UIADD3 URZ, URZ, URZ, URZ ;  /* 0x0000003f3f3ff290 */ /* 0x000ff2000fffe03f */
[----:B------:R0:W-:Y:S04]  /*31880*/  STL.64 [R1+0xc0], R20 ;  /* 0x0000c01401007387 */ /* 0x0001e80000100a00 */
[----:B------:R-:W-:Y:S01]  /*31890*/  STL.64 [R1+0xc8], R22 ;  /* 0x0000c81601007387 */ /* 0x000fe20000100a00 */
[----:B0-----:R-:W-:Y:S01]  /*318a0*/  MOV R20, R18 ;  /* 0x0000001200147202 */ /* 0x001fe20000000f00 */
[----:B------:R-:W-:Y:S01]  /*318b0*/  IMAD.MOV.U32 R29, RZ, RZ, R17 ;  /* 0x000000ffff1d7224 */ /* 0x000fe200078e0011 */
[----:B------:R-:W-:Y:S02]  /*318c0*/  MOV R21, R19 ;  /* 0x0000001300157202 */ /* 0x000fe40000000f00 */
[----:B------:R-:W-:Y:S01]  /*318d0*/  MOV R28, R16 ;  /* 0x00000010001c7202 */ /* 0x000fe20000000f00 */
[----:B------:R-:W2:Y:S04]  /*318e0*/  LDL.LU.64 R18, [R1+0x2de0] ;  /* 0x002de00001127983 */ /* 0x000ea80000300a00 */
[----:B------:R-:W2:Y:S01]  /*318f0*/  LDL.LU.64 R16, [R1+0x2dd8] ;  /* 0x002dd80001107983 */ /* 0x000ea20000300a00 */
[----:B------:R-:W-:-:S02]  /*31900*/  MOV R14, R3 ;  /* 0x00000003000e7202 */ /* 0x000fc40000000f00 */
[----:B------:R-:W-:-:S07]  /*31910*/  MOV R15, R2 ;  /* 0x00000002000f7202 */ /* 0x000fce0000000f00 */
[----:B--2---:R-:W-:Y:S01]  /*31920*/  HMMA.16816.F32.BF16 R16, R16, R4, R12 ;  /* 0x000000041010723c */ /* 0x004fe2000004180c */
[----:B------:R-:W2:Y:S04]  /*31930*/  LDL.LU.64 R14, [R1+0x2dd0] ;  /* 0x002dd000010e7983 */ /* 0x000ea80000300a00 */
[----:B------:R-:W2:Y:S11]  /*31940*/  LDL.LU.64 R12, [R1+0x2dc8] ;  /* 0x002dc800010c7983 */ /* 0x000eb60000300a00 */
[----:B------:R-:W-:Y:S07]  /*31950*/  @!UPT UIADD3 URZ, URZ, URZ, URZ ;  /* 0x0000003f3f3ff290 */ /* 0x000fee000fffe03f */
[----:B------:R-:W-:Y:S01]  /*31960*/  STL.64 [R1+0xb0], R16 ;  /* 0x0000b01001007387 */ /* 0x000fe20000100a00 */
[----:B------:R-:W-:Y:S02]  /*31970*/  MOV R6, R18 ;  /* 0x0000001200067202 */ /* 0x000fe40000000f00 */
[----:B------:R-:W-:Y:S02]  /*31980*/  MOV R7, R19 ;  /* 0x0000001300077202 */ /* 0x000fe40000000f00 */
[----:B------:R-:W0:Y:S04]  /*31990*/  LDSM.16.MT88.4 R16, [R0+0x1c080] ;  /* 0x01c080000010783b */ /* 0x000e280000004200 */
[----:B------:R0:W-:Y:S04]  /*319a0*/  STL [R1+0x2d34], R7 ;  /* 0x002d340701007387 */ /* 0x0001e80000100800 */
[----:B------:R1:W-:Y:S01]  /*319b0*/  STL [R1+0x2d30], R6 ;  /* 0x002d300601007387 */ /* 0x0003e20000100800 */
[----:B0-----:R-:W-:Y:S01]  /*319c0*/  MOV R7, R18 ;  /* 0x0000001200077202 */ /* 0x001fe20000000f00 */
[----:B------:R-:W-:Y:S01]  /*319d0*/  IMAD.MOV.U32 R22, RZ, RZ, R16 ;  /* 0x000000ffff167224 */ /* 0x000fe200078e0010 */
[----:B-1----:R-:W-:-:S02]  /*319e0*/  MOV R6, R19 ;  /* 0x0000001300067202 */ /* 0x002fc40000000f00 */
[----:B------:R-:W-:Y:S01]  /*319f0*/  MOV R23, R17 ;  /* 0x0000001100177202 */ /* 0x000fe20000000f00 */
[----:B------:R-:W2:Y:S04]  /*31a00*/  LDL.LU.64 R18, [R1+0x2dc0] ;  /* 0x002dc00001127983 */ /* 0x000ea80000300a00 */
[----:B------:R-:W2:Y:S04]  /*31a10*/  LDL.LU.64 R16, [R1+0x2db8] ;  /* 0x002db80001107983 */ /* 0x000ea80000300a00 */
[----:B------:R-:W-:Y:S01]  /*31a20*/  STL [R1+0x2d40], R0 ;  /* 0x002d400001007387 */ /* 0x000fe20000100800 */
[----:B--2---:R-:W-:Y:S03]  /*31a30*/  HMMA.16816.F32.BF16 R16, R16, R4, R12 ;  /* 0x000000041010723c */ /* 0x004fe6000004180c */
[----:B------:R-:W2:Y:S04]  /*31a40*/  LDL.LU.64 R14, [R1+0x2db0] ;  /* 0x002db000010e7983 */ /* 0x000ea80000300a00 */
[----:B------:R-:W2:Y:S11]  /*31a50*/  LDL.LU.64 R12, [R1+0x2da8] ;  /* 0x002da800010c7983 */ /* 0x000eb60000300a00 */
[----:B------:R-:W-:Y:S05]  /*31a60*/  @!UPT UIADD3 URZ, URZ, URZ, URZ ;  /* 0x0000003f3f3ff290 */ /* 0x000fea000fffe03f */
[----:B------:R-:W-:Y:S01]  /*31a70*/  STL.64 [R1+0xe0], R16 ;  /* 0x0000e01001007387 */ /* 0x000fe20000100a00 */
[----:B------:R-:W-:-:S03]  /*31a80*/  IMAD.MOV.U32 R2, RZ, RZ, R19 ;  /* 0x000000ffff027224 */ /* 0x000fc600078e0013 */
[----:B------:R-:W3:Y:S01]  /*31a90*/  LDL.LU R19, [R1+0x2da0] ;  /* 0x002da00001137983 */ /* 0x000ee20000300800 */
[----:B------:R-:W-:-:S03]  /*31aa0*/  MOV R3, R18 ;  /* 0x0000001200037202 */ /* 0x000fc60000000f00 */
[----:B------:R-:W-:Y:S04]  /*31ab0*/  STL [R1+0x2d20], R2 ;  /* 0x002d200201007387 */ /* 0x000fe80000100800 */
[----:B------:R-:W-:Y:S04]  /*31ac0*/  STL [R1+0x2d1c], R3 ;  /* 0x002d1c0301007387 */ /* 0x000fe80000100800 */
[----:B---3--:R-:W0:Y:S04]  /*31ad0*/  LDSM.16.MT88.4 R16, [R19+0x1d000] ;  /* 0x01d000001310783b */ /* 0x008e280000004200 */
[----:B0-----:R-:W-:Y:S01]  /*31ae0*/  STL.64 [R1+0x90], R16 ;  /* 0x0000901001007387 */ /* 0x001fe20000100a00 */
[----:B------:R-:W-:-:S03]  /*31af0*/  MOV R0, R19 ;  /* 0x0000001300007202 */ /* 0x000fc60000000f00 */
[----:B------:R0:W-:Y:S04]  /*31b00*/  STL [R1+0x98], R18 ;  /* 0x0000981201007387 */ /* 0x0001e80000100800 */
[----:B0-----:R-:W2:Y:S04]  /*31b10*/  LDL.LU.64 R18, [R1+0x2d98] ;  /* 0x002d980001127983 */ /* 0x001ea80000300a00 */
[----:B------:R-:W2:Y:S02]  /*31b20*/  LDL.LU.64 R16, [R1+0x2d90] ;  /* 0x002d900001107983 */ /* 0x000ea40000300a00 */
[----:B--2---:R-:W-:Y:S02]  /*31b30*/  HMMA.16816.F32.BF16 R12, R12, R4, R16 ;  /* 0x000000040c0c723c */ /* 0x004fe40000041810 */
[----:B------:R-:W2:Y:S04]  /*31b40*/  LDL.LU.64 R18, [R1+0x2d88] ;  /* 0x002d880001127983 */ /* 0x000ea80000300a00 */
[----:B------:R-:W2:Y:S11]  /*31b50*/  LDL.LU.64 R16, [R1+0x2d80] ;  /* 0x002d800001107983 */ /* 0x000eb60000300a00 */
[----:B------:R-:W-:Y:S06]  /*31b60*/  @!UPT UIADD3 URZ, URZ, URZ, URZ ;  /* 0x0000003f3f3ff290 */ /* 0x000fec000fffe03f */
[----:B------:R0:W-:Y:S04]  /*31b70*/  STL.64 [R1+0xa8], R14 ;  /* 0x0000a80e01007387 */ /* 0x0001e80000100a00 */
[----:B0-----:R-:W3:Y:S01]  /*31b80*/  LDL R15, [R1+0x490] ;  /* 0x00049000010f7983 */ /* 0x001ee20000100800 */
[----:B------:R-:W-:Y:S02]  /*31b90*/  MOV R2, R12 ;  /* 0x0000000c00027202 */ /* 0x000fe40000000f00 */
[----:B------:R-:W-:-:S03]  /*31ba0*/  MOV R3, R13 ;  /* 0x0000000d00037202 */ /* 0x000fc60000000f00 */
[----:B------:R-:W-:Y:S04]  /*31bb0*/  STL [R1+0x2d38], R2 ;  /* 0x002d380201007387 */ /* 0x000fe80000100800 */
[----:B------:R-:W-:Y:S01]  /*31bc0*/  STL [R1+0x2d24], R3 ;  /* 0x002d240301007387 */ /* 0x000fe20000100800 */
[----:B--2---:R-:W-:Y:S03]  /*31bd0*/  HMMA.16816.F32.BF16 R8, R8, R4, R16 ;  /* 0x000000040808723c */ /* 0x004fe60000041810 */
[----:B---3--:R-:W0:Y:S04]  /*31be0*/  LDSM.16.MT88.4 R12, [R15+0x1d080] ;  /* 0x01d080000f0c783b */ /* 0x008e280000004200 */
[----:B------:R-:W-:Y:S01]  /*31bf0*/  MOV R16, R22 ;  /* 0x0000001600107202 */ /* 0x000fe20000000f00 */
[----:B------:R-:W-:Y:S01]  /*31c00*/  IMAD.MOV.U32 R17, RZ, RZ, R23 ;  /* 0x000000ffff117224 */ /* 0x000fe200078e0017 */
[----:B0-----:R0:W-:Y:S04]  /*31c10*/  STL.64 [R1+0x80], R12 ;  /* 0x0000800c01007387 */ /* 0x0011e80000100a00 */
[----:B------:R1:W-:Y:S01]  /*31c20*/  STL.64 [R1+0x88], R14 ;  /* 0x0000880e01007387 */ /* 0x0003e20000100a00 */
[----:B0-----:R-:W-:Y:S01]  /*31c30*/  MOV R12, R28 ;  /* 0x0000001c000c7202 */ /* 0x001fe20000000f00 */
[----:B------:R-:W-:-:S02]  /*31c40*/  IMAD.MOV.U32 R13, RZ, RZ, R29 ;  /* 0x000000ffff0d7224 */ /* 0x000fc400078e001d */
[----:B------:R-:W2:Y:S01]  /*31c50*/  LDL.LU R28, [R1+0x2d7c] ;  /* 0x002d7c00011c7983 */ /* 0x000ea20000300800 */
[----:B-1----:R-:W-:Y:S02]  /*31c60*/  MOV R14, R20 ;  /* 0x00000014000e7202 */ /* 0x002fe40000000f00 */
[----:B------:R-:W-:Y:S01]  /*31c70*/  MOV R15, R21 ;  /* 0x00000015000f7202 */ /* 0x000fe20000000f00 */
[----:B------:R-:W3:Y:S04]  /*31c80*/  LDL.LU R29, [R1+0x2d78] ;  /* 0x002d7800011d7983 */ /* 0x000ee80000300800 */
[----:B------:R-:W4:Y:S04]  /*31c90*/  LDL.LU R20, [R1+0x2d74] ;  /* 0x002d740001147983 */ /* 0x000f280000300800 */
[----:B------:R-:W4:Y:S04]  /*31ca0*/  LDL.LU R21, [R1+0x2d70] ;  /* 0x002d700001157983 */ /* 0x000f280000300800 */
[----:B------:R-:W-:Y:S04]  /*31cb0*/  STL.64 [R1+0x2d60], R14 ;  /* 0x002d600e01007387 */ /* 0x000fe80000100a00 */
[----:B------:R-:W-:Y:S04]  /*31cc0*/  STL.64 [R1+0x2d58], R12 ;  /* 0x002d580c01007387 */ /* 0x000fe80000100a00 */
[----:B------:R-:W-:Y:S04]  /*31cd0*/  STL [R1+0x64], R9 ;  /* 0x0000640901007387 */ /* 0x000fe80000100800 */
[----:B------:R-:W-:Y:S04]  /*31ce0*/  STL.64 [R1+0x68], R10 ;  /* 0x0000680a01007387 */ /* 0x000fe80000100a00 */
[----:B------:R-:W4:Y:S04]  /*31cf0*/  LDL.LU R22, [R1+0x2d6c] ;  /* 0x002d6c0001167983 */ /* 0x000f280000300800 */
[----:B------:R-:W4:Y:S01]  /*31d00*/  LDL.LU R23, [R1+0x2d68] ;  /* 0x002d680001177983 */ /* 0x000f220000300800 */
[----:B------:R-:W-:-:S02]  /*31d10*/  MOV R3, R8 ;  /* 0x0000000800037202 */ /* 0x000fc40000000f00 */
[----:B------:R-:W-:Y:S02]  /*31d20*/  MOV R18, R7 ;  /* 0x0000000700127202 */ /* 0x000fe40000000f00 */
[----:B------:R-:W-:-:S05]  /*31d30*/  MOV R19, R6 ;  /* 0x0000000600137202 */ /* 0x000fca0000000f00 */
[----:B------:R-:W-:Y:S04]  /*31d40*/  STL.64 [R1+0x2d50], R18 ;  /* 0x002d501201007387 */ /* 0x000fe80000100a00 */
[----:B------:R0:W-:Y:S04]  /*31d50*/  STL.64 [R1+0x2d48], R16 ;  /* 0x002d481001007387 */ /* 0x0001e80000100a00 */
[----:B0-----:R-:W5:Y:S04]  /*31d60*/  LDL.LU R16, [R1+0xf0] ;  /* 0x0000f00001107983 */ /* 0x001f680000300800 */
[----:B------:R-:W5:Y:S04]  /*31d70*/  LDL.LU R17, [R1+0xf4] ;  /* 0x0000f40001117983 */ /* 0x000f680000300800 */
[----:B------:R-:W5:Y:S04]  /*31d80*/  LDL.LU R18, [R1+0xf8] ;  /* 0x0000f80001127983 */ /* 0x000f680000300800 */
[----:B------:R-:W5:Y:S04]  /*31d90*/  LDL.LU R19, [R1+0xfc] ;  /* 0x0000fc0001137983 */ /* 0x000f680000300800 */
[----:B------:R-:W-:Y:S04]  /*31da0*/  STL [R1+0x2d3c], R3 ;  /* 0x002d3c0301007387 */ /* 0x000fe80000100800 */
[----:B---3--:R-:W0:Y:S01]  /*31db0*/  LDSM.16.MT88.4 R12, [R29+0x1d000] ;  /* 0x01d000001d0c783b */ /* 0x008e220000004200 */
[----:B----4-:R-:W-:Y:S03]  /*31dc0*/  HMMA.16816.F32.BF16 R8, R24, R4, R20 ;  /* 0x000000041808723c */ /* 0x010fe60000041814 */
[----:B------:R-:W3:Y:S04]  /*31dd0*/  LDL.LU R20, [R1+0xd0] ;  /* 0x0000d00001147983 */ /* 0x000ee80000300800 */
[----:B------:R-:W3:Y:S04]  /*31de0*/  LDL.LU R21, [R1+0xd4] ;  /* 0x0000d40001157983 */ /* 0x000ee80000300800 */
[----:B------:R-:W3:Y:S04]  /*31df0*/  LDL.LU R22, [R1+0xd8] ;  /* 0x0000d80001167983 */ /* 0x000ee80000300800 */
[----:B------:R-:W3:Y:S08]  /*31e00*/  LDL.LU R23, [R1+0xdc] ;  /* 0x0000dc0001177983 */ /* 0x000ef00000300800 */
[----:B------:R1:W-:Y:S04]  /*31e10*/  STL.64 [R1+0x2ca0], R10 ;  /* 0x002ca00a01007387 */ /* 0x0003e80000100a00 */
[----:B-1----:R-:W4:Y:S01]  /*31e20*/  LDL R11, [R1+0x490] ;  /* 0x00049000010b7983 */ /* 0x002f220000100800 */
[----:B0-----:R-:W-:-:S03]  /*31e30*/  MOV R10, R13 ;  /* 0x0000000d000a7202 */ /* 0x001fc60000000f00 */
[----:B------:R0:W-:Y:S02]  /*31e40*/  STL.64 [R1+0x2c98], R8 ;  /* 0x002c980801007387 */ /* 0x0001e40000100a00 */
[----:B0-----:R-:W-:Y:S01]  /*31e50*/  IMAD.MOV.U32 R9, RZ, RZ, R14 ;  /* 0x000000ffff097224 */ /* 0x001fe200078e000e */
[----:B------:R-:W-:Y:S01]  /*31e60*/  MOV R8, R15 ;  /* 0x0000000f00087202 */ /* 0x000fe20000000f00 */
[----:B----4-:R0:W-:Y:S02]  /*31e70*/  STL [R1+0x2d18], R11 ;  /* 0x002d180b01007387 */ /* 0x0101e40000100800 */
[----:B0-----:R-:W-:Y:S02]  /*31e80*/  MOV R11, R12 ;  /* 0x0000000c000b7202 */ /* 0x001fe40000000f00 */
[----:B------:R-:W0:Y:S02]  /*31e90*/  LDSM.16.MT88.4 R12, [R29+0x1d080] ;  /* 0x01d080001d0c783b */ /* 0x000e240000004200 */
[----:B0-----:R-:W-:Y:S01]  /*31ea0*/  MOV R27, R12 ;  /* 0x0000000c001b7202 */ /* 0x001fe20000000f00 */
[----:B------:R-:W-:Y:S01]  /*31eb0*/  IMAD.MOV.U32 R24, RZ, RZ, R15 ;  /* 0x000000ffff187224 */ /* 0x000fe200078e000f */
[----:B------:R-:W-:-:S02]  /*31ec0*/  MOV R26, R13 ;  /* 0x0000000d001a7202 */ /* 0x000fc40000000f00 */
[----:B------:R-:W-:Y:S02]  /*31ed0*/  MOV R25, R14 ;  /* 0x0000000e00197202 */ /* 0x000fe40000000f00 */
[----:B--2---:R-:W0:Y:S02]  /*31ee0*/  LDSM.16.MT88.4 R12, [R28+0x1d000] ;  /* 0x01d000001c0c783b */ /* 0x004e240000004200 */
[----:B0-----:R-:W-:Y:S02]  /*31ef0*/  MOV R7, R14 ;  /* 0x0000000e00077202 */ /* 0x001fe40000000f00 */
[----:B------:R-:W-:Y:S02]  /*31f00*/  MOV R6, R15 ;  /* 0x0000000f00067202 */ /* 0x000fe40000000f00 */
[----:B------:R-:W-:Y:S01]  /*31f10*/  MOV R3, R12 ;  /* 0x0000000c00037202 */ /* 0x000fe20000000f00 */
[----:B------:R-:W5:Y:S01]  /*31f20*/  LDL.LU.64 R14, [R1+0x2d60] ;  /* 0x002d6000010e7983 */ /* 0x000f620000300a00 */
[----:B------:R-:W-:-:S03]  /*31f30*/  MOV R2, R13 ;  /* 0x0000000d00027202 */ /* 0x000fc60000000f00 */
[----:B------:R-:W5:Y:S02]  /*31f40*/  LDL.LU.64 R12, [R1+0x2d58] ;  /* 0x002d5800010c7983 */ /* 0x000f640000300a00 */
[-C--:B-----5:R-:W-:Y:S02]  /*31f50*/  HMMA.16816.F32.BF16 R12, R12, R4.reuse, R16 ;  /* 0x000000040c0c723c */ /* 0x0a0fe40000041810 */
[----:B------:R-:W3:Y:S04]  /*31f60*/  LDL.LU.64 R18, [R1+0x2d50] ;  /* 0x002d500001127983 */ /* 0x000ee80000300a00 */
[----:B------:R-:W3:Y:S11]  /*31f70*/  LDL.LU.64 R16, [R1+0x2d48] ;  /* 0x002d480001107983 */ /* 0x000ef60000300a00 */
[----:B------:R-:W-:Y:S06]  /*31f80*/  @!UPT UIADD3 URZ, URZ, URZ, URZ ;  /* 0x0000003f3f3ff290 */ /* 0x000fec000fffe03f */
[----:B------:R-:W-:Y:S04]  /*31f90*/  STL.64 [R1+0x2c90], R14 ;  /* 0x002c900e01007387 */ /* 0x000fe80000100a00 */
[----:B------:R-:W-:Y:S04]  /*31fa0*/  STL.64 [R1+0x2c88], R12 ;  /* 0x002c880c01007387 */ /* 0x000fe80000100a00 */
[----:B------:R-:W0:Y:S04]  /*31fb0*/  LDSM.16.MT88.4 R12, [R28+0x1d080] ;  /* 0x01d080001c0c783b */ /* 0x000e280000004200 */
[----:B0-----:R-:W-:Y:S04]  /*31fc0*/  STL.64 [R1+0x2cb0], R14 ;  /* 0x002cb00e01007387 */ /* 0x001fe80000100a00 */
[----:B------:R-:W-:Y:S04]  /*31fd0*/  STL.64 [R1+0x2ca8], R12 ;  /* 0x002ca80c01007387 */ /* 0x000fe80000100a00 */
[----:B------:R-:W-:Y:S01]  /*31fe0*/  STL [R1+0x2c6c], R28 ;  /* 0x002c6c1c01007387 */ /* 0x000fe20000100800 */
[----:B---3--:R-:W-:Y:S03]  /*31ff0*/  HMMA.16816.F32.BF16 R16, R16, R4, R20 ;  /* 0x000000041010723c */ /* 0x008fe60000041814 */
[----:B------:R-:W2:Y:S04]  /*32000*/  LDL.LU R20, [R1+0x90] ;  /* 0x0000900001147983 */ /* 0x000ea80000300800 */
[----:B------:R-:W2:Y:S01]  /*32010*/  LDL.LU R21, [R1+0x94] ;  /* 0x0000940001157983 */ /* 0x000ea20000300800 */
[----:B------:R-:W-:-:S03]  /*32020*/  IMAD.MOV.U32 R23, RZ, RZ, R0 ;  /* 0x000000ffff177224 */ /* 0x000fc600078e0000 */
[----:B------:R-:W2:Y:S04]  /*32030*/  LDL.LU R22, [R1+0x98] ;  /* 0x0000980001167983 */ /* 0x000ea80000300800 */
[----:B------:R-:W3:Y:S08]  /*32040*/  LDL.LU R0, [R1+0x2d40] ;  /* 0x002d400001007983 */ /* 0x000ef00000300800 */
[----:B------:R-:W-:Y:S04]  /*32050*/  STL.64 [R1+0x2c80], R18 ;  /* 0x002c801201007387 */ /* 0x000fe80000100a00 */
[----:B------:R0:W-:Y:S04]  /*32060*/  STL.64 [R1+0x2c78], R16 ;  /* 0x002c781001007387 */ /* 0x0001e80000100a00 */
[----:B0-----:R-:W2:Y:S04]  /*32070*/  LDL.LU R16, [R1+0xc0] ;  /* 0x0000c00001107983 */ /* 0x001ea80000300800 */
[----:B------:R-:W2:Y:S04]  /*32080*/  LDL.LU R17, [R1+0xc4] ;  /* 0x0000c40001117983 */ /* 0x000ea80000300800 */
[----:B------:R-:W2:Y:S04]  /*32090*/  LDL.LU R18, [R1+0xc8] ;  /* 0x0000c80001127983 */ /* 0x000ea80000300800 */
[----:B------:R-:W2:Y:S04]  /*320a0*/  LDL.LU R19, [R1+0xcc] ;  /* 0x0000cc0001137983 */ /* 0x000ea80000300800 */
[----:B---3--:R-:W0:Y:S04]  /*320b0*/  LDSM.16.MT88.4 R12, [R0+0x1d000] ;  /* 0x01d00000000c783b */ /* 0x008e280000004200 */
[----:B0-----:R0:W-:Y:S01]  /*320c0*/  STL.64 [R1], R12 ;  /* 0x0000000c01007387 */ /* 0x0011e20000100a00 */
[----:B------:R-:W-:-:S03]  /*320d0*/  MOV R28, R15 ;  /* 0x0000000f001c7202 */ /* 0x000fc60000000f00 */
[----:B------:R1:W-:Y:S01]  /*320e0*/  STL [R1+0x8], R14 ;  /* 0x0000080e01007387 */ /* 0x0003e20000100800 */
[----:B------:R-:W-:Y:S01]  /*320f0*/  IMAD.MOV.U32 R15, RZ, RZ, R6 ;  /* 0x000000ffff0f7224 */ /* 0x000fe200078e0006 */
[----:B0-----:R-:W-:Y:S02]  /*32100*/  MOV R12, R3 ;  /* 0x00000003000c7202 */ /* 0x001fe40000000f00 */
[----:B------:R-:W3:Y:S01]  /*32110*/  LDL.LU R3, [R1+0x2d3c] ;  /* 0x002d3c0001037983 */ /* 0x000ee20000300800 */
[----:B------:R-:W-:Y:S02]  /*32120*/  MOV R13, R2 ;  /* 0x00000002000d7202 */ /* 0x000fe40000000f00 */
[----:B-1----:R-:W-:Y:S01]  /*32130*/  MOV R14, R7 ;  /* 0x00000007000e7202 */ /* 0x002fe20000000f00 */
[----:B------:R-:W4:Y:S04]  /*32140*/  LDL.LU R2, [R1+0x2d38] ;  /* 0x002d380001027983 */ /* 0x000f280000300800 */
[----:B------:R-:W5:Y:S04]  /*32150*/  LDL.LU R7, [R1+0x2d34] ;  /* 0x002d340001077983 */ /* 0x000f680000300800 */
[----:B------:R-:W2:Y:S04]  /*32160*/  LDL.LU R6, [R1+0x2d30] ;  /* 0x002d300001067983 */ /* 0x000ea80000300800 */
        /* <DEDUP_REMOVED lines=9> */
[----:B------:R-:W-:Y:S01]  /*32200*/  MOV R14, R9 ;  /* 0x00000009000e7202 */ /* 0x000fe20000000f00 */
[----:B------:R-:W3:Y:S01]  /*32210*/  LDL.LU R8, [R1+0xb0] ;  /* 0x0000b00001087983 */ /* 0x000ee20000300800 */
[----:B-1----:R-:W-:Y:S01]  /*32220*/  MOV R13, R10 ;  /* 0x0000000a000d7202 */ /* 0x002fe20000000f00 */
[----:B------:R-:W-:Y:S02]  /*32230*/  IMAD.MOV.U32 R12, RZ, RZ, R11 ;  /* 0x000000ffff0c7224 */ /* 0x000fe400078e000b */
[----:B------:R-:W3:Y:S01]  /*32240*/  LDL.LU R9, [R1+0xb4] ;  /* 0x0000b40001097983 */ /* 0x000ee20000300800 */
[----:B-----5:R-:W-:Y:S01]  /*32250*/  IMAD.MOV.U32 R11, RZ, RZ, R7 ;  /* 0x000000ffff0b7224 */ /* 0x020fe200078e0007 */
[----:B--2---:R-:W-:Y:S02]  /*32260*/  MOV R10, R6 ;  /* 0x00000006000a7202 */ /* 0x004fe40000000f00 */
        /* <DEDUP_REMOVED lines=8> */
[----:B------:R-:W5:Y:S01]  /*322f0*/  LDL R27, [R1+0x1408] ;  /* 0x00140800011b7983 */ /* 0x000f620000100800 */
[-C--:B--2---:R-:W-:Y:S11]  /*32300*/  HMMA.16816.F32.BF16 R20, R20, R6.reuse, R16 ;  /* 0x000000061414723c */ /* 0x084ff60000041810 */
[----:B------:R-:W-:Y:S11]  /*32310*/  @!UPT UIADD3 URZ, URZ, URZ, URZ ;  /* 0x0000003f3f3ff290 */ /* 0x000ff6000fffe03f */
[----:B------:R-:W-:Y:S02]  /*32320*/  @!UPT UIADD3 URZ, URZ, URZ, URZ ;  /* 0x0000003f3f3ff290 */ /* 0x000fe4000fffe03f */
[----:B------:R-:W-:Y:S02]  /*32330*/  MOV R19, R20 ;  /* 0x0000001400137202 */ /* 0x000fe40000000f00 */
[----:B------:R-:W-:Y:S02]  /*32340*/  MOV R18, R21 ;  /* 0x0000001500127202 */ /* 0x000fe40000000f00 */
[----:B------:R-:W-:Y:S02]  /*32350*/  MOV R17, R22 ;  /* 0x0000001600117202 */ /* 0x000fe40000000f00 */
[----:B------:R-:W-:Y:S01]  /*32360*/  MOV R16, R23 ;  /* 0x0000001700107202 */ /* 0x000fe20000000f00 */
[----:B------:R-:W-:Y:S04]  /*32370*/  STL.64 [R1+0x2cc0], R18 ;  /* 0x002cc01201007387 */ /* 0x000fe80000100a00 */
[----:B------:R0:W-:Y:S01]  /*32380*/  STL.64 [R1+0x2cb8], R16 ;  /* 0x002cb81001007387 */ /* 0x0001e20000100a00 */
[----:B---3--:R-:W-:Y:S03]  /*32390*/  HMMA.16816.F32.BF16 R12, R12, R6, R8 ;  /* 0x000000060c0c723c */ /* 0x008fe60000041808 */
[----:B------:R-:W-:Y:S04]  /*323a0*/  LDSM.16.MT88.4 R20, [R0+0x1d080] ;  /* 0x01d080000014783b */ /* 0x000fe80000004200 */
[----:B-----5:R-:W-:Y:S01]  /*323b0*/  LDSM.16.M88.4 R24, [R27+0x20380] ;  /* 0x020380001b18783b */ /* 0x020fe20000000200 */
[----:B0-----:R-:W-:-:S03]  /*323c0*/  IMAD.MOV.U32 R16, RZ, RZ, R3 ;  /* 0x000000ffff107224 */ /* 0x001fc600078e0003 */
[----:B------:R-:W2:Y:S04]  /*323d0*/  LDL.LU R3, [R1+0x2d24] ;  /* 0x002d240001037983 */ /* 0x000ea80000300800 */
[----:B------:R-:W3:Y:S04]  /*323e0*/  LDL.LU R17, [R1+0x64] ;  /* 0x0000640001117983 */ /* 0x000ee80000300800 */
[----:B------:R-:W5:Y:S04]  /*323f0*/  LDL.LU R18, [R1+0x68] ;  /* 0x0000680001127983 */ /* 0x000f680000300800 */
[----:B------:R-:W5:Y:S04]  /*32400*/  LDL.LU R19, [R1+0x6c] ;  /* 0x00006c0001137983 */ /* 0x000f680000300800 */
[----:B-----5:R-:W-:Y:S04]  /*32410*/  STL.64 [R1+0x2ce0], R18 ;  /* 0x002ce01201007387 */ /* 0x020fe80000100a00 */
[----:B---3--:R4:W-:Y:S02]  /*32420*/  STL.64 [R1+0x2cd8], R16 ;  /* 0x002cd81001007387 */ /* 0x0089e40000100a00 */
[----:B----4-:R-:W-:-:S02]  /*32430*/  MOV R16, R2 ;  /* 0x0000000200107202 */ /* 0x010fc40000000f00 */
[----:B------:R-:W3:Y:S01]  /*32440*/  LDL.LU R2, [R1+0x2d20] ;  /* 0x002d200001027983 */ /* 0x000ee20000300800 */
[----:B--2---:R-:W-:-:S03]  /*32450*/  MOV R17, R3 ;  /* 0x0000000300117202 */ /* 0x004fc60000000f00 */
[----:B------:R-:W2:Y:S04]  /*32460*/  LDL.LU R3, [R1+0x2d1c] ;  /* 0x002d1c0001037983 */ /* 0x000ea80000300800 */
[----:B------:R-:W4:Y:S04]  /*32470*/  LDL.LU R18, [R1+0xa8] ;  /* 0x0000a80001127983 */ /* 0x000f280000300800 */
[----:B------:R-:W4:Y:S04]  /*32480*/  LDL.LU R19, [R1+0xac] ;  /* 0x0000ac0001137983 */ /* 0x000f280000300800 */
[----:B----4-:R-:W-:Y:S04]  /*32490*/  STL.64 [R1+0x2d00], R18 ;  /* 0x002d001201007387 */ /* 0x010fe80000100a00 */
[----:B------:R0:W-:Y:S04]  /*324a0*/  STL.64 [R1+0x2cf8], R16 ;  /* 0x002cf81001007387 */ /* 0x0001e80000100a00 */
[----:B0-----:R-:W4:Y:S04]  /*324b0*/  LDL.LU R16, [R1+0xe0] ;  /* 0x0000e00001107983 */ /* 0x001f280000300800 */
[----:B------:R-:W4:Y:S04]  /*324c0*/  LDL.LU R17, [R1+0xe4] ;  /* 0x0000e40001117983 */ /* 0x000f280000300800 */
[----:B------:R-:W5:Y:S01]  /*324d0*/  LDL.LU R11, [R1+0x2d18] ;  /* 0x002d1800010b7983 */ /* 0x000f620000300800 */
[----:B--2---:R-:W-:Y:S01]  /*324e0*/  MOV R18, R3 ;  /* 0x0000000300127202 */ /* 0x004fe20000000f00 */
[----:B------:R-:W-:Y:S01]  /*324f0*/  IMAD.MOV.U32 R3, RZ, RZ, R13 ;  /* 0x000000ffff037224 */ /* 0x000fe200078e000d */
[----:B---3--:R-:W-:Y:S01]  /*32500*/  MOV R19, R2 ;  /* 0x0000000200137202 */ /* 0x008fe20000000f00 */
[----:B------:R-:W-:Y:S01]  /*32510*/  STL [R1+0x80], R12 ;  /* 0x0000800c01007387 */ /* 0x000fe20000100800 */
[----:B------:R-:W-:-:S02]  /*32520*/  MOV R2, R14 ;  /* 0x0000000e00027202 */ /* 0x000fc40000000f00 */
[----:B------:R-:W-:-:S05]  /*32530*/  MOV R0, R15 ;  /* 0x0000000f00007202 */ /* 0x000fca0000000f00 */
[----:B------:R-:W-:Y:S04]  /*32540*/  STL [R1+0x2c28], R0 ;  /* 0x002c280001007387 */ /* 0x000fe80000100800 */
[----:B------:R-:W-:Y:S04]  /*32550*/  STL [R1+0x2c24], R3 ;  /* 0x002c240301007387 */ /* 0x000fe80000100800 */
[----:B------:R-:W-:Y:S04]  /*32560*/  STL [R1+0x2c20], R2 ;  /* 0x002c200201007387 */ /* 0x000fe80000100800 */
[----:B-----5:R-:W0:Y:S04]  /*32570*/  LDSM.16.MT88.4 R12, [R11+0x1e000] ;  /* 0x01e000000b0c783b */ /* 0x020e280000004200 */
[----:B------:R-:W1:Y:S04]  /*32580*/  LDSM.16.MT88.4 R8, [R11+0x1e080] ;  /* 0x01e080000b08783b */ /* 0x000e680000004200 */
[----:B0-----:R0:W-:Y:S01]  /*32590*/  STL.64 [R1+0x78], R14 ;  /* 0x0000780e01007387 */ /* 0x0011e20000100a00 */
[----:B------:R-:W-:-:S02]  /*325a0*/  MOV R4, R12 ;  /* 0x0000000c00047202 */ /* 0x000fc40000000f00 */
[----:B------:R-:W-:Y:S01]  /*325b0*/  MOV R5, R13 ;  /* 0x0000000d00057202 */ /* 0x000fe20000000f00 */
[----:B0-----:R-:W4:Y:S04]  /*325c0*/  LDL.LU.64 R14, [R1+0x2d10] ;  /* 0x002d1000010e7983 */ /* 0x001f280000300a00 */
[----:B------:R-:W4:Y:S04]  /*325d0*/  LDL.LU.64 R12, [R1+0x2d08] ;  /* 0x002d0800010c7983 */ /* 0x000f280000300a00 */
[----:B------:R-:W-:Y:S04]  /*325e0*/  STL [R1+0x2c2c], R26 ;  /* 0x002c2c1a01007387 */ /* 0x000fe80000100800 */
[----:B------:R0:W-:Y:S01]  /*325f0*/  STL [R1+0x2b68], R27 ;  /* 0x002b681b01007387 */ /* 0x0001e20000100800 */
[-C--:B----4-:R-:W-:Y:S03]  /*32600*/  HMMA.16816.F32.BF16 R12, R12, R6.reuse, R16 ;  /* 0x000000060c0c723c */ /* 0x090fe60000041810 */
[----:B------:R-:W2:Y:S04]  /*32610*/  LDL.LU.64 R18, [R1+0x2d00] ;  /* 0x002d000001127983 */ /* 0x000ea80000300a00 */
[----:B------:R-:W2:Y:S11]  /*32620*/  LDL.LU.64 R16, [R1+0x2cf8] ;  /* 0x002cf80001107983 */ /* 0x000eb60000300a00 */
[----:B------:R-:W-:Y:S05]  /*32630*/  @!UPT UIADD3 URZ, URZ, URZ, URZ ;  /* 0x0000003f3f3ff290 */ /* 0x000fea000fffe03f */
[----:B------:R-:W-:Y:S01]  /*32640*/  STL [R1+0x94], R13 ;  /* 0x0000940d01007387 */ /* 0x000fe20000100800 */
[----:B0-----:R-:W-:Y:S01]  /*32650*/  MOV R27, R15 ;  /* 0x0000000f001b7202 */ /* 0x001fe20000000f00 */
[----:B------:R-:W-:Y:S02]  /*32660*/  IMAD.MOV.U32 R2, RZ, RZ, R12 ;  /* 0x000000ffff027224 */ /* 0x000fe400078e000c */
[----:B------:R0:W-:Y:S04]  /*32670*/  STL [R1+0x98], R14 ;  /* 0x0000980e01007387 */ /* 0x0001e80000100800 */
[----:B0-----:R-:W2:Y:S04]  /*32680*/  LDL.LU.64 R14, [R1+0x2cf0] ;  /* 0x002cf000010e7983 */ /* 0x001ea80000300a00 */
[----:B------:R-:W2:Y:S04]  /*32690*/  LDL.LU.64 R12, [R1+0x2ce8] ;  /* 0x002ce800010c7983 */ /* 0x000ea80000300a00 */
[----:B------:R-:W-:Y:S04]  /*326a0*/  STL [R1+0x2c34], R27 ;  /* 0x002c341b01007387 */ /* 0x000fe80000100800 */
[----:B------:R-:W-:Y:S01]  /*326b0*/  STL [R1+0x2c30], R2 ;  /* 0x002c300201007387 */ /* 0x000fe20000100800 */
[----:B--2---:R-:W-:Y:S03]  /*326c0*/  HMMA.16816.F32.BF16 R12, R12, R6, R16 ;  /* 0x000000060c0c723c */ /* 0x004fe60000041810 */
[----:B------:R-:W2:Y:S04]  /*326d0*/  LDL.LU.64 R18, [R1+0x2ce0] ;  /* 0x002ce00001127983 */ /* 0x000ea80000300a00 */
[----:B------:R-:W2:Y:S11]  /*326e0*/  LDL.LU.64 R16, [R1+0x2cd8] ;  /* 0x002cd80001107983 */ /* 0x000eb60000300a00 */
[----:B------:R-:W-:Y:S05]  /*326f0*/  @!UPT UIADD3 URZ, URZ, URZ, URZ ;  /* 0x0000003f3f3ff290 */ /* 0x000fea000fffe03f */
[----:B------:R0:W-:Y:S01]  /*32700*/  STL [R1+0xb0], R12 ;  /* 0x0000b00c01007387 */ /* 0x0001e20000100800 */
[----:B------:R-:W-:Y:S02]  /*32710*/  MOV R0, R14 ;  /* 0x0000000e00007202 */ /* 0x000fe40000000f00 */
[----:B------:R-:W-:Y:S02]  /*32720*/  MOV R3, R15 ;  /* 0x0000000f00037202 */ /* 0x000fe40000000f00 */
[----:B------:R-:W-:Y:S01]  /*32730*/  MOV R26, R13 ;  /* 0x0000000d001a7202 */ /* 0x000fe20000000f00 */
[----:B------:R-:W2:Y:S04]  /*32740*/  LDL.LU.64 R14, [R1+0x2cd0] ;  /* 0x002cd000010e7983 */ /* 0x000ea80000300a00 */
[----:B0-----:R-:W2:Y:S04]  /*32750*/  LDL.LU.64 R12, [R1+0x2cc8] ;  /* 0x002cc800010c7983 */ /* 0x001ea80000300a00 */
[----:B------:R1:W-:Y:S04]  /*32760*/  STL [R1+0x2c40], R3 ;  /* 0x002c400301007387 */ /* 0x0003e80000100800 */
[----:B------:R0:W-:Y:S04]  /*32770*/  STL [R1+0x2c3c], R0 ;  /* 0x002c3c0001007387 */ /* 0x0001e80000100800 */
[----:B------:R3:W-:Y:S01]  /*32780*/  STL [R1+0x2c38], R26 ;  /* 0x002c381a01007387 */ /* 0x0007e20000100800 */
[----:B-1----:R-:W-:-:S02]  /*32790*/  MOV R3, R9 ;  /* 0x0000000900037202 */ /* 0x002fc40000000f00 */
[----:B0-----:R-:W-:Y:S02]  /*327a0*/  MOV R0, R10 ;  /* 0x0000000a00007202 */ /* 0x001fe40000000f00 */
[----:B---3--:R-:W-:Y:S01]  /*327b0*/  MOV R26, R11 ;  /* 0x0000000b001a7202 */ /* 0x008fe20000000f00 */
[-C--:B--2---:R-:W-:Y:S01]  /*327c0*/  HMMA.16816.F32.BF16 R12, R12, R6.reuse, R16 ;  /* 0x000000060c0c723c */ /* 0x084fe20000041810 */
[----:B------:R-:W2:Y:S04]  /*327d0*/  LDL.LU.64 R18, [R1+0x2cc0] ;  /* 0x002cc00001127983 */ /* 0x000ea80000300a00 */
[----:B------:R-:W3:Y:S11]  /*327e0*/  LDL.LU.64 R16, [R1+0x2cb8] ;  /* 0x002cb80001107983 */ /* 0x000ef60000300a00 */
[----:B------:R-:W-:Y:S08]  /*327f0*/  @!UPT UIADD3 URZ, URZ, URZ, URZ ;  /* 0x0000003f3f3ff290 */ /* 0x000ff0000fffe03f */
[----:B------:R-:W-:Y:S01]  /*32800*/  MOV R2, R15 ;  /* 0x0000000f00027202 */ /* 0x000fe20000000f00 */
[----:B------:R-:W-:Y:S01]  /*32810*/  IMAD.MOV.U32 R27, RZ, RZ, R14 ;  /* 0x000000ffff1b7224 */ /* 0x000fe200078e000e */
[----:B------:R0:W-:Y:S04]  /*32820*/  STL.64 [R1+0x60], R12 ;  /* 0x0000600c01007387 */ /* 0x0001e80000100a00 */
[----:B------:R-:W4:Y:S04]  /*32830*/  LDL.LU.64 R14, [R1+0x2cb0] ;  /* 0x002cb000010e7983 */ /* 0x000f280000300a00 */
[----:B0-----:R-:W4:Y:S04]  /*32840*/  LDL.LU.64 R12, [R1+0x2ca8] ;  /* 0x002ca800010c7983 */ /* 0x001f280000300a00 */
[----:B------:R-:W-:Y:S04]  /*32850*/  STL [R1+0x2c68], R2 ;  /* 0x002c680201007387 */ /* 0x000fe80000100800 */
[----:B------:R0:W-:Y:S04]  /*32860*/  STL [R1+0x20], R8 ;  /* 0x0000200801007387 */ /* 0x0001e80000100800 */
[----:B------:R-:W4:Y:S04]  /*32870*/  LDL.LU.64 R10, [R1+0x2ca0] ;  /* 0x002ca000010a7983 */ /* 0x000f280000300a00 */
[----:B0-----:R-:W4:Y:S04]  /*32880*/  LDL.LU.64 R8, [R1+0x2c98] ;  /* 0x002c980001087983 */ /* 0x001f280000300a00 */
[----:B------:R-:W-:Y:S04]  /*32890*/  STL [R1+0x2c74], R0 ;  /* 0x002c740001007387 */ /* 0x000fe80000100800 */
[----:B------:R-:W-:Y:S04]  /*328a0*/  STL [R1+0x2c70], R3 ;  /* 0x002c700301007387 */ /* 0x000fe80000100800 */
[----:B------:R-:W-:Y:S04]  /*328b0*/  STL.64 [R1+0x2c60], R26 ;  /* 0x002c601a01007387 */ /* 0x000fe80000100a00 */
[----:B------:R0:W-:Y:S01]  /*328c0*/  STL.64 [R1+0x2c58], R24 ;  /* 0x002c581801007387 */ /* 0x0001e20000100a00 */
[----:B----4-:R-:W-:Y:S03]  /*328d0*/  HMMA.16816.F32.BF16 R8, R12, R6, R8 ;  /* 0x000000060c08723c */ /* 0x010fe60000041808 */
[----:B------:R-:W1:Y:S11]  /*328e0*/  LDSM.16.MT88.4 R12, [R29+0x1e000] ;  /* 0x01e000001d0c783b */ /* 0x000e760000004200 */
[----:B------:R-:W-:Y:S10]  /*328f0*/  @!UPT UIADD3 URZ, URZ, URZ, URZ ;  /* 0x0000003f3f3ff290 */ /* 0x000ff4000fffe03f */
[----:B0-----:R-:W-:Y:S01]  /*32900*/  MOV R25, R10 ;  /* 0x0000000a00197202 */ /* 0x001fe20000000f00 */
[----:B------:R-:W-:Y:S01]  /*32910*/  IMAD.MOV.U32 R27, RZ, RZ, R8 ;  /* 0x000000ffff1b7224 */ /* 0x000fe200078e0008 */
[----:B------:R-:W-:Y:S02]  /*32920*/  MOV R24, R11 ;  /* 0x0000000b00187202 */ /* 0x000fe40000000f00 */
[----:B------:R-:W-:Y:S02]  /*32930*/  MOV R26, R9 ;  /* 0x00000009001a7202 */ /* 0x000fe40000000f00 */
[----:B-1----:R-:W-:Y:S01]  /*32940*/  MOV R11, R12 ;  /* 0x0000000c000b7202 */ /* 0x002fe20000000f00 */
[----:B------:R-:W-:Y:S01]  /*32950*/  IMAD.MOV.U32 R10, RZ, RZ, R13 ;  /* 0x000000ffff0a7224 */ /* 0x000fe200078e000d */
[----:B------:R-:W-:Y:S02]  /*32960*/  MOV R9, R14 ;  /* 0x0000000e00097202 */ /* 0x000fe40000000f00 */
[----:B------:R-:W-:-:S02]  /*32970*/  MOV R8, R15 ;  /* 0x0000000f00087202 */ /* 0x000fc40000000f00 */
[----:B------:R-:W4:Y:S04]  /*32980*/  LDL.LU.64 R14, [R1+0x2c90] ;  /* 0x002c9000010e7983 */ /* 0x000f280000300a00 */
[----:B------:R-:W4:Y:S04]  /*32990*/  LDL.LU.64 R12, [R1+0x2c88] ;  /* 0x002c8800010c7983 */ /* 0x000f280000300a00 */
[----:B------:R-:W-:Y:S04]  /*329a0*/  STL.64 [R1+0x2c50], R10 ;  /* 0x002c500a01007387 */ /* 0x000fe80000100a00 */
[----:B------:R0:W-:Y:S04]  /*329b0*/  STL.64 [R1+0x2c48], R8 ;  /* 0x002c480801007387 */ /* 0x0001e80000100a00 */
[----:B0-----:R-:W4:Y:S04]  /*329c0*/  LDL.LU R8, [R1] ;  /* 0x0000000001087983 */ /* 0x001f280000300800 */
[----:B------:R-:W4:Y:S04]  /*329d0*/  LDL.LU R9, [R1+0x4] ;  /* 0x0000040001097983 */ /* 0x000f280000300800 */
[----:B------:R-:W4:Y:S01]  /*329e0*/  LDL.LU R10, [R1+0x8] ;  /* 0x00000800010a7983 */ /* 0x000f220000300800 */
[----:B------:R-:W-:-:S07]  /*329f0*/  MOV R11, R28 ;  /* 0x0000001c000b7202 */ /* 0x000fce0000000f00 */
[----:B----4-:R-:W-:Y:S07]  /*32a00*/  HMMA.16816.F32.BF16 R12, R8, R6, R12 ;  /* 0x00000006080c723c */ /* 0x010fee000004180c */
[----:B--2---:R-:W-:Y:S01]  /*32a10*/  MOV R8, R19 ;  /* 0x0000001300087202 */ /* 0x004fe20000000f00 */
[----:B---3--:R-:W-:Y:S01]  /*32a20*/  IMAD.MOV.U32 R10, RZ, RZ, R17 ;  /* 0x000000ffff0a7224 */ /* 0x008fe200078e0011 */
[----:B------:R-:W-:Y:S02]  /*32a30*/  MOV R9, R18 ;  /* 0x0000001200097202 */ /* 0x000fe40000000f00 */
[----:B------:R-:W-:-:S02]  /*32a40*/  MOV R11, R16 ;  /* 0x00000010000b7202 */ /* 0x000fc40000000f00 */
[----:B------:R-:W0:Y:S11]  /*32a50*/  LDSM.16.MT88.4 R16, [R29+0x1e080] ;  /* 0x01e080001d10783b */ /* 0x000e360000004200 */
[----:B------:R-:W-:Y:S01]  /*32a60*/  MOV R0, R12 ;  /* 0x0000000c00007202 */ /* 0x000fe20000000f00 */
[----:B------:R-:W-:Y:S01]  /*32a70*/  IMAD.MOV.U32 R3, RZ, RZ, R13 ;  /* 0x000000ffff037224 */ /* 0x000fe200078e000d */
[----:B------:R-:W-:-:S02]  /*32a80*/  MOV R28, R14 ;  /* 0x0000000e001c7202 */ /* 0x000fc40000000f00 */
[----:B------:R-:W-:Y:S02]  /*32a90*/  MOV R2, R15 ;  /* 0x0000000f00027202 */ /* 0x000fe40000000f00 */
[----:B0-----:R-:W-:Y:S01]  /*32aa0*/  MOV R13, R18 ;  /* 0x00000012000d7202 */ /* 0x001fe20000000f00 */
[----:B------:R-:W-:Y:S01]  /*32ab0*/  IMAD.MOV.U32 R12, RZ, RZ, R19 ;  /* 0x000000ffff0c7224 */ /* 0x000fe200078e0013 */
[----:B------:R-:W-:Y:S01]  /*32ac0*/  MOV R15, R16 ;  /* 0x00000010000f7202 */ /* 0x000fe20000000f00 */
[----:B------:R-:W2:Y:S01]  /*32ad0*/  LDL.LU.64 R18, [R1+0x2c80] ;  /* 0x002c800001127983 */ /* 0x000ea20000300a00 */
[----:B------:R-:W-:-:S03]  /*32ae0*/  MOV R14, R17 ;  /* 0x00000011000e7202 */ /* 0x000fc60000000f00 */
[----:B------:R-:W2:Y:S02]  /*32af0*/  LDL.LU.64 R16, [R1+0x2c78] ;  /* 0x002c780001107983 */ /* 0x000ea40000300a00 */
[----:B--2---:R-:W-:Y:S02]  /*32b00*/  HMMA.16816.F32.BF16 R16, R20, R6, R16 ;  /* 0x000000061410723c */ /* 0x004fe40000041810 */
[----:B------:R-:W2:Y:S04]  /*32b10*/  LDL.LU R6, [R1+0x78] ;  /* 0x0000780001067983 */ /* 0x000ea80000300800 */
[----:B------:R-:W2:Y:S11]  /*32b20*/  LDL.LU R7, [R1+0x7c] ;  /* 0x00007c0001077983 */ /* 0x000eb60000300800 */
[----:B------:R-:W-:Y:S06]  /*32b30*/  @!UPT UIADD3 URZ, URZ, URZ, URZ ;  /* 0x0000003f3f3ff290 */ /* 0x000fec000fffe03f */
[----:B------:R0:W-:Y:S04]  /*32b40*/  STL.64 [R1+0x2b60], R18 ;  /* 0x002b601201007387 */ /* 0x0001e80000100a00 */
[----:B------:R1:W-:Y:S01]  /*32b50*/  STL.64 [R1+0x2b58], R16 ;  /* 0x002b581001007387 */ /* 0x0003e20000100a00 */
[----:B0-----:R-:W-:Y:S02]  /*32b60*/  MOV R18, R28 ;  /* 0x0000001c00127202 */ /* 0x001fe40000000f00 */
[----:B-1----:R-:W-:Y:S02]  /*32b70*/  MOV R16, R0 ;  /* 0x0000000000107202 */ /* 0x002fe40000000f00 */
[----:B------:R-:W3:Y:S01]  /*32b80*/  LDL.LU R0, [R1+0x2c74] ;  /* 0x002c740001007983 */ /* 0x000ee20000300800 */
[----:B------:R-:W-:-:S03]  /*32b90*/  MOV R17, R3 ;  /* 0x0000000300117202 */ /* 0x000fc60000000f00 */
[----:B------:R-:W4:Y:S04]  /*32ba0*/  LDL.LU R3, [R1+0x2c70] ;  /* 0x002c700001037983 */ /* 0x000f280000300800 */
[----:B------:R-:W5:Y:S01]  /*32bb0*/  LDL.LU R28, [R1+0x2c6c] ;  /* 0x002c6c00011c7983 */ /* 0x000f620000300800 */
[----:B------:R-:W-:-:S03]  /*32bc0*/  MOV R19, R2 ;  /* 0x0000000200137202 */ /* 0x000fc60000000f00 */
[----:B------:R-:W2:Y:S04]  /*32bd0*/  LDL.LU R2, [R1+0x2c68] ;  /* 0x002c680001027983 */ /* 0x000ea80000300800 */
[----:B------:R0:W-:Y:S04]  /*32be0*/  STL.64 [R1+0x2b78], R18 ;  /* 0x002b781201007387 */ /* 0x0001e80000100a00 */
[----:B------:R1:W-:Y:S01]  /*32bf0*/  STL.64 [R1+0x2b70], R16 ;  /* 0x002b701001007387 */ /* 0x0003e20000100a00 */
[----:B0-----:R-:W-:Y:S02]  /*32c00*/  MOV R18, R25 ;  /* 0x0000001900127202 */ /* 0x001fe40000000f00 */
[----:B------:R-:W-:Y:S01]  /*32c10*/  MOV R19, R24 ;  /* 0x0000001800137202 */ /* 0x000fe20000000f00 */
[----:B-1----:R-:W-:Y:S01]  /*32c20*/  IMAD.MOV.U32 R16, RZ, RZ, R27 ;  /* 0x000000ffff107224 */ /* 0x002fe200078e001b */
[----:B------:R-:W-:-:S03]  /*32c30*/  MOV R17, R26 ;  /* 0x0000001a00117202 */ /* 0x000fc60000000f00 */
[----:B------:R0:W-:Y:S04]  /*32c40*/  STL.64 [R1+0x2b88], R18 ;  /* 0x002b881201007387 */ /* 0x0001e80000100a00 */
[----:B0-----:R-:W2:Y:S04]  /*32c50*/  LDL R19, [R1+0xf94] ;  /* 0x000f940001137983 */ /* 0x001ea80000100800 */
[----:B------:R-:W-:Y:S04]  /*32c60*/  STL.64 [R1+0x2b80], R16 ;  /* 0x002b801001007387 */ /* 0x000fe80000100a00 */
[----:B-----5:R-:W0:Y:S02]  /*32c70*/  LDSM.16.MT88.4 R24, [R28+0x1e000] ;  /* 0x01e000001c18783b */ /* 0x020e240000004200 */
[----:B0-----:R-:W-:Y:S01]  /*32c80*/  MOV R17, R26 ;  /* 0x0000001a00117202 */ /* 0x001fe20000000f00 */
[----:B------:R-:W-:Y:S01]  /*32c90*/  IMAD.MOV.U32 R18, RZ, RZ, R25 ;  /* 0x000000ffff127224 */ /* 0x000fe200078e0019 */
[----:B------:R-:W-:-:S02]  /*32ca0*/  MOV R16, R27 ;  /* 0x0000001b00107202 */ /* 0x000fc40000000f00 */
[----:B------:R-:W-:Y:S01]  /*32cb0*/  MOV R20, R24 ;  /* 0x0000001800147202 */ /* 0x000fe20000000f00 */
[----:B------:R-:W5:Y:S04]  /*32cc0*/  LDL.LU.64 R26, [R1+0x2c60] ;  /* 0x002c6000011a7983 */ /* 0x000f680000300a00 */
[----:B------:R-:W2:Y:S02]  /*32cd0*/  LDL.LU.64 R24, [R1+0x2c58] ;  /* 0x002c580001187983 */ /* 0x000ea40000300a00 */
[----:B--2---:R-:W-:Y:S02]  /*32ce0*/  HMMA.16816.F32.BF16 R4, R4, R24, R8 ;  /* 0x000000180404723c */ /* 0x004fe40000041808 */
[----:B------:R-:W2:Y:S04]  /*32cf0*/  LDL.LU.64 R10, [R1+0x2c50] ;  /* 0x002c5000010a7983 */ /* 0x000ea80000300a00 */
[----:B------:R-:W3:Y:S11]  /*32d00*/  LDL.LU.64 R8, [R1+0x2c48] ;  /* 0x002c480001087983 */ /* 0x000ef60000300a00 */
[----:B------:R-:W-:Y:S06]  /*32d10*/  @!UPT UIADD3 URZ, URZ, URZ, URZ ;  /* 0x0000003f3f3ff290 */ /* 0x000fec000fffe03f */
[----:B------:R0:W-:Y:S04]  /*32d20*/  STL.64 [R1+0x2b98], R6 ;  /* 0x002b980601007387 */ /* 0x0001e80000100a00 */
[----:B------:R1:W-:Y:S01]  /*32d30*/  STL.64 [R1+0x2b90], R4 ;  /* 0x002b900401007387 */ /* 0x0003e20000100a00 */
[----:B0-----:R-:W-:Y:S01]  /*32d40*/  IMAD.MOV.U32 R6, RZ, RZ, R17 ;  /* 0x000000ffff067224 */ /* 0x001fe200078e0011 */
[----:B------:R-:W-:Y:S02]  /*32d50*/  MOV R7, R16 ;  /* 0x0000001000077202 */ /* 0x000fe40000000f00 */
[----:B-1----:R-:W-:Y:S02]  /*32d60*/  MOV R4, R20 ;  /* 0x0000001400047202 */ /* 0x002fe40000000f00 */
[----:B------:R-:W-:Y:S01]  /*32d70*/  MOV R5, R18 ;  /* 0x0000001200057202 */ /* 0x000fe20000000f00 */
[----:B------:R-:W-:Y:S04]  /*32d80*/  LDSM.16.MT88.4 R20, [R19+0x1e080] ;  /* 0x01e080001314783b */ /* 0x000fe80000004200 */
[----:B------:R-:W4:Y:S04]  /*32d90*/  LDL R18, [R1+0x490] ;  /* 0x0004900001127983 */ /* 0x000f280000100800 */
[----:B------:R0:W-:Y:S04]  /*32da0*/  STL.64 [R1+0x2bb8], R6 ;  /* 0x002bb80601007387 */ /* 0x0001e80000100a00 */
[----:B------:R1:W-:Y:S01]  /*32db0*/  STL.64 [R1+0x2bb0], R4 ;  /* 0x002bb00401007387 */ /* 0x0003e20000100a00 */
[----:B0-----:R-:W-:Y:S01]  /*32dc0*/  MOV R6, R13 ;  /* 0x0000000d00067202 */ /* 0x001fe20000000f00 */
[----:B------:R-:W-:Y:S01]  /*32dd0*/  IMAD.MOV.U32 R7, RZ, RZ, R12 ;  /* 0x000000ffff077224 */ /* 0x000fe200078e000c */
[----:B-1----:R-:W-:-:S02]  /*32de0*/  MOV R4, R15 ;  /* 0x0000000f00047202 */ /* 0x002fc40000000f00 */
[----:B------:R-:W-:Y:S02]  /*32df0*/  MOV R5, R14 ;  /* 0x0000000e00057202 */ /* 0x000fe40000000f00 */
[----:B------:R-:W-:Y:S04]  /*32e00*/  STL.64 [R1+0x2bd8], R6 ;  /* 0x002bd80601007387 */ /* 0x000fe80000100a00 */
[----:B------:R2:W-:Y:S04]  /*32e10*/  STL.64 [R1+0x2bd0], R4 ;  /* 0x002bd00401007387 */ /* 0x0005e80000100a00 */
[----:B------:R-:W-:Y:S01]  /*32e20*/  LDSM.16.MT88.4 R12, [R19+0x1e000] ;  /* 0x01e00000130c783b */ /* 0x000fe20000004200 */
[----:B--2---:R-:W-:-:S02]  /*32e30*/  MOV R4, R11 ;  /* 0x0000000b00047202 */ /* 0x004fc40000000f00 */
[----:B------:R-:W-:Y:S02]  /*32e40*/  MOV R5, R10 ;  /* 0x0000000a00057202 */ /* 0x000fe40000000f00 */
[----:B---3--:R-:W-:Y:S02]  /*32e50*/  MOV R6, R9 ;  /* 0x0000000900067202 */ /* 0x008fe40000000f00 */
[----:B------:R-:W-:Y:S02]  /*32e60*/  MOV R7, R8 ;  /* 0x0000000800077202 */ /* 0x000fe40000000f00 */
[----:B------:R-:W0:Y:S04]  /*32e70*/  LDSM.16.MT88.4 R8, [R28+0x1e080] ;  /* 0x01e080001c08783b */ /* 0x000e280000004200 */
[----:B------:R-:W-:Y:S01]  /*32e80*/  STL.64 [R1+0x2bf8], R6 ;  /* 0x002bf80601007387 */ /* 0x000fe20000100a00 */
[----:B------:R1:W-:Y:S03]  /*32e90*/  STL.64 [R1+0x2bf0], R4 ;  /* 0x002bf00401007387 */ /* 0x0003e60000100a00 */
[----:B-1----:R-:W2:Y:S01]  /*32ea0*/  LDL.LU R4, [R1+0x20] ;  /* 0x0000200001047983 */ /* 0x002ea20000300800 */
[----:B------:R-:W-:-:S02]  /*32eb0*/  MOV R6, R0 ;  /* 0x0000000000067202 */ /* 0x000fc40000000f00 */
[----:B-----5:R-:W-:Y:S01]  /*32ec0*/  MOV R7, R26 ;  /* 0x0000001a00077202 */ /* 0x020fe20000000f00 */
[----:B----4-:R-:W-:Y:S02]  /*32ed0*/  IMAD.MOV.U32 R5, RZ, RZ, R3 ;  /* 0x000000ffff057224 */ /* 0x010fe400078e0003 */
[----:B------:R-:W3:Y:S01]  /*32ee0*/  LDL.LU R3, [R1+0x2c40] ;  /* 0x002c400001037983 */ /* 0x000ee20000300800 */
[----:B------:R-:W4:Y:S02]  /*32ef0*/  LDL.LU R0, [R1+0x2c3c] ;  /* 0x002c3c0001007983 */ /* 0x000f240000300800 */
[----:B------:R-:W5:Y:S02]  /*32f00*/  LDL.LU R26, [R1+0x2c38] ;  /* 0x002c3800011a7983 */ /* 0x000f640000300800 */
[----:B------:R-:W-:Y:S01]  /*32f10*/  STL.64 [R1+0x2c18], R6 ;  /* 0x002c180601007387 */ /* 0x000fe20000100a00 */
[----:B--2---:R-:W-:Y:S01]  /*32f20*/  STL.64 [R1+0x2c10], R4 ;  /* 0x002c100401007387 */ /* 0x004fe20000100a00 */
[----:B0-----:R-:W-:Y:S02]  /*32f30*/  STL.64 [R1+0x2ba8], R10 ;  /* 0x002ba80a01007387 */ /* 0x001fe40000100a00 */
[----:B------:R0:W-:Y:S02]  /*32f40*/  STL.64 [R1+0x2ba0], R8 ;  /* 0x002ba00801007387 */ /* 0x0001e40000100a00 */
[----:B------:R-:W1:Y:S01]  /*32f50*/  LDSM.16.MT88.4 R4, [R18+0x1f000] ;  /* 0x01f000001204783b */ /* 0x000e620000004200 */
[----:B0-----:R-:W2:Y:S03]  /*32f60*/  LDL.LU R8, [R1+0x60] ;  /* 0x0000600001087983 */ /* 0x001ea60000300800 */
[----:B------:R-:W2:Y:S01]  /*32f70*/  LDL.LU R9, [R1+0x64] ;  /* 0x0000640001097983 */ /* 0x000ea20000300800 */
[----:B------:R-:W-:-:S02]  /*32f80*/  MOV R10, R27 ;  /* 0x0000001b000a7202 */ /* 0x000fc40000000f00 */
[----:B------:R-:W-:Y:S01]  /*32f90*/  MOV R11, R2 ;  /* 0x00000002000b7202 */ /* 0x000fe20000000f00 */
[----:B------:R-:W3:Y:S01]  /*32fa0*/  LDL.LU R27, [R1+0x2c34] ;  /* 0x002c3400011b7983 */ /* 0x000ee20000300800 */
[----:B------:R-:W3:Y:S03]  /*32fb0*/  LDL.LU R2, [R1+0x2c30] ;  /* 0x002c300001027983 */ /* 0x000ee60000300800 */
[----:B------:R-:W-:Y:S04]  /*32fc0*/  STL.64 [R1+0x2bc8], R10 ;  /* 0x002bc80a01007387 */ /* 0x000fe80000100a00 */
[----:B--2---:R0:W-:Y:S04]  /*32fd0*/  STL.64 [R1+0x2bc0], R8 ;  /* 0x002bc00801007387 */ /* 0x0041e80000100a00 */
[----:B0-----:R-:W2:Y:S01]  /*32fe0*/  LDL.LU R8, [R1+0xb0] ;  /* 0x0000b00001087983 */ /* 0x001ea20000300800 */
[----:B----4-:R-:W-:-:S02]  /*32ff0*/  MOV R10, R0 ;  /* 0x00000000000a7202 */ /* 0x010fc40000000f00 */
[----:B---3--:R-:W-:Y:S01]  /*33000*/  MOV R11, R3 ;  /* 0x00000003000b7202 */ /* 0x008fe20000000f00 */
[----:B-----5:R-:W-:Y:S02]  /*33010*/  IMAD.MOV.U32 R9, RZ, RZ, R26 ;  /* 0x000000ffff097224 */ /* 0x020fe400078e001a */
[----:B------:R-:W3:Y:S01]  /*33020*/  LDL.LU R26, [R1+0x2c2c] ;  /* 0x002c2c00011a7983 */ /* 0x000ee20000300800 */
[----:B------:R-:W4:Y:S02]  /*33030*/  LDL.LU R0, [R1+0x2c28] ;  /* 0x002c280001007983 */ /* 0x000f240000300800 */
[----:B------:R-:W5:Y:S02]  /*33040*/  LDL.LU R3, [R1+0x2c24] ;  /* 0x002c240001037983 */ /* 0x000f640000300800 */
[----:B------:R-:W-:Y:S01]  /*33050*/  STL.64 [R1+0x2be8], R10 ;  /* 0x002be80a01007387 */ /* 0x000fe20000100a00 */
[----:B--2---:R0:W-:Y:S02]  /*33060*/  STL.64 [R1+0x2be0], R8 ;  /* 0x002be00801007387 */ /* 0x0041e40000100a00 */
[----:B0-----:R-:W-:-:S02]  /*33070*/  MOV R8, R2 ;  /* 0x0000000200087202 */ /* 0x001fc40000000f00 */
[----:B------:R-:W2:Y:S01]  /*33080*/  LDL.LU R2, [R1+0x2c20] ;  /* 0x002c200001027983 */ /* 0x000ea20000300800 */
[----:B------:R-:W2:Y:S02]  /*33090*/  LDL.LU R9, [R1+0x94] ;  /* 0x0000940001097983 */ /* 0x000ea40000300800 */
[----:B------:R-:W2:Y:S01]  /*330a0*/  LDL.LU R10, [R1+0x98] ;  /* 0x00009800010a7983 */ /* 0x000ea20000300800 */
[----:B------:R-:W-:Y:S01]  /*330b0*/  MOV R11, R27 ;  /* 0x0000001b000b7202 */ /* 0x000fe20000000f00 */
[----:B-1----:R-:W-:-:S04]  /*330c0*/  MOV R27, R4 ;  /* 0x00000004001b7202 */ /* 0x002fc80000000f00 */
[----:B--2---:R0:W-:Y:S01]  /*330d0*/  STL.64 [R1+0x2c08], R10 ;  /* 0x002c080a01007387 */ /* 0x0041e20000100a00 */
[----:B------:R1:W-:Y:S01]  /*330e0*/  STL.64 [R1+0x2c00], R8 ;  /* 0x002c000801007387 */ /* 0x0003e20000100a00 */
[----:B0-----:R-:W-:Y:S02]  /*330f0*/  MOV R10, R2 ;  /* 0x00000002000a7202 */ /* 0x001fe40000000f00 */
[----:B----4-:R-:W-:Y:S01]  /*33100*/  MOV R11, R0 ;  /* 0x00000000000b7202 */ /* 0x010fe20000000f00 */
[----:B-1----:R-:W2:Y:S01]  /*33110*/  LDL.LU R8, [R1+0x80] ;  /* 0x0000800001087983 */ /* 0x002ea20000300800 */
[----:B-----5:R-:W-:Y:S02]  /*33120*/  IMAD.MOV.U32 R9, RZ, RZ, R3 ;  /* 0x000000ffff097224 */ /* 0x020fe400078e0003 */
[----:B------:R-:W-:Y:S01]  /*33130*/  IMAD.MOV.U32 R2, RZ, RZ, R6 ;  /* 0x000000ffff027224 */ /* 0x000fe200078e0006 */
[----:B------:R-:W-:Y:S02]  /*33140*/  MOV R0, R7 ;  /* 0x0000000700007202 */ /* 0x000fe40000000f00 */
[----:B------:R-:W-:Y:S01]  /*33150*/  MOV R3, R5 ;  /* 0x0000000500037202 */ /* 0x000fe20000000f00 */
[----:B------:R-:W2:Y:S01]  /*33160*/  LDL.LU.64 R6, [R1+0x2c18] ;  /* 0x002c180001067983 */ /* 0x000ea20000300a00 */
[----:B------:R-:W2:Y:S02]  /*33170*/  LDL.LU.64 R4, [R1+0x2c10] ;  /* 0x002c100001047983 */ /* 0x000ea40000300a00 */
[-C--:B--2---:R-:W-:Y:S01]  /*33180*/  HMMA.16816.F32.BF16 R4, R4, R24.reuse, R8 ;  /* 0x000000180404723c */ /* 0x084fe20000041808 */
[----:B------:R-:W2:Y:S01]  /*33190*/  LDL.LU.64 R10, [R1+0x2c08] ;  /* 0x002c0800010a7983 */ /* 0x000ea20000300a00 */
[----:B------:R-:W2:Y:S11]  /*331a0*/  LDL.LU.64 R8, [R1+0x2c00] ;  /* 0x002c000001087983 */ /* 0x000eb60000300a00 */
[----:B------:R-:W-:Y:S10]  /*331b0*/  @!UPT UIADD3 URZ, URZ, URZ, URZ ;  /* 0x0000003f3f3ff290 */ /* 0x000ff4000fffe03f */
[----:B------:R-:W-:Y:S01]  /*331c0*/  STL.64 [R1+0x20], R4 ;  /* 0x0000200401007387 */ /* 0x000fe20000100a00 */
[----:B------:R-:W-:Y:S02]  /*331d0*/  STL.64 [R1+0x28], R6 ;  /* 0x0000280601007387 */ /* 0x000fe40000100a00 */
[----:B------:R-:W0:Y:S02]  /*331e0*/  LDSM.16.MT88.4 R4, [R18+0x1f080] ;  /* 0x01f080001204783b */ /* 0x000e240000004200 */
[----:B0-----:R-:W-:Y:S02]  /*331f0*/  STL.64 [R1+0x80], R4 ;  /* 0x0000800401007387 */ /* 0x001fe40000100a00 */
[----:B------:R-:W-:Y:S02]  /*33200*/  STL.64 [R1+0x88], R6 ;  /* 0x0000880601007387 */ /* 0x000fe40000100a00 */
[----:B------:R-:W0:Y:S02]  /*33210*/  LDSM.16.MT88.4 R4, [R29+0x1f000] ;  /* 0x01f000001d04783b */ /* 0x000e240000004200 */
[----:B0-----:R-:W-:Y:S02]  /*33220*/  STL.64 [R1+0xa0], R4 ;  /* 0x0000a00401007387 */ /* 0x001fe40000100a00 */
[----:B------:R0:W-:Y:S02]  /*33230*/  STL.64 [R1+0xa8], R6 ;  /* 0x0000a80601007387 */ /* 0x0001e40000100a00 */
[----:B0-----:R-:W2:Y:S01]  /*33240*/  LDL.LU.64 R6, [R1+0x2bf8] ;  /* 0x002bf80001067983 */ /* 0x001ea20000300a00 */
        /* <DEDUP_REMOVED lines=22> */
[----:B0-----:R-:W-:Y:S01]  /*333b0*/  MOV R29, R6 ;  /* 0x00000006001d7202 */ /* 0x001fe20000000f00 */
[----:B------:R-:W-:Y:S01]  /*333c0*/  STL.64 [R1+0xb0], R4 ;  /* 0x0000b00401007387 */ /* 0x000fe20000100a00 */
[----:B------:R-:W-:Y:S02]  /*333d0*/  MOV R28, R7 ;  /* 0x00000007001c7202 */ /* 0x000fe40000000f00 */
[----:B------:R-:W0:Y:S02]  /*333e0*/  LDSM.16.MT88.4 R4, [R19+0x1f000] ;  /* 0x01f000001304783b */ /* 0x000e240000004200 */
[----:B------:R-:W1:Y:S04]  /*333f0*/  LDSM.16.MT88.4 R16, [R19+0x1f080] ;  /* 0x01f080001310783b */ /* 0x000e680000004200 */
[----:B------:R-:W-:Y:S04]  /*33400*/  STL [R1+0x2b50], R29 ;  /* 0x002b501d01007387 */ /* 0x000fe80000100800 */
[----:B------:R-:W-:Y:S06]  /*33410*/  BAR.SYNC.DEFER_BLOCKING 0x0 ;  /* 0x0000000000007b1d */ /* 0x000fec0000010000 */
[----:B0-----:R-:W-:Y:S01]  /*33420*/  STL.64 [R1+0xe0], R4 ;  /* 0x0000e00401007387 */ /* 0x001fe20000100a00 */
[----:B------:R0:W-:Y:S03]  /*33430*/  STL.64 [R1+0xe8], R6 ;  /* 0x0000e80601007387 */ /* 0x0001e60000100a00 */
[----:B0-----:R-:W2:Y:S01]  /*33440*/  LDL.LU.64 R6, [R1+0x2bb8] ;  /* 0x002bb80001067983 */ /* 0x001ea20000300a00 */
[----:B------:R-:W2:Y:S02]  /*33450*/  LDL.LU.64 R4, [R1+0x2bb0] ;  /* 0x002bb00001047983 */ /* 0x000ea40000300a00 */
[-C--:B--2---:R-:W-:Y:S01]  /*33460*/  HMMA.16816.F32.BF16 R4, R4, R24.reuse, R8 ;  /* 0x000000180404723c */ /* 0x084fe20000041808 */
[----:B------:R-:W2:Y:S01]  /*33470*/  LDL.LU.64 R10, [R1+0x2ba8] ;  /* 0x002ba800010a7983 */ /* 0x000ea20000300a00 */
[----:B------:R-:W2:Y:S11]  /*33480*/  LDL.LU.64 R8, [R1+0x2ba0] ;  /* 0x002ba00001087983 */ /* 0x000eb60000300a00 */
[----:B------:R-:W-:Y:S10]  /*33490*/  @!UPT UIADD3 URZ, URZ, URZ, URZ ;  /* 0x0000003f3f3ff290 */ /* 0x000ff4000fffe03f */
[----:B------:R-:W-:Y:S01]  /*334a0*/  STL [R1+0x64], R5 ;  /* 0x0000640501007387 */ /* 0x000fe20000100800 */
[----:B------:R0:W-:Y:S01]  /*334b0*/  STL.64 [R1+0x68], R6 ;  /* 0x0000680601007387 */ /* 0x0001e20000100a00 */
[----:B------:R-:W-:Y:S02]  /*334c0*/  MOV R29, R4 ;  /* 0x00000004001d7202 */ /* 0x000fe40000000f00 */
[----:B0-----:R-:W3:Y:S01]  /*334d0*/  LDL.LU.64 R6, [R1+0x2b98] ;  /* 0x002b980001067983 */ /* 0x001ee20000300a00 */
[----:B------:R-:W3:Y:S02]  /*334e0*/  LDL.LU.64 R4, [R1+0x2b90] ;  /* 0x002b900001047983 */ /* 0x000ee40000300a00 */
[----:B-1----:R-:W-:Y:S02]  /*334f0*/  STL.64 [R1+0xd0], R16 ;  /* 0x0000d01001007387 */ /* 0x002fe40000100a00 */
        /* <DEDUP_REMOVED lines=8> */
[----:B------:R0:W-:Y:S02]  /*33580*/  STL.64 [R1+0x2b00], R8 ;  /* 0x002b000801007387 */ /* 0x0001e40000100a00 */
[----:B0-----:R-:W-:Y:S02]  /*33590*/  IMAD.MOV.U32 R8, RZ, RZ, R27 ;  /* 0x000000ffff087224 */ /* 0x001fe400078e001b */
[----:B------:R-:W3:Y:S01]  /*335a0*/  LDL.LU R27, [R1+0x2b68] ;  /* 0x002b6800011b7983 */ /* 0x000ee20000300800 */
[----:B--2---:R-:W-:Y:S03]  /*335b0*/  HMMA.16816.F32.BF16 R12, R12, R24, R16 ;  /* 0x000000180c0c723c */ /* 0x004fe60000041810 */
[----:B------:R-:W2:Y:S01]  /*335c0*/  LDL.LU.64 R18, [R1+0x2b60] ;  /* 0x002b600001127983 */ /* 0x000ea20000300a00 */
[----:B------:R-:W2:Y:S01]  /*335d0*/  LDL.LU.64 R16, [R1+0x2b58] ;  /* 0x002b580001107983 */ /* 0x000ea20000300a00 */
[----:B------:R-:W-:-:S02]  /*335e0*/  MOV R9, R3 ;  /* 0x0000000300097202 */ /* 0x000fc40000000f00 */
[----:B------:R-:W-:Y:S02]  /*335f0*/  MOV R10, R2 ;  /* 0x00000002000a7202 */ /* 0x000fe40000000f00 */
[----:B------:R-:W-:-:S07]  /*33600*/  MOV R11, R0 ;  /* 0x00000000000b7202 */ /* 0x000fce0000000f00 */
[----:B---3--:R-:W-:Y:S07]  /*33610*/  HMMA.16816.F32.BF16 R4, R8, R26, R4 ;  /* 0x0000001a0804723c */ /* 0x008fee0000041804 */
[----:B------:R-:W-:Y:S01]  /*33620*/  STL.64 [R1+0x50], R12 ;  /* 0x0000500c01007387 */ /* 0x000fe20000100a00 */
[----:B------:R-:W-:Y:S01]  /*33630*/  STL.64 [R1+0x58], R14 ;  /* 0x0000580e01007387 */ /* 0x000fe20000100a00 */
[----:B--2---:R-:W-:Y:S11]  /*33640*/  HMMA.16816.F32.BF16 R16, R20, R24, R16 ;  /* 0x000000181410723c */ /* 0x004ff60000041810 */
[----:B------:R-:W-:Y:S11]  /*33650*/  @!UPT UIADD3 URZ, URZ, URZ, URZ ;  /* 0x0000003f3f3ff290 */ /* 0x000ff6000fffe03f */
[----:B------:R-:W-:Y:S01]  /*33660*/  @!UPT UIADD3 URZ, URZ, URZ, URZ ;  /* 0x0000003f3f3ff290 */ /* 0x000fe2000fffe03f */
[----:B------:R0:W-:Y:S01]  /*33670*/  STL.64 [R1+0x30], R16 ;  /* 0x0000301001007387 */ /* 0x0001e20000100a00 */
[----:B------:R-:W-:Y:S02]  /*33680*/  STL.64 [R1+0x10], R4 ;  /* 0x0000100401007387 */ /* 0x000fe40000100a00 */
[----:B------:R-:W-:Y:S01]  /*33690*/  STL.64 [R1+0x18], R6 ;  /* 0x0000180601007387 */ /* 0x000fe20000100a00 */
[----:B------:R-:W-:Y:S01]  /*336a0*/  MOV R25, R18 ;  /* 0x0000001200197202 */ /* 0x000fe20000000f00 */
[----:B------:R-:W-:Y:S01]  /*336b0*/  IMAD.MOV.U32 R24, RZ, RZ, R19 ;  /* 0x000000ffff187224 */ /* 0x000fe200078e0013 */
[----:B0-----:R-:W2:Y:S01]  /*336c0*/  LDL.LU R16, [R1+0x90] ;  /* 0x0000900001107983 */ /* 0x001ea20000300800 */
[----:B------:R-:W2:Y:S02]  /*336d0*/  LDL.LU R17, [R1+0x94] ;  /* 0x0000940001117983 */ /* 0x000ea40000300800 */
[----:B------:R-:W3:Y:S02]  /*336e0*/  LDL.LU R18, [R1+0x98] ;  /* 0x0000980001127983 */ /* 0x000ee40000300800 */
[----:B------:R-:W3:Y:S01]  /*336f0*/  LDL.LU R19, [R1+0x9c] ;  /* 0x00009c0001137983 */ /* 0x000ee20000300800 */
[----:B------:R-:W4:Y:S01]  /*33700*/  LDL.LU R20, [R1+0x80] ;  /* 0x0000800001147983 */ /* 0x000f220000300800 */
[----:B------:R-:W4:Y:S02]  /*33710*/  LDL.LU R21, [R1+0x84] ;  /* 0x0000840001157983 */ /* 0x000f240000300800 */
[----:B------:R-:W4:Y:S02]  /*33720*/  LDL.LU R22, [R1+0x88] ;  /* 0x0000880001167983 */ /* 0x000f240000300800 */
[----:B------:R-:W4:Y:S01]  /*33730*/  LDL.LU R23, [R1+0x8c] ;  /* 0x00008c0001177983 */ /* 0x000f220000300800 */
[----:B---3--:R-:W-:Y:S01]  /*33740*/  STL.64 [R1+0x2b28], R18 ;  /* 0x002b281201007387 */ /* 0x008fe20000100a00 */
[----:B--2---:R0:W-:Y:S03]  /*33750*/  STL.64 [R1+0x2b20], R16 ;  /* 0x002b201001007387 */ /* 0x0041e60000100a00 */
[----:B0-----:R-:W2:Y:S01]  /*33760*/  LDL.LU R16, [R1+0xa0] ;  /* 0x0000a00001107983 */ /* 0x001ea20000300800 */
[----:B------:R-:W2:Y:S02]  /*33770*/  LDL.LU R17, [R1+0xa4] ;  /* 0x0000a40001117983 */ /* 0x000ea40000300800 */
[----:B------:R-:W3:Y:S02]  /*33780*/  LDL.LU R18, [R1+0xa8] ;  /* 0x0000a80001127983 */ /* 0x000ee40000300800 */
[----:B------:R-:W3:Y:S01]  /*33790*/  LDL.LU R19, [R1+0xac] ;  /* 0x0000ac0001137983 */ /* 0x000ee20000300800 */
[----:B------:R-:W-:-:S02]  /*337a0*/  MOV R2, R4 ;  /* 0x0000000400027202 */ /* 0x000fc40000000f00 */
[----:B------:R-:W-:Y:S02]  /*337b0*/  MOV R0, R5 ;  /* 0x0000000500007202 */ /* 0x000fe40000000f00 */
[----:B------:R-:W-:Y:S01]  /*337c0*/  MOV R3, R6 ;  /* 0x0000000600037202 */ /* 0x000fe20000000f00 */
[----:B---3--:R-:W-:Y:S01]  /*337d0*/  STL.64 [R1+0x2b48], R18 ;  /* 0x002b481201007387 */ /* 0x008fe20000100a00 */
[----:B--2---:R0:W-:Y:S03]  /*337e0*/  STL.64 [R1+0x2b40], R16 ;  /* 0x002b401001007387 */ /* 0x0041e60000100a00 */
[----:B0-----:R-:W4:Y:S01]  /*337f0*/  LDL.LU R16, [R1+0x20] ;  /* 0x0000200001107983 */ /* 0x001f220000300800 */
[----:B------:R-:W4:Y:S02]  /*33800*/  LDL.LU R17, [R1+0x24] ;  /* 0x0000240001117983 */ /* 0x000f240000300800 */
[----:B------:R-:W4:Y:S02]  /*33810*/  LDL.LU R18, [R1+0x28] ;  /* 0x0000280001127983 */ /* 0x000f240000300800 */
[----:B------:R-:W4:Y:S01]  /*33820*/  LDL.LU R19, [R1+0x2c] ;  /* 0x00002c0001137983 */ /* 0x000f220000300800 */
[----:B------:R-:W2:Y:S01]  /*33830*/  LDL.LU R4, [R1+0xc0] ;  /* 0x0000c00001047983 */ /* 0x000ea20000300800 */
[----:B------:R-:W2:Y:S02]  /*33840*/  LDL.LU R5, [R1+0xc4] ;  /* 0x0000c40001057983 */ /* 0x000ea40000300800 */
[----:B------:R-:W3:Y:S02]  /*33850*/  LDL.LU R6, [R1+0xc8] ;  /* 0x0000c80001067983 */ /* 0x000ee40000300800 */
[----:B------:R-:W3:Y:S02]  /*33860*/  LDL.LU R7, [R1+0xcc] ;  /* 0x0000cc0001077983 */ /* 0x000ee40000300800 */
[----:B---3--:R-:W-:Y:S01]  /*33870*/  STL.64 [R1+0x2b18], R6 ;  /* 0x002b180601007387 */ /* 0x008fe20000100a00 */
[----:B--2---:R0:W-:Y:S03]  /*33880*/  STL.64 [R1+0x2b10], R4 ;  /* 0x002b100401007387 */ /* 0x0041e60000100a00 */
[----:B0-----:R-:W2:Y:S01]  /*33890*/  LDL.LU R4, [R1+0x40] ;  /* 0x0000400001047983 */ /* 0x001ea20000300800 */
[----:B------:R-:W2:Y:S02]  /*338a0*/  LDL.LU R5, [R1+0x44] ;  /* 0x0000440001057983 */ /* 0x000ea40000300800 */
[----:B------:R-:W3:Y:S02]  /*338b0*/  LDL.LU R6, [R1+0x48] ;  /* 0x0000480001067983 */ /* 0x000ee40000300800 */
[----:B------:R-:W3:Y:S01]  /*338c0*/  LDL.LU R7, [R1+0x4c] ;  /* 0x00004c0001077983 */ /* 0x000ee20000300800 */
[----:B------:R-:W-:Y:S01]  /*338d0*/  MOV R8, R29 ;  /* 0x0000001d00087202 */ /* 0x000fe20000000f00 */
[-C--:B----4-:R-:W-:Y:S01]  /*338e0*/  HMMA.16816.F32.BF16 R20, R20, R26.reuse, R16 ;  /* 0x0000001a1414723c */ /* 0x090fe20000041810 */
[----:B---3--:R-:W-:Y:S01]  /*338f0*/  STL.64 [R1+0x2b38], R6 ;  /* 0x002b380601007387 */ /* 0x008fe20000100a00 */
[----:B--2---:R0:W-:Y:S03]  /*33900*/  STL.64 [R1+0x2b30], R4 ;  /* 0x002b300401007387 */ /* 0x0041e60000100a00 */
[----:B0-----:R-:W2:Y:S01]  /*33910*/  LDL.LU R4, [R1+0x70] ;  /* 0x0000700001047983 */ /* 0x001ea20000300800 */
[----:B------:R-:W2:Y:S02]  /*33920*/  LDL.LU R5, [R1+0x74] ;  /* 0x0000740001057983 */ /* 0x000ea40000300800 */
[----:B------:R-:W2:Y:S02]  /*33930*/  LDL.LU R6, [R1+0x78] ;  /* 0x0000780001067983 */ /* 0x000ea40000300800 */
[----:B------:R-:W2:Y:S01]  /*33940*/  LDL.LU R7, [R1+0x7c] ;  /* 0x00007c0001077983 */ /* 0x000ea20000300800 */
[----:B------:R-:W3:Y:S01]  /*33950*/  LDL.LU R29, [R1+0x2b50] ;  /* 0x002b5000011d7983 */ /* 0x000ee20000300800 */
[----:B------:R-:W4:Y:S02]  /*33960*/  LDL.LU R9, [R1+0x64] ;  /* 0x0000640001097983 */ /* 0x000f240000300800 */
[----:B------:R-:W4:Y:S02]  /*33970*/  LDL.LU R10, [R1+0x68] ;  /* 0x00006800010a7983 */ /* 0x000f240000300800 */
[----:B------:R-:W4:Y:S01]  /*33980*/  LDL.LU R11, [R1+0x6c] ;  /* 0x00006c00010b7983 */ /* 0x000f220000300800 */
[----:B------:R-:W5:Y:S01]  /*33990*/  LDL.LU R12, [R1+0xb0] ;  /* 0x0000b000010c7983 */ /* 0x000f620000300800 */
[----:B------:R-:W5:Y:S02]  /*339a0*/  LDL.LU R13, [R1+0xb4] ;  /* 0x0000b400010d7983 */ /* 0x000f640000300800 */
[----:B------:R-:W2:Y:S02]  /*339b0*/  LDL.LU.64 R18, [R1+0x2b48] ;  /* 0x002b480001127983 */ /* 0x000ea40000300a00 */
[----:B------:R-:W2:Y:S01]  /*339c0*/  LDL.LU.64 R16, [R1+0x2b40] ;  /* 0x002b400001107983 */ /* 0x000ea20000300a00 */
[----:B------:R-:W-:Y:S01]  /*339d0*/  STL [R1+0x2acc], R22 ;  /* 0x002acc1601007387 */ /* 0x000fe20000100800 */
[----:B------:R0:W-:Y:S01]  /*339e0*/  STL [R1+0x2ac8], R23 ;  /* 0x002ac81701007387 */ /* 0x0001e20000100800 */
[----:B------:R-:W-:Y:S01]  /*339f0*/  MOV R15, R28 ;  /* 0x0000001c000f7202 */ /* 0x000fe20000000f00 */
[-C--:B--2---:R-:W-:Y:S01]  /*33a00*/  HMMA.16816.F32.BF16 R16, R16, R26.reuse, R4 ;  /* 0x0000001a1010723c */ /* 0x084fe20000041804 */
[----:B------:R-:W2:Y:S01]  /*33a10*/  LDL.LU.64 R6, [R1+0x2b38] ;  /* 0x002b380001067983 */ /* 0x000ea20000300a00 */
[----:B------:R-:W2:Y:S02]  /*33a20*/  LDL.LU.64 R4, [R1+0x2b30] ;  /* 0x002b300001047983 */ /* 0x000ea40000300a00 */
[----:B---3--:R-:W-:Y:S11]  /*33a30*/  IMAD.MOV.U32 R14, RZ, RZ, R29 ;  /* 0x000000ffff0e7224 */ /* 0x008ff600078e001d */
[----:B------:R-:W-:Y:S08]  /*33a40*/  @!UPT UIADD3 URZ, URZ, URZ, URZ ;  /* 0x0000003f3f3ff290 */ /* 0x000ff0000fffe03f */
[----:B------:R-:W-:Y:S01]  /*33a50*/  STL.64 [R1], R16 ;  /* 0x0000001001007387 */ /* 0x000fe20000100a00 */
[----:B0-----:R-:W-:Y:S01]  /*33a60*/  MOV R23, R18 ;  /* 0x0000001200177202 */ /* 0x001fe20000000f00 */
[----:B------:R0:W-:Y:S02]  /*33a70*/  STL.64 [R1+0x8], R18 ;  /* 0x0000081201007387 */ /* 0x0001e40000100a00 */
[----:B------:R-:W-:Y:S01]  /*33a80*/  IMAD.MOV.U32 R22, RZ, RZ, R19 ;  /* 0x000000ffff167224 */ /* 0x000fe200078e0013 */
[----:B------:R-:W-:Y:S02]  /*33a90*/  MOV R29, R16 ;  /* 0x00000010001d7202 */ /* 0x000fe40000000f00 */
[----:B------:R-:W-:Y:S01]  /*33aa0*/  MOV R28, R17 ;  /* 0x00000011001c7202 */ /* 0x000fe20000000f00 */
[----:B0-----:R-:W2:Y:S01]  /*33ab0*/  LDL.LU.64 R18, [R1+0x2b28] ;  /* 0x002b280001127983 */ /* 0x001ea20000300a00 */
[----:B------:R-:W2:Y:S02]  /*33ac0*/  LDL.LU.64 R16, [R1+0x2b20] ;  /* 0x002b200001107983 */ /* 0x000ea40000300a00 */
[----:B------:R-:W-:Y:S02]  /*33ad0*/  STL.64 [R1+0x2ad8], R22 ;  /* 0x002ad81601007387 */ /* 0x000fe40000100a00 */
[----:B------:R0:W-:Y:S02]  /*33ae0*/  STL.64 [R1+0x2ad0], R20 ;  /* 0x002ad01401007387 */ /* 0x0001e40000100a00 */
[----:B0-----:R-:W3:Y:S01]  /*33af0*/  LDL.LU R20, [R1+0xd0] ;  /* 0x0000d00001147983 */ /* 0x001ee20000300800 */
[----:B------:R-:W3:Y:S02]  /*33b00*/  LDL.LU R21, [R1+0xd4] ;  /* 0x0000d40001157983 */ /* 0x000ee40000300800 */
[----:B------:R-:W3:Y:S02]  /*33b10*/  LDL.LU R22, [R1+0xd8] ;  /* 0x0000d80001167983 */ /* 0x000ee40000300800 */
[----:B------:R-:W3:Y:S01]  /*33b20*/  LDL.LU R23, [R1+0xdc] ;  /* 0x0000dc0001177983 */ /* 0x000ee20000300800 */
[-C--:B--2---:R-:W-:Y:S01]  /*33b30*/  HMMA.16816.F32.BF16 R16, R16, R26.reuse, R4 ;  /* 0x0000001a1010723c */ /* 0x084fe20000041804 */
[----:B---3--:R-:W-:Y:S01]  /*33b40*/  STL.64 [R1+0x2af8], R22 ;  /* 0x002af81601007387 */ /* 0x008fe20000100a00 */
[----:B------:R0:W-:Y:S03]  /*33b50*/  STL.64 [R1+0x2af0], R20 ;  /* 0x002af01401007387 */ /* 0x0001e60000100a00 */
[----:B0-----:R-:W2:Y:S01]  /*33b60*/  LDL.LU R20, [R1+0x50] ;  /* 0x0000500001147983 */ /* 0x001ea20000300800 */
[----:B------:R-:W2:Y:S02]  /*33b70*/  LDL.LU R21, [R1+0x54] ;  /* 0x0000540001157983 */ /* 0x000ea40000300800 */
[----:B------:R-:W2:Y:S02]  /*33b80*/  LDL.LU R22, [R1+0x58] ;  /* 0x0000580001167983 */ /* 0x000ea40000300800 */
[----:B------:R-:W2:Y:S01]  /*33b90*/  LDL.LU R23, [R1+0x5c] ;  /* 0x00005c0001177983 */ /* 0x000ea20000300800 */
[----:B------:R-:W4:Y:S01]  /*33ba0*/  LDL.LU.64 R6, [R1+0x2b18] ;  /* 0x002b180001067983 */ /* 0x000f220000300a00 */
[----:B------:R-:W4:Y:S11]  /*33bb0*/  LDL.LU.64 R4, [R1+0x2b10] ;  /* 0x002b100001047983 */ /* 0x000f360000300a00 */
[----:B------:R0:W-:Y:S02]  /*33bc0*/  STL [R1+0x2ac0], R19 ;  /* 0x002ac01301007387 */ /* 0x0001e40000100800 */
[----:B0-----:R-:W3:Y:S01]  /*33bd0*/  LDL R19, [R1+0x1c] ;  /* 0x00001c0001137983 */ /* 0x001ee20000100800 */
[-C--:B----4-:R-:W-:Y:S03]  /*33be0*/  HMMA.16816.F32.BF16 R4, R4, R26.reuse, R8 ;  /* 0x0000001a0404723c */ /* 0x090fe60000041808 */
[----:B---3--:R-:W-:Y:S01]  /*33bf0*/  STL.64 [R1+0x2ae8], R18 ;  /* 0x002ae81201007387 */ /* 0x008fe20000100a00 */
[----:B------:R0:W-:Y:S03]  /*33c00*/  STL.64 [R1+0x2ae0], R16 ;  /* 0x002ae01001007387 */ /* 0x0001e60000100a00 */
[----:B0-----:R-:W3:Y:S01]  /*33c10*/  LDL.LU R16, [R1+0x30] ;  /* 0x0000300001107983 */ /* 0x001ee20000300800 */
[----:B------:R-:W3:Y:S02]  /*33c20*/  LDL.LU R17, [R1+0x34] ;  /* 0x0000340001117983 */ /* 0x000ee40000300800 */
[----:B------:R-:W5:Y:S02]  /*33c30*/  LDL.LU.64 R10, [R1+0x2b08] ;  /* 0x002b0800010a7983 */ /* 0x000f640000300a00 */
[----:B------:R-:W5:Y:S02]  /*33c40*/  LDL.LU.64 R8, [R1+0x2b00] ;  /* 0x002b000001087983 */ /* 0x000f640000300a00 */
[-C--:B-----5:R-:W-:Y:S01]  /*33c50*/  HMMA.16816.F32.BF16 R12, R12, R26.reuse, R8 ;  /* 0x0000001a0c0c723c */ /* 0x0a0fe20000041808 */
[----:B------:R-:W2:Y:S01]  /*33c60*/  LDL.LU R8, [R1+0xe0] ;  /* 0x0000e00001087983 */ /* 0x000ea20000300800 */
[----:B------:R-:W2:Y:S02]  /*33c70*/  LDL.LU R9, [R1+0xe4] ;  /* 0x0000e40001097983 */ /* 0x000ea40000300800 */
[----:B------:R-:W2:Y:S02]  /*33c80*/  LDL.LU R10, [R1+0xe8] ;  /* 0x0000e800010a7983 */ /* 0x000ea40000300800 */
[----:B------:R-:W2:Y:S11]  /*33c90*/  LDL.LU R11, [R1+0xec] ;  /* 0x0000ec00010b7983 */ /* 0x000eb60000300800 */
[----:B------:R-:W-:Y:S06]  /*33ca0*/  @!UPT UIADD3 URZ, URZ, URZ, URZ ;  /* 0x0000003f3f3ff290 */ /* 0x000fec000fffe03f */
[----:B------:R-:W-:Y:S01]  /*33cb0*/  STL [R1+0x2ac4], R14 ;  /* 0x002ac40e01007387 */ /* 0x000fe20000100800 */
[----:B------:R-:W-:Y:S01]  /*33cc0*/  STL [R1+0x2abc], R15 ;  /* 0x002abc0f01007387 */ /* 0x000fe20000100800 */
[----:B--2---:R-:W-:Y:S02]  /*33cd0*/  HMMA.16816.F32.BF16 R8, R8, R26, R20 ;  /* 0x0000001a0808723c */ /* 0x004fe40000041814 */
[----:B------:R-:W3:Y:S01]  /*33ce0*/  LDL.LU.64 R22, [R1+0x2af8] ;  /* 0x002af80001167983 */ /* 0x000ee20000300a00 */
[----:B------:R-:W3:Y:S01]  /*33cf0*/  LDL.LU.64 R20, [R1+0x2af0] ;  /* 0x002af00001147983 */ /* 0x000ee20000300a00 */
[----:B------:R-:W-:Y:S02]  /*33d00*/  MOV R18, R25 ;  /* 0x0000001900127202 */ /* 0x000fe40000000f00 */
[----:B------:R-:W-:Y:S01]  /*33d10*/  MOV R19, R24 ;  /* 0x0000001800137202 */ /* 0x000fe20000000f00 */
[----:B------:R-:W-:Y:S02]  /*33d20*/  FMUL R2, R2, c[0x0][0x188] ;  /* 0x0000620002027a20 */ /* 0x000fe40000400000 */
[----:B------:R-:W-:-:S04]  /*33d30*/  FMUL R0, R0, c[0x0][0x188] ;  /* 0x0000620000007a20 */ /* 0x000fc80000400000 */
[----:B---3--:R-:W-:Y:S01]  /*33d40*/  HMMA.16816.F32.BF16 R24, R20, R26, R16 ;  /* 0x0000001a1418723c */ /* 0x008fe20000041810 */
[----:B------:R-:W2:Y:S01]  /*33d50*/  LDL.LU.64 R18, [R1+0x2ae8] ;  /* 0x002ae80001127983 */ /* 0x000ea20000300a00 */
[----:B------:R-:W3:Y:S02]  /*33d60*/  LDL.LU.64 R16, [R1+0x2ae0] ;  /* 0x002ae00001107983 */ /* 0x000ee40000300a00 */
[----:B------:R-:W4:Y:S01]  /*33d70*/  LDL.LU.64 R22, [R1+0x2ad8] ;  /* 0x002ad80001167983 */ /* 0x000f220000300a00 */
[----:B------:R-:W-:Y:S01]  /*33d80*/  FMNMX R0, R2, R0, !PT ;  /* 0x0000000002007209 */ /* 0x000fe20007800000 */
[----:B------:R-:W-:Y:S02]  /*33d90*/  FMUL R3, R3, c[0x0][0x188] ;  /* 0x0000620003037a20 */ /* 0x000fe40000400000 */
[----:B------:R-:W-:Y:S02]  /*33da0*/  FMUL R29, R29, c[0x0][0x188] ;  /* 0x000062001d1d7a20 */ /* 0x000fe40000400000 */
[----:B------:R-:W-:Y:S01]  /*33db0*/  FMUL R28, R28, c[0x0][0x188] ;  /* 0x000062001c1c7a20 */ /* 0x000fe20000400000 */
[----:B------:R-:W5:Y:S01]  /*33dc0*/  LDL.LU.64 R20, [R1+0x2ad0] ;  /* 0x002ad00001147983 */ /* 0x000f620000300a00 */
[----:B------:R0:W-:Y:S02]  /*33dd0*/  STL [R1+0x2a64], R4 ;  /* 0x002a640401007387 */ /* 0x0001e40000100800 */
[----:B------:R-:W-:Y:S02]  /*33de0*/  STL [R1+0x2a68], R5 ;  /* 0x002a680501007387 */ /* 0x000fe40000100800 */
[----:B------:R-:W-:Y:S01]  /*33df0*/  STL [R1+0x2a6c], R6 ;  /* 0x002a6c0601007387 */ /* 0x000fe20000100800 */
[----:B------:R-:W-:Y:S01]  /*33e00*/  STL [R1+0x2a60], R7 ;  /* 0x002a600701007387 */ /* 0x000fe20000100800 */
[----:B--2---:R-:W-:-:S02]  /*33e10*/  FMUL R2, R19, c[0x0][0x188] ;  /* 0x0000620013027a20 */ /* 0x004fc40000400000 */
[----:B----4-:R-:W-:Y:S02]  /*33e20*/  FMUL R23, R23, c[0x0][0x188] ;  /* 0x0000620017177a20 */ /* 0x010fe40000400000 */
[----:B------:R-:W-:Y:S01]  /*33e30*/  FMUL R22, R22, c[0x0][0x188] ;  /* 0x0000620016167a20 */ /* 0x000fe20000400000 */
[----:B------:R-:W-:Y:S01]  /*33e40*/  FMNMX R2, R3, R2, !PT ;  /* 0x0000000203027209 */ /* 0x000fe20007800000 */
[----:B------:R-:W-:-:S03]  /*33e50*/  FMNMX R3, R29, R28, !PT ;  /* 0x0000001c1d037209 */ /* 0x000fc60007800000 */
[----:B------:R-:W-:Y:S02]  /*33e60*/  FMNMX R28, R23, R22, !PT ;  /* 0x00000016171c7209 */ /* 0x000fe40007800000 */
[----:B------:R-:W2:Y:S01]  /*33e70*/  LDL.LU R22, [R1+0x2acc] ;  /* 0x002acc0001167983 */ /* 0x000ea20000300800 */
[----:B------:R-:W4:Y:S02]  /*33e80*/  LDL.LU R23, [R1+0x2ac8] ;  /* 0x002ac80001177983 */ /* 0x000f240000300800 */
[----:B------:R-:W-:Y:S02]  /*33e90*/  FMUL R19, R4, c[0x0][0x188] ;  /* 0x0000620004137a20 */ /* 0x000fe40000400000 */
[----:B0-----:R-:W-:Y:S02]  /*33ea0*/  FMUL R4, R5, c[0x0][0x188] ;  /* 0x0000620005047a20 */ /* 0x001fe40000400000 */
[----:B------:R-:W-:Y:S02]  /*33eb0*/  FMUL R14, R6, c[0x0][0x188] ;  /* 0x00006200060e7a20 */ /* 0x000fe40000400000 */
[----:B------:R-:W-:Y:S01]  /*33ec0*/  FMUL R15, R7, c[0x0][0x188] ;  /* 0x00006200070f7a20 */ /* 0x000fe20000400000 */
[----:B------:R-:W-:-:S04]  /*33ed0*/  FMNMX R29, R19, R4, !PT ;  /* 0x00000004131d7209 */ /* 0x000fc80007800000 */
[----:B------:R-:W-:Y:S01]  /*33ee0*/  FMNMX R4, R14, R15, !PT ;  /* 0x0000000f0e047209 */ /* 0x000fe20007800000 */
[----:B------:R0:W-:Y:S04]  /*33ef0*/  STL [R1+0x2a70], R8 ;  /* 0x002a700801007387 */ /* 0x0001e80000100800 */
[----:B------:R-:W-:Y:S01]  /*33f00*/  STL [R1+0x20], R4 ;  /* 0x0000200401007387 */ /* 0x000fe20000100800 */
[----:B------:R1:W-:Y:S02]  /*33f10*/  STL [R1+0x2a5c], R9 ;  /* 0x002a5c0901007387 */ /* 0x0003e40000100800 */
[----:B------:R2:W-:Y:S02]  /*33f20*/  STL [R1+0x2a74], R10 ;  /* 0x002a740a01007387 */ /* 0x0005e40000100800 */
[----:B------:R2:W-:Y:S02]  /*33f30*/  STL [R1+0x2a78], R11 ;  /* 0x002a780b01007387 */ /* 0x0005e40000100800 */
[----:B------:R-:W-:-:S02]  /*33f40*/  FMUL R19, R8, c[0x0][0x188] ;  /* 0x0000620008137a20 */ /* 0x000fc40000400000 */
[----:B------:R-:W-:Y:S01]  /*33f50*/  FMUL R14, R9, c[0x0][0x188] ;  /* 0x00006200090e7a20 */ /* 0x000fe20000400000 */
[----:B-----5:R-:W-:Y:S01]  /*33f60*/  STL [R1+0x2a7c], R20 ;  /* 0x002a7c1401007387 */ /* 0x020fe20000100800 */
[----:B------:R-:W-:Y:S02]  /*33f70*/  STL [R1+0x2a80], R21 ;  /* 0x002a801501007387 */ /* 0x000fe40000100800 */
[----:B0-----:R-:W-:Y:S02]  /*33f80*/  FMUL R8, R10, c[0x0][0x188] ;  /* 0x000062000a087a20 */ /* 0x001fe40000400000 */
[----:B------:R-:W-:Y:S01]  /*33f90*/  FMUL R15, R11, c[0x0][0x188] ;  /* 0x000062000b0f7a20 */ /* 0x000fe20000400000 */
[----:B-1----:R-:W-:-:S04]  /*33fa0*/  FMNMX R9, R19, R14, !PT ;  /* 0x0000000e13097209 */ /* 0x002fc80007800000 */
[----:B------:R-:W-:Y:S01]  /*33fb0*/  FMNMX R8, R8, R15, !PT ;  /* 0x0000000f08087209 */ /* 0x000fe20007800000 */
[----:B--2---:R-:W-:Y:S01]  /*33fc0*/  STL [R1+0x2a84], R22 ;  /* 0x002a841601007387 */ /* 0x004fe20000100800 */
[----:B----4-:R0:W-:Y:S02]  /*33fd0*/  STL [R1+0x2a88], R23 ;  /* 0x002a881701007387 */ /* 0x0101e40000100800 */
[----:B---3--:R-:W-:Y:S02]  /*33fe0*/  STL [R1+0x2a8c], R16 ;  /* 0x002a8c1001007387 */ /* 0x008fe40000100800 */
[----:B------:R-:W-:Y:S01]  /*33ff0*/  STL [R1+0x2a90], R17 ;  /* 0x002a901101007387 */ /* 0x000fe20000100800 */
[----:B------:R-:W2:Y:S01]  /*34000*/  LDL.LU R14, [R1+0x2ac4] ;  /* 0x002ac400010e7983 */ /* 0x000ea20000300800 */
[----:B------:R-:W0:Y:S02]  /*34010*/  LDL.LU R19, [R1+0x2ac0] ;  /* 0x002ac00001137983 */ /* 0x000e240000300800 */
[----:B------:R-:W3:Y:S02]  /*34020*/  LDL.LU R15, [R1+0x2abc] ;  /* 0x002abc00010f7983 */ /* 0x000ee40000300800 */
[----:B------:R-:W-:-:S02]  /*34030*/  FMUL R7, R22, c[0x0][0x188] ;  /* 0x0000620016077a20 */ /* 0x000fc40000400000 */
[----:B------:R-:W-:Y:S02]  /*34040*/  FMUL R10, R23, c[0x0][0x188] ;  /* 0x00006200170a7a20 */ /* 0x000fe40000400000 */
[----:B------:R-:W-:Y:S02]  /*34050*/  FMUL R4, R16, c[0x0][0x188] ;  /* 0x0000620010047a20 */ /* 0x000fe40000400000 */
[----:B------:R-:W-:Y:S01]  /*34060*/  FMUL R5, R17, c[0x0][0x188] ;  /* 0x0000620011057a20 */ /* 0x000fe20000400000 */
[----:B------:R-:W-:-:S04]  /*34070*/  FMNMX R7, R7, R10, !PT ;  /* 0x0000000a07077209 */ /* 0x000fc80007800000 */
[----:B------:R-:W-:Y:S01]  /*34080*/  FMNMX R4, R4, R5, !PT ;  /* 0x0000000504047209 */ /* 0x000fe20007800000 */
[----:B------:R-:W4:Y:S01]  /*34090*/  LDL.LU R10, [R1+0x20] ;  /* 0x00002000010a7983 */ /* 0x000f220000300800 */
[----:B------:R-:W-:Y:S03]  /*340a0*/  STL [R1+0x4c], R7 ;  /* 0x00004c0701007387 */ /* 0x000fe60000100800 */
[----:B------:R-:W-:Y:S01]  /*340b0*/  STL [R1+0x50], R4 ;  /* 0x0000500401007387 */ /* 0x000fe20000100800 */
[----:B------:R-:W-:Y:S02]  /*340c0*/  STL [R1+0x2a94], R18 ;  /* 0x002a941201007387 */ /* 0x000fe40000100800 */
[----:B------:R-:W-:Y:S02]  /*340d0*/  FMUL R6, R20, c[0x0][0x188] ;  /* 0x0000620014067a20 */ /* 0x000fe40000400000 */
[----:B------:R-:W-:-:S05]  /*340e0*/  FMUL R11, R21, c[0x0][0x188] ;  /* 0x00006200150b7a20 */ /* 0x000fca0000400000 */
[----:B------:R-:W-:Y:S01]  /*340f0*/  FMNMX R6, R6, R11, !PT ;  /* 0x0000000b06067209 */ /* 0x000fe20007800000 */
[----:B------:R-:W-:Y:S02]  /*34100*/  FMUL R11, R25, c[0x0][0x188] ;  /* 0x00006200190b7a20 */ /* 0x000fe40000400000 */
[----:B0-----:R-:W-:Y:S01]  /*34110*/  FMUL R23, R19, c[0x0][0x188] ;  /* 0x0000620013177a20 */ /* 0x001fe20000400000 */
[----:B------:R0:W-:Y:S04]  /*34120*/  STL [R1+0x2a98], R19 ;  /* 0x002a981301007387 */ /* 0x0001e80000100800 */
[----:B0-----:R-:W5:Y:S01]  /*34130*/  LDL.LU R19, [R1+0x50] ;  /* 0x0000500001137983 */ /* 0x001f620000300800 */
[----:B------:R-:W-:Y:S02]  /*34140*/  STL [R1+0x2a9c], R12 ;  /* 0x002a9c0c01007387 */ /* 0x000fe40000100800 */
[----:B------:R-:W-:Y:S02]  /*34150*/  STL [R1+0x2aa0], R13 ;  /* 0x002aa00d01007387 */ /* 0x000fe40000100800 */
[----:B--2---:R-:W-:Y:S01]  /*34160*/  STL [R1+0x2aa4], R14 ;  /* 0x002aa40e01007387 */ /* 0x004fe20000100800 */
[----:B---3--:R-:W-:Y:S01]  /*34170*/  STL [R1+0x2aa8], R15 ;  /* 0x002aa80f01007387 */ /* 0x008fe20000100800 */
[----:B------:R-:W-:Y:S02]  /*34180*/  STL [R1+0x2aac], R24 ;  /* 0x002aac1801007387 */ /* 0x000fe40000100800 */
[----:B------:R0:W-:Y:S02]  /*34190*/  STL [R1+0x2ab0], R25 ;  /* 0x002ab01901007387 */ /* 0x0001e40000100800 */
[----:B0-----:R-:W2:Y:S01]  /*341a0*/  LDL.LU R25, [R1+0x4c] ;  /* 0x00004c0001197983 */ /* 0x001ea20000300800 */
[----:B------:R-:W-:-:S02]  /*341b0*/  FMUL R21, R12, c[0x0][0x188] ;  /* 0x000062000c157a20 */ /* 0x000fc40000400000 */
[----:B------:R-:W-:Y:S02]  /*341c0*/  FMUL R22, R13, c[0x0][0x188] ;  /* 0x000062000d167a20 */ /* 0x000fe40000400000 */
[----:B------:R-:W-:-:S03]  /*341d0*/  FMUL R20, R15, c[0x0][0x188] ;  /* 0x000062000f147a20 */ /* 0x000fc60000400000 */
[----:B------:R-:W-:Y:S02]  /*341e0*/  FMNMX R15, R21, R22, !PT ;  /* 0x00000016150f7209 */ /* 0x000fe40007800000 */
[----:B------:R-:W0:Y:S04]  /*341f0*/  SHFL.BFLY PT, R21, R3, 0x2, 0x1f ;  /* 0x0c401f0003157f89 */ /* 0x000e2800000e0000 */
[----:B------:R-:W1:Y:S01]  /*34200*/  SHFL.BFLY PT, R22, R2, 0x2, 0x1f ;  /* 0x0c401f0002167f89 */ /* 0x000e6200000e0000 */
[----:B------:R-:W-:Y:S02]  /*34210*/  FMUL R17, R18, c[0x0][0x188] ;  /* 0x0000620012117a20 */ /* 0x000fe40000400000 */
[----:B------:R-:W-:Y:S02]  /*34220*/  FMUL R7, R24, c[0x0][0x188] ;  /* 0x0000620018077a20 */ /* 0x000fe40000400000 */
[----:B------:R-:W-:-:S02]  /*34230*/  FMUL R16, R14, c[0x0][0x188] ;  /* 0x000062000e107a20 */ /* 0x000fc40000400000 */
[----:B------:R-:W-:Y:S02]  /*34240*/  FMUL R4, R26, c[0x0][0x188] ;  /* 0x000062001a047a20 */ /* 0x000fe40000400000 */
[----:B------:R-:W-:Y:S01]  /*34250*/  FMUL R5, R27, c[0x0][0x188] ;  /* 0x000062001b057a20 */ /* 0x000fe20000400000 */
[----:B------:R-:W-:Y:S01]  /*34260*/  STL [R1+0x2ab4], R26 ;  /* 0x002ab41a01007387 */ /* 0x000fe20000100800 */
[----:B------:R-:W-:Y:S01]  /*34270*/  FMNMX R17, R17, R23, !PT ;  /* 0x0000001711117209 */ /* 0x000fe20007800000 */
[----:B------:R-:W-:Y:S01]  /*34280*/  STL [R1+0x2ab8], R27 ;  /* 0x002ab81b01007387 */ /* 0x000fe20000100800 */
[----:B------:R-:W-:Y:S02]  /*34290*/  FMNMX R7, R7, R11, !PT ;  /* 0x0000000b07077209 */ /* 0x000fe40007800000 */
[----:B------:R-:W-:Y:S02]  /*342a0*/  FMNMX R13, R16, R20, !PT ;  /* 0x00000014100d7209 */ /* 0x000fe40007800000 */
[----:B------:R-:W-:Y:S01]  /*342b0*/  FMNMX R4, R4, R5, !PT ;  /* 0x0000000504047209 */ /* 0x000fe20007800000 */
[----:B------:R-:W3:Y:S04]  /*342c0*/  SHFL.BFLY PT, R11, R29, 0x2, 0x1f ;  /* 0x0c401f001d0b7f89 */ /* 0x000ee800000e0000 */
[----:B------:R-:W3:Y:S04]  /*342d0*/  SHFL.BFLY PT, R27, R6, 0x2, 0x1f ;  /* 0x0c401f00061b7f89 */ /* 0x000ee800000e0000 */
[----:B------:R-:W3:Y:S04]  /*342e0*/  SHFL.BFLY PT, R20, R28, 0x2, 0x1f ;  /* 0x0c401f001c147f89 */ /* 0x000ee800000e0000 */
[----:B------:R-:W-:Y:S04]  /*342f0*/  SHFL.BFLY PT, R12, R9, 0x2, 0x1f ;  /* 0x0c401f00090c7f89 */ /* 0x000fe800000e0000 */
[----:B------:R-:W-:Y:S04]  /*34300*/  SHFL.BFLY PT, R18, R17, 0x2, 0x1f ;  /* 0x0c401f0011127f89 */ /* 0x000fe800000e0000 */
[----:B------:R-:W-:Y:S04]  /*34310*/  SHFL.BFLY PT, R5, R8, 0x2, 0x1f ;  /* 0x0c401f0008057f89 */ /* 0x000fe800000e0000 */
[----:B------:R-:W-:Y:S01]  /*34320*/  SHFL.BFLY PT, R16, R15, 0x2, 0x1f ;  /* 0x0c401f000f107f89 */ /* 0x000fe200000e0000 */
[----:B------:R-:W-:Y:S01]  /*34330*/  SHFL.BFLY PT, R12, R7, 0x2, 0x1f ;  /* 0x0c401f00070c7f89 */ /* 0x000fe200000e0000 */
[----:B0-----:R-:W-:-:S02]  /*34340*/  FMNMX R21, R3, R21, !PT ;  /* 0x0000001503157209 */ /* 0x001fc40007800000 */
[----:B-1----:R-:W-:Y:S01]  /*34350*/  FMNMX R22, R2, R22, !PT ;  /* 0x0000001602167209 */ /* 0x002fe20007800000 */
[----:B----4-:R-:W0:Y:S04]  /*34360*/  SHFL.BFLY PT, R3, R10, 0x2, 0x1f ;  /* 0x0c401f000a037f89 */ /* 0x010e2800000e0000 */
[----:B------:R-:W1:Y:S04]  /*34370*/  SHFL.BFLY PT, R2, R9, 0x2, 0x1f ;  /* 0x0c401f0009027f89 */ /* 0x000e6800000e0000 */
[----:B------:R-:W4:Y:S04]  /*34380*/  SHFL.BFLY PT, R5, R4, 0x2, 0x1f ;  /* 0x0c401f0004057f89 */ /* 0x000f2800000e0000 */
[----:B------:R0:W-:Y:S01]  /*34390*/  SHFL.BFLY PT, R14, R10, 0x2, 0x1f ;  /* 0x0c401f000a0e7f89 */ /* 0x0001e200000e0000 */
[----:B---3--:R-:W-:-:S02]  /*343a0*/  FMNMX R11, R29, R11, !PT ;  /* 0x0000000b1d0b7209 */ /* 0x008fc40007800000 */
[----:B------:R-:W-:Y:S02]  /*343b0*/  FMNMX R6, R6, R27, !PT ;  /* 0x0000001b06067209 */ /* 0x000fe40007800000 */
[----:B------:R-:W-:Y:S02]  /*343c0*/  FMNMX R20, R28, R20, !PT ;  /* 0x000000141c147209 */ /* 0x000fe40007800000 */
[----:B0-----:R-:W-:Y:S02]  /*343d0*/  FMNMX R10, R10, R3, !PT ;  /* 0x000000030a0a7209 */ /* 0x001fe40007800000 */
[----:B-1----:R-:W-:Y:S01]  /*343e0*/  FMNMX R9, R9, R2, !PT ;  /* 0x0000000209097209 */ /* 0x002fe20007800000 */
[----:B------:R-:W-:Y:S01]  /*343f0*/  FMNMX R3, R17, R18, !PT ;  /* 0x0000001211037209 */ /* 0x000fe20007800000 */
[----:B------:R-:W-:Y:S02]  /*34400*/  FMNMX R2, R15, R16, !PT ;  /* 0x000000100f027209 */ /* 0x000fe40007800000 */
[----:B------:R-:W-:Y:S01]  /*34410*/  FMNMX R18, R7, R12, !PT ;  /* 0x0000000c07127209 */ /* 0x000fe20007800000 */
[----:B----4-:R-:W-:Y:S01]  /*34420*/  FMNMX R16, R4, R5, !PT ;  /* 0x0000000504107209 */ /* 0x010fe20007800000 */
[----:B------:R-:W0:Y:S04]  /*34430*/  SHFL.BFLY PT, R7, R6, 0x1, 0x1f ;  /* 0x0c201f0006077f89 */ /* 0x000e2800000e0000 */
[----:B------:R-:W1:Y:S04]  /*34440*/  SHFL.BFLY PT, R23, R0, 0x2, 0x1f ;  /* 0x0c401f0000177f89 */ /* 0x000e6800000e0000 */
[----:B------:R-:W-:Y:S01]  /*34450*/  SHFL.BFLY PT, R14, R13, 0x2, 0x1f ;  /* 0x0c401f000d0e7f89 */ /* 0x000fe200000e0000 */
[----:B0-----:R-:W-:-:S02]  /*34460*/  FMNMX R7, R6, R7, !PT ;  /* 0x0000000706077209 */ /* 0x001fc40007800000 */
[----:B-1----:R-:W-:Y:S02]  /*34470*/  FMNMX R23, R0, R23, !PT ;  /* 0x0000001700177209 */ /* 0x002fe40007800000 */
[----:B------:R-:W0:Y:S04]  /*34480*/  SHFL.BFLY PT, R0, R8, 0x2, 0x1f ;  /* 0x0c401f0008007f89 */ /* 0x000e2800000e0000 */
[----:B------:R-:W1:Y:S04]  /*34490*/  SHFL.BFLY PT, R27, R23, 0x1, 0x1f ;  /* 0x0c201f00171b7f89 */ /* 0x000e6800000e0000 */
[----:B------:R-:W3:Y:S04]  /*344a0*/  SHFL.BFLY PT, R15, R11, 0x1, 0x1f ;  /* 0x0c201f000b0f7f89 */ /* 0x000ee800000e0000 */
[----:B------:R-:W-:Y:S01]  /*344b0*/  SHFL.BFLY PT, R17, R3, 0x1, 0x1f ;  /* 0x0c201f0003117f89 */ /* 0x000fe200000e0000 */
[----:B0-----:R-:W-:Y:S01]  /*344c0*/  FMNMX R8, R8, R0, !PT ;  /* 0x0000000008087209 */ /* 0x001fe20007800000 */
[----:B------:R-:W-:-:S02]  /*344d0*/  FMNMX R0, R13, R14, !PT ;  /* 0x0000000e0d007209 */ /* 0x000fc40007800000 */
[----:B------:R-:W0:Y:S04]  /*344e0*/  SHFL.BFLY PT, R14, R10, 0x1, 0x1f ;  /* 0x0c201f000a0e7f89 */ /* 0x000e2800000e0000 */
[----:B------:R-:W4:Y:S04]  /*344f0*/  SHFL.BFLY PT, R13, R9, 0x1, 0x1f ;  /* 0x0c201f00090d7f89 */ /* 0x000f2800000e0000 */
[----:B------:R-:W4:Y:S04]  /*34500*/  SHFL.BFLY PT, R12, R8, 0x1, 0x1f ;  /* 0x0c201f00080c7f89 */ /* 0x000f2800000e0000 */
[----:B------:R-:W-:Y:S01]  /*34510*/  SHFL.BFLY PT, R17, R0, 0x1, 0x1f ;  /* 0x0c201f0000117f89 */ /* 0x000fe200000e0000 */
[----:B------:R-:W-:Y:S01]  /*34520*/  SHFL.BFLY PT, R17, R16, 0x1, 0x1f ;  /* 0x0c201f0010117f89 */ /* 0x000fe200000e0000 */
[----:B-1----:R-:W-:-:S02]  /*34530*/  FMNMX R23, R23, R27, !PT ;  /* 0x0000001b17177209 */ /* 0x002fc40007800000 */
[----:B---3--:R-:W-:Y:S01]  /*34540*/  FMNMX R11, R11, R15, !PT ;  /* 0x0000000f0b0b7209 */ /* 0x008fe20007800000 */
[----:B------:R-:W3:Y:S01]  /*34550*/  LDL.LU R27, [R1+0x2ab8] ;  /* 0x002ab800011b7983 */ /* 0x000ee20000300800 */
[----:B0-----:R-:W-:Y:S02]  /*34560*/  FMNMX R10, R10, R14, !PT ;  /* 0x0000000e0a0a7209 */ /* 0x001fe40007800000 */
[----:B----4-:R-:W-:Y:S02]  /*34570*/  FMNMX R9, R9, R13, !PT ;  /* 0x0000000d09097209 */ /* 0x010fe40007800000 */
[----:B------:R-:W-:Y:S01]  /*34580*/  FMNMX R8, R8, R12, !PT ;  /* 0x0000000c08087209 */ /* 0x000fe20007800000 */
[----:B-----5:R-:W0:Y:S04]  /*34590*/  SHFL.BFLY PT, R24, R19, 0x2, 0x1f ;  /* 0x0c401f0013187f89 */ /* 0x020e2800000e0000 */
[----:B--2---:R-:W1:Y:S01]  /*345a0*/  SHFL.BFLY PT, R26, R25, 0x2, 0x1f ;  /* 0x0c401f00191a7f89 */ /* 0x004e6200000e0000 */
[----:B0-----:R-:W-:-:S05]  /*345b0*/  FMNMX R28, R19, R24, !PT ;  /* 0x00000018131c7209 */ /* 0x001fca0007800000 */
[----:B------:R-:W-:Y:S01]  /*345c0*/  SHFL.BFLY PT, R4, R28, 0x1, 0x1f ;  /* 0x0c201f001c047f89 */ /* 0x000fe200000e0000 */
[----:B-1----:R-:W-:-:S05]  /*345d0*/  FMNMX R29, R25, R26, !PT ;  /* 0x0000001a191d7209 */ /* 0x002fca0007800000 */
[----:B------:R-:W0:Y:S02]  /*345e0*/  SHFL.BFLY PT, R5, R29, 0x1, 0x1f ;  /* 0x0c201f001d057f89 */ /* 0x000e2400000e0000 */
[----:B0-----:R-:W-:Y:S01]  /*345f0*/  FMNMX R6, R29, R5, !PT ;  /* 0x000000051d067209 */ /* 0x001fe20007800000 */
[----:B------:R-:W-:Y:S02]  /*34600*/  FMNMX R5, R28, R4, !PT ;  /* 0x000000041c057209 */ /* 0x000fe40007800000 */
[----:B------:R-:W0:Y:S04]  /*34610*/  SHFL.BFLY PT, R28, R2, 0x1, 0x1f ;  /* 0x0c201f00021c7f89 */ /* 0x000e2800000e0000 */
[----:B------:R-:W1:Y:S04]  /*34620*/  SHFL.BFLY PT, R29, R3, 0x1, 0x1f ;  /* 0x0c201f00031d7f89 */ /* 0x000e6800000e0000 */
[----:B------:R-:W2:Y:S04]  /*34630*/  S2R R4, SR_TID.X ;  /* 0x0000000000047919 */ /* 0x000ea80000002100 */
[----:B------:R4:W-:Y:S04]  /*34640*/  SHFL.BFLY PT, R19, R2, 0x1, 0x1f ;  /* 0x0c201f0002137f89 */ /* 0x0009e800000e0000 */
[----:B------:R-:W5:Y:S04]  /*34650*/  SHFL.BFLY PT, R26, R22, 0x1, 0x1f ;  /* 0x0c201f00161a7f89 */ /* 0x000f6800000e0000 */
[----:B------:R-:W5:Y:S04]  /*34660*/  SHFL.BFLY PT, R25, R21, 0x1, 0x1f ;  /* 0x0c201f0015197f89 */ /* 0x000f6800000e0000 */
[----:B------:R-:W5:Y:S01]  /*34670*/  SHFL.BFLY PT, R24, R20, 0x1, 0x1f ;  /* 0x0c201f0014187f89 */ /* 0x000f6200000e0000 */
[----:B0-----:R-:W-:-:S03]  /*34680*/  FMNMX R28, R2, R28, !PT ;  /* 0x0000001c021c7209 */ /* 0x001fc60007800000 */
[----:B----4-:R-:W0:Y:S01]  /*34690*/  S2R R2, SR_TID.X ;  /* 0x0000000000027919 */ /* 0x010e220000002100 */
[----:B-1----:R-:W-:Y:S02]  /*346a0*/  FMNMX R29, R3, R29, !PT ;  /* 0x0000001d031d7209 */ /* 0x002fe40007800000 */
[----:B--2---:R-:W-:Y:S01]  /*346b0*/  LOP3.LUT R4, R4, 0x7f, RZ, 0xc0, !PT ;  /* 0x0000007f04047812 */ /* 0x004fe200078ec0ff */
[----:B------:R-:W1:Y:S01]  /*346c0*/  SHFL.BFLY PT, R3, R0, 0x1, 0x1f ;  /* 0x0c201f0000037f89 */ /* 0x000e6200000e0000 */
[----:B------:R-:W2:Y:S02]  /*346d0*/  SHFL.BFLY PT, R19, R18, 0x1, 0x1f ;  /* 0x0c201f0012137f89 */ /* 0x000ea400000e0000 */
[----:B------:R-:W-:-:S04]  /*346e0*/  SHF.R.U32.HI R4, RZ, 0x3, R4 ;  /* 0x00000003ff047819 */ /* 0x000fc80000011604 */
[----:B------:R-:W-:Y:S02]  /*346f0*/  LOP3.LUT R4, R4, 0xc, RZ, 0xc0, !PT ;  /* 0x0000000c04047812 */ /* 0x000fe400078ec0ff */
[----:B-----5:R-:W-:Y:S02]  /*34700*/  FMNMX R22, R22, R26, !PT ;  /* 0x0000001a16167209 */ /* 0x020fe40007800000 */
[----:B------:R-:W-:Y:S02]  /*34710*/  FMNMX R21, R21, R25, !PT ;  /* 0x0000001915157209 */ /* 0x000fe40007800000 */
[----:B------:R-:W-:Y:S01]  /*34720*/  FMNMX R20, R20, R24, !PT ;  /* 0x0000001814147209 */ /* 0x000fe20007800000 */
[----:B------:R-:W4:Y:S01]  /*34730*/  LDL.LU R26, [R1+0x2ab4] ;  /* 0x002ab400011a7983 */ /* 0x000f220000300800 */
[----:B------:R-:W5:Y:S02]  /*34740*/  LDL.LU R25, [R1+0x2ab0] ;  /* 0x002ab00001197983 */ /* 0x000f640000300800 */
[----:B------:R-:W3:Y:S02]  /*34750*/  LDL.LU R24, [R1+0x2aac] ;  /* 0x002aac0001187983 */ /* 0x000ee40000300800 */
[----:B------:R-:W3:Y:S01]  /*34760*/  LDL.LU R15, [R1+0x2aa8] ;  /* 0x002aa800010f7983 */ /* 0x000ee20000300800 */
[----:B------:R-:W3:Y:S01]  /*34770*/  LDL.LU R14, [R1+0x2aa4] ;  /* 0x002aa400010e7983 */ /* 0x000ee20000300800 */
[----:B------:R-:W3:Y:S02]  /*34780*/  LDL.LU R13, [R1+0x2aa0] ;  /* 0x002aa000010d7983 */ /* 0x000ee40000300800 */
[----:B------:R-:W3:Y:S01]  /*34790*/  LDL.LU R12, [R1+0x2a9c] ;  /* 0x002a9c00010c7983 */ /* 0x000ee20000300800 */
[----:B0-----:R-:W-:-:S04]  /*347a0*/  LOP3.LUT R2, R2, 0x1c, RZ, 0xc0, !PT ;  /* 0x0000001c02027812 */ /* 0x001fc800078ec0ff */
[----:B------:R-:W-:-:S04]  /*347b0*/  SHF.L.U32 R2, R2, 0x2, RZ ;  /* 0x0000000202027819 */ /* 0x000fc800000006ff */
[----:B------:R-:W-:-:S05]  /*347c0*/  IADD3 R4, R2, R4, RZ ;  /* 0x0000000402047210 */ /* 0x000fca0007ffe0ff */
[----:B------:R-:W-:Y:S01]  /*347d0*/  @!P0 STS [R4+0x20000], R23 ;  /* 0x0200001704008388 */ /* 0x000fe20000000800 */
[----:B------:R-:W-:Y:S02]  /*347e0*/  @!P0 STS [R4+0x20080], R22 ;  /* 0x0200801604008388 */ /* 0x000fe40000000800 */
[----:B------:R-:W-:Y:S02]  /*347f0*/  @!P0 STS [R4+0x20100], R21 ;  /* 0x0201001504008388 */ /* 0x000fe40000000800 */
[----:B------:R-:W-:Y:S01]  /*34800*/  @!P0 STS [R4+0x20180], R20 ;  /* 0x0201801404008388 */ /* 0x000fe20000000800 */
[----:B------:R-:W-:Y:S01]  /*34810*/  @!P0 STS [R4+0x20200], R11 ;  /* 0x0202000b04008388 */ /* 0x000fe20000000800 */
[----:B------:R-:W-:Y:S02]  /*34820*/  @!P0 STS [R4+0x20280], R10 ;  /* 0x0202800a04008388 */ /* 0x000fe40000000800 */
[----:B------:R-:W-:Y:S02]  /*34830*/  @!P0 STS [R4+0x20300], R9 ;  /* 0x0203000904008388 */ /* 0x000fe40000000800 */
[----:B------:R-:W-:Y:S01]  /*34840*/  @!P0 STS [R4+0x20380], R8 ;  /* 0x0203800804008388 */ /* 0x000fe20000000800 */
[----:B-1----:R-:W-:Y:S01]  /*34850*/  FMNMX R3, R0, R3, !PT ;  /* 0x0000000300037209 */ /* 0x002fe20007800000 */
[----:B------:R-:W-:Y:S01]  /*34860*/  @!P0 STS [R4+0x20400], R7 ;  /* 0x0204000704008388 */ /* 0x000fe20000000800 */
[----:B--2---:R-:W-:Y:S01]  /*34870*/  FMNMX R2, R18, R19, !PT ;  /* 0x0000001312027209 */ /* 0x004fe20007800000 */
[----:B------:R-:W-:Y:S01]  /*34880*/  @!P0 STS [R4+0x20480], R6 ;  /* 0x0204800604008388 */ /* 0x000fe20000000800 */
[----:B------:R-:W-:Y:S01]  /*34890*/  FMNMX R0, R16, R17, !PT ;  /* 0x0000001110007209 */ /* 0x000fe20007800000 */
[----:B------:R0:W-:Y:S01]  /*348a0*/  @!P0 STS [R4+0x20500], R5 ;  /* 0x0205000504008388 */ /* 0x0001e20000000800 */
[----:B------:R-:W-:Y:S02]  /*348b0*/  @!P0 STS [R4+0x20580], R29 ;  /* 0x0205801d04008388 */ /* 0x000fe40000000800 */
[----:B------:R-:W-:Y:S02]  /*348c0*/  @!P0 STS [R4+0x20600], R28 ;  /* 0x0206001c04008388 */ /* 0x000fe40000000800 */
[----:B------:R-:W-:Y:S01]  /*348d0*/  @!P0 STS [R4+0x20680], R3 ;  /* 0x0206800304008388 */ /* 0x000fe20000000800 */
[----:B------:R-:W-:Y:S01]  /*348e0*/  @!P0 STS [R4+0x20700], R2 ;  /* 0x0207000204008388 */ /* 0x000fe20000000800 */
[----:B------:R-:W-:Y:S02]  /*348f0*/  @!P0 STS [R4+0x20780], R0 ;  /* 0x0207800004008388 */ /* 0x000fe40000000800 */
[----:B------:R-:W-:Y:S06]  /*34900*/  BAR.SYNC.DEFER_BLOCKING 0x0 ;  /* 0x0000000000007b1d */ /* 0x000fec0000010000 */
[----:B------:R-:W2:Y:S04]  /*34910*/  LDL.LU R19, [R1+0x2a98] ;  /* 0x002a980001137983 */ /* 0x000ea80000300800 */
[----:B0-----:R-:W0:Y:S01]  /*34920*/  S2R R5, SR_TID.X ;  /* 0x0000000000057919 */ /* 0x001e220000002100 */
        /* <DEDUP_REMOVED lines=8> */
[----:B------:R-:W2:Y:S01]  /*349b0*/  LDL.LU R9, [R1+0x10] ;  /* 0x0000100001097983 */ /* 0x000ea20000300800 */
[----:B0-----:R-:W-:-:S05]  /*349c0*/  LOP3.LUT R5, R5, 0x7f, RZ, 0xc0, !PT ;  /* 0x0000007f05057812 */ /* 0x001fca00078ec0ff */
[----:B------:R-:W0:Y:S04]  /*349d0*/  LDS R3, [R5.X4+0x20000] ;  /* 0x0200000005037984 */ /* 0x000e280000004800 */
[----:B------:R-:W1:Y:S04]  /*349e0*/  LDS R2, [R5.X4+0x20200] ;  /* 0x0202000005027984 */ /* 0x000e680000004800 */
[----:B------:R-:W-:Y:S04]  /*349f0*/  LDS R0, [R5.X4+0x20400] ;  /* 0x0204000005007984 */ /* 0x000fe80000004800 */
[----:B------:R-:W-:Y:S04]  /*34a00*/  LDS R28, [R5.X4+0x20600] ;  /* 0x02060000051c7984 */ /* 0x000fe80000004800 */
[----:B0-----:R-:W0:Y:S04]  /*34a10*/  SHFL.BFLY PT, R29, R3, 0x2, 0x1f ;  /* 0x0c401f00031d7f89 */ /* 0x001e2800000e0000 */
[----:B-1----:R-:W1:Y:S01]  /*34a20*/  SHFL.BFLY PT, R7, R2, 0x2, 0x1f ;  /* 0x0c401f0002077f89 */ /* 0x002e6200000e0000 */
[----:B0-----:R-:W-:-:S05]  /*34a30*/  FMNMX R29, R3, R29, !PT ;  /* 0x0000001d031d7209 */ /* 0x001fca0007800000 */
[----:B------:R-:W0:Y:S01]  /*34a40*/  SHFL.BFLY PT, R8, R29, 0x1, 0x1f ;  /* 0x0c201f001d087f89 */ /* 0x000e2200000e0000 */
[----:B-1----:R-:W-:Y:S02]  /*34a50*/  FMNMX R3, R2, R7, !PT ;  /* 0x0000000702037209 */ /* 0x002fe40007800000 */
[----:B------:R-:W2:Y:S02]  /*34a60*/  LDL.LU R7, [R1+0x1c] ;  /* 0x00001c0001077983 */ /* 0x000ea40000300800 */
[----:B------:R-:W2:Y:S01]  /*34a70*/  LDL R10, [R1+0x190] ;  /* 0x00019000010a7983 */ /* 0x000ea20000100800 */
[----:B0-----:R-:W-:Y:S02]  /*34a80*/  FMNMX R29, R29, R8, !PT ;  /* 0x000000081d1d7209 */ /* 0x001fe40007800000 */
[----:B------:R-:W3:Y:S04]  /*34a90*/  LDL R8, [R1+0x194] ;  /* 0x0001940001087983 */ /* 0x000ee80000100800 */
[----:B------:R0:W-:Y:S04]  /*34aa0*/  @!P0 STS [R5.X4+0x20000], R29 ;  /* 0x0200001d05008388 */ /* 0x0001e80000004800 */
[----:B0-----:R-:W3:Y:S04]  /*34ab0*/  LDL.LU R29, [R1+0x14] ;  /* 0x00001400011d7983 */ /* 0x001ee80000300800 */
[----:B------:R-:W0:Y:S04]  /*34ac0*/  SHFL.BFLY PT, R6, R0, 0x2, 0x1f ;  /* 0x0c401f0000067f89 */ /* 0x000e2800000e0000 */
[----:B------:R-:W1:Y:S01]  /*34ad0*/  SHFL.BFLY PT, R4, R28, 0x2, 0x1f ;  /* 0x0c401f001c047f89 */ /* 0x000e6200000e0000 */
[----:B0-----:R-:W-:Y:S01]  /*34ae0*/  FMNMX R2, R0, R6, !PT ;  /* 0x0000000600027209 */ /* 0x001fe20007800000 */
[----:B-1----:R-:W-:-:S02]  /*34af0*/  FMNMX R0, R28, R4, !PT ;  /* 0x000000041c007209 */ /* 0x002fc40007800000 */
[----:B------:R-:W0:Y:S04]  /*34b00*/  SHFL.BFLY PT, R28, R3, 0x1, 0x1f ;  /* 0x0c201f00031c7f89 */ /* 0x000e2800000e0000 */
[----:B------:R-:W1:Y:S04]  /*34b10*/  SHFL.BFLY PT, R6, R2, 0x1, 0x1f ;  /* 0x0c201f0002067f89 */ /* 0x000e6800000e0000 */
[----:B------:R-:W1:Y:S01]  /*34b20*/  SHFL.BFLY PT, R4, R0, 0x1, 0x1f ;  /* 0x0c201f0000047f89 */ /* 0x000e6200000e0000 */
[----:B0-----:R-:W-:Y:S02]  /*34b30*/  FMNMX R3, R3, R28, !PT ;  /* 0x0000001c03037209 */ /* 0x001fe40007800000 */
[----:B-1----:R-:W-:-:S02]  /*34b40*/  FMNMX R2, R2, R6, !PT ;  /* 0x0000000602027209 */ /* 0x002fc40007800000 */
[----:B------:R-:W-:Y:S01]  /*34b50*/  FMNMX R0, R0, R4, !PT ;  /* 0x0000000400007209 */ /* 0x000fe20007800000 */
[----:B------:R-:W4:Y:S04]  /*34b60*/  LDL R6, [R1+0x198] ;  /* 0x0001980001067983 */ /* 0x000f280000100800 */
[----:B------:R-:W0:Y:S04]  /*34b70*/  S2R R4, SR_TID.X ;  /* 0x0000000000047919 */ /* 0x000e280000002100 */
[----:B------:R-:W-:Y:S01]  /*34b80*/  @!P0 STS [R5.X4+0x20200], R3 ;  /* 0x0202000305008388 */ /* 0x000fe20000004800 */
[----:B------:R-:W-:Y:S02]  /*34b90*/  @!P0 STS [R5.X4+0x20400], R2 ;  /* 0x0204000205008388 */ /* 0x000fe40000004800 */
[----:B------:R0:W-:Y:S02]  /*34ba0*/  @!P0 STS [R5.X4+0x20600], R0 ;  /* 0x0206000005008388 */ /* 0x0001e40000004800 */
[----:B------:R-:W-:Y:S01]  /*34bb0*/  BAR.SYNC.DEFER_BLOCKING 0x0 ;  /* 0x0000000000007b1d */ /* 0x000fe20000010000 */
[----:B0-----:R-:W-:-:S05]  /*34bc0*/  LOP3.LUT R5, R4, 0x1c, RZ, 0xc0, !PT ;  /* 0x0000001c04057812 */ /* 0x001fca00078ec0ff */
[----:B------:R-:W4:Y:S04]  /*34bd0*/  LDL.LU R4, [R1+0x8] ;  /* 0x0000080001047983 */ /* 0x000f280000300800 */
[----:B------:R-:W2:Y:S04]  /*34be0*/  LDS R0, [R5.X4+0x20000] ;  /* 0x0200000005007984 */ /* 0x000ea80000004800 */
[----:B------:R-:W0:Y:S04]  /*34bf0*/  LDS R2, [R5.X4+0x20080] ;  /* 0x0200800005027984 */ /* 0x000e280000004800 */
[----:B------:R-:W4:Y:S02]  /*34c00*/  LDS R28, [R5.X4+0x20100] ;  /* 0x02010000051c7984 */ /* 0x000f240000004800 */
[----:B------:R-:W1:Y:S01]  /*34c10*/  LDS R5, [R5.X4+0x20180] ;  /* 0x0201800005057984 */ /* 0x000e620000004800 */
[----:B--2---:R-:W-:-:S05]  /*34c20*/  FMNMX R10, R0, R10, !PT ;  /* 0x0000000a000a7209 */ /* 0x004fca0007800000 */
[--C-:B------:R-:W-:Y:S02]  /*34c30*/  FFMA R0, R9, c[0x0][0x188], -R10.reuse ;  /* 0x0000620009007a23 */ /* 0x100fe4000000080a */
[----:B------:R-:W2:Y:S02]  /*34c40*/  S2R R9, SR_TID.X ;  /* 0x0000000000097919 */ /* 0x000ea40000002100 */
[----:B------:R-:W-:Y:S02]  /*34c50*/  FMUL R3, R0, 1.4426950216293334961 ;  /* 0x3fb8aa3b00037820 */ /* 0x000fe40000400000 */
[----:B------:R0:W-:Y:S01]  /*34c60*/  STL [R1+0xe88], R10 ;  /* 0x000e880a01007387 */ /* 0x0001e20000100800 */
[----:B---3--:R-:W-:Y:S02]  /*34c70*/  FFMA R0, R29, c[0x0][0x188], -R10 ;  /* 0x000062001d007a23 */ /* 0x008fe4000000080a */
[----:B------:R2:W3:Y:S01]  /*34c80*/  MUFU.EX2 R29, R3 ;  /* 0x00000003001d7308 */ /* 0x0004e20000000800 */
[----:B0-----:R-:W4:Y:S01]  /*34c90*/  LDL.LU R10, [R1+0x2a74] ;  /* 0x002a7400010a7983 */ /* 0x001f220000300800 */
[----:B------:R-:W-:Y:S01]  /*34ca0*/  FMNMX R8, R2, R8, !PT ;  /* 0x0000000802087209 */ /* 0x000fe20007800000 */
[----:B------:R-:W-:Y:S01]  /*34cb0*/  FMUL R2, R0, 1.4426950216293334961 ;  /* 0x3fb8aa3b00027820 */ /* 0x000fe20000400000 */
[----:B--2---:R-:W-:-:S02]  /*34cc0*/  LOP3.LUT R3, R9, 0x1c, RZ, 0xc0, !PT ;  /* 0x0000001c09037812 */ /* 0x004fc400078ec0ff */
[----:B------:R-:W1:Y:S04]  /*34cd0*/  LDL R9, [R1+0x19c] ;  /* 0x00019c0001097983 */ /* 0x000e680000100800 */
[----:B---3--:R-:W-:Y:S01]  /*34ce0*/  STL [R1+0xf60], R29 ;  /* 0x000f601d01007387 */ /* 0x008fe20000100800 */
[----:B------:R-:W2:Y:S01]  /*34cf0*/  LDL.LU R0, [R1+0x18] ;  /* 0x0000180001007983 */ /* 0x000ea20000300800 */
[----:B------:R-:W0:Y:S01]  /*34d00*/  MUFU.EX2 R2, R2 ;  /* 0x0000000200027308 */ /* 0x000e220000000800 */
[----:B------:R-:W-:Y:S01]  /*34d10*/  STL [R1+0xe84], R8 ;  /* 0x000e840801007387 */ /* 0x000fe20000100800 */
[----:B------:R-:W3:Y:S02]  /*34d20*/  LDS R29, [R3.X4+0x20200] ;  /* 0x02020000031d7984 */ /* 0x000ee40000004800 */
[----:B------:R-:W1:Y:S02]  /*34d30*/  LDS R3, [R3.X4+0x20280] ;  /* 0x0202800003037984 */ /* 0x000e640000004800 */
[----:B0-----:R0:W-:Y:S02]  /*34d40*/  STL [R1+0xf54], R2 ;  /* 0x000f540201007387 */ /* 0x0011e40000100800 */
[----:B--2---:R-:W-:-:S04]  /*34d50*/  FFMA R0, R0, c[0x0][0x188], -R8 ;  /* 0x0000620000007a23 */ /* 0x004fc80000000808 */
[----:B0-----:R-:W-:-:S06]  /*34d60*/  FMUL R2, R0, 1.4426950216293334961 ;  /* 0x3fb8aa3b00027820 */ /* 0x001fcc0000400000 */
[----:B------:R-:W0:Y:S01]  /*34d70*/  MUFU.EX2 R2, R2 ;  /* 0x0000000200027308 */ /* 0x000e220000000800 */
[----:B------:R-:W-:Y:S02]  /*34d80*/  FFMA R0, R7, c[0x0][0x188], -R8 ;  /* 0x0000620007007a23 */ /* 0x000fe40000000808 */
[----:B------:R-:W2:Y:S04]  /*34d90*/  LDL.LU R8, [R1+0x2a70] ;  /* 0x002a700001087983 */ /* 0x000ea80000300800 */
[----:B0-----:R0:W-:Y:S01]  /*34da0*/  STL [R1+0x17c], R2 ;  /* 0x00017c0201007387 */ /* 0x0011e20000100800 */
[----:B------:R-:W3:Y:S02]  /*34db0*/  LDL R7, [R1+0x1a0] ;  /* 0x0001a00001077983 */ /* 0x000ee40000100800 */
[----:B0-----:R-:W-:-:S02]  /*34dc0*/  FMUL R2, R0, 1.4426950216293334961 ;  /* 0x3fb8aa3b00027820 */ /* 0x001fc40000400000 */
[----:B------:R-:W2:Y:S01]  /*34dd0*/  LDL.LU R0, [R1] ;  /* 0x0000000001007983 */ /* 0x000ea20000300800 */
[----:B----4-:R-:W-:Y:S02]  /*34de0*/  FMNMX R6, R28, R6, !PT ;  /* 0x000000061c067209 */ /* 0x010fe40007800000 */
[----:B------:R-:W0:Y:S01]  /*34df0*/  S2R R28, SR_TID.X ;  /* 0x00000000001c7919 */ /* 0x000e220000002100 */
[----:B------:R-:W4:Y:S02]  /*34e00*/  MUFU.EX2 R2, R2 ;  /* 0x0000000200027308 */ /* 0x000f240000000800 */
[----:B------:R-:W-:Y:S01]  /*34e10*/  STL [R1+0xe7c], R6 ;  /* 0x000e7c0601007387 */ /* 0x000fe20000100800 */
[----:B-1----:R-:W-:-:S03]  /*34e20*/  FMNMX R5, R5, R9, !PT ;  /* 0x0000000905057209 */ /* 0x002fc60007800000 */
[----:B----4-:R-:W-:Y:S01]  /*34e30*/  STL [R1+0x178], R2 ;  /* 0x0001780201007387 */ /* 0x010fe20000100800 */
[----:B------:R-:W4:Y:S01]  /*34e40*/  LDL R9, [R1+0x1a4] ;  /* 0x0001a40001097983 */ /* 0x000f220000100800 */
[----:B0-----:R-:W-:-:S05]  /*34e50*/  LOP3.LUT R28, R28, 0x1c, RZ, 0xc0, !PT ;  /* 0x0000001c1c1c7812 */ /* 0x001fca00078ec0ff */
[----:B------:R0:W1:Y:S01]  /*34e60*/  LDS R2, [R28.X4+0x20300] ;  /* 0x020300001c027984 */ /* 0x0000620000004800 */
[----:B--2---:R-:W-:-:S04]  /*34e70*/  FFMA R0, R0, c[0x0][0x188], -R6 ;  /* 0x0000620000007a23 */ /* 0x004fc80000000806 */
[----:B0-----:R-:W-:Y:S02]  /*34e80*/  FMUL R28, R0, 1.4426950216293334961 ;  /* 0x3fb8aa3b001c7820 */ /* 0x001fe40000400000 */
[----:B------:R-:W2:Y:S04]  /*34e90*/  LDL.LU R0, [R1+0x4] ;  /* 0x0000040001007983 */ /* 0x000ea80000300800 */
[----:B------:R-:W0:Y:S01]  /*34ea0*/  MUFU.EX2 R28, R28 ;  /* 0x0000001c001c7308 */ /* 0x000e220000000800 */
[----:B--2---:R-:W-:Y:S02]  /*34eb0*/  FFMA R0, R0, c[0x0][0x188], -R6 ;  /* 0x0000620000007a23 */ /* 0x004fe40000000806 */
[----:B------:R-:W2:Y:S01]  /*34ec0*/  LDL.LU R6, [R1+0x2a6c] ;  /* 0x002a6c0001067983 */ /* 0x000ea20000300800 */
[----:B------:R-:W-:Y:S02]  /*34ed0*/  STL [R1+0xe78], R5 ;  /* 0x000e780501007387 */ /* 0x000fe40000100800 */
[----:B0-----:R0:W-:Y:S02]  /*34ee0*/  STL [R1+0x174], R28 ;  /* 0x0001741c01007387 */ /* 0x0011e40000100800 */
[----:B0-----:R-:W-:-:S02]  /*34ef0*/  FMUL R28, R0, 1.4426950216293334961 ;  /* 0x3fb8aa3b001c7820 */ /* 0x001fc40000400000 */
[----:B------:R-:W-:Y:S02]  /*34f00*/  FFMA R0, R4, c[0x0][0x188], -R5 ;  /* 0x0000620004007a23 */ /* 0x000fe40000000805 */
[----:B------:R0:W1:Y:S02]  /*34f10*/  MUFU.EX2 R4, R28 ;  /* 0x0000001c00047308 */ /* 0x0000640000000800 */
[----:B0-----:R-:W2:Y:S04]  /*34f20*/  LDL.LU R28, [R1+0xc] ;  /* 0x00000c00011c7983 */ /* 0x001ea80000300800 */
[----:B-1----:R0:W-:Y:S02]  /*34f30*/  STL [R1+0x170], R4 ;  /* 0x0001700401007387 */ /* 0x0021e40000100800 */
[----:B0-----:R-:W-:-:S06]  /*34f40*/  FMUL R4, R0, 1.4426950216293334961 ;  /* 0x3fb8aa3b00047820 */ /* 0x001fcc0000400000 */
[----:B------:R-:W0:Y:S01]  /*34f50*/  MUFU.EX2 R4, R4 ;  /* 0x0000000400047308 */ /* 0x000e220000000800 */
[----:B--2---:R-:W-:Y:S02]  /*34f60*/  FFMA R28, R28, c[0x0][0x188], -R5 ;  /* 0x000062001c1c7a23 */ /* 0x004fe40000000805 */
[----:B------:R-:W2:Y:S01]  /*34f70*/  LDL.LU R5, [R1+0x2a68] ;  /* 0x002a680001057983 */ /* 0x000ea20000300800 */
[----:B0-----:R0:W-:Y:S03]  /*34f80*/  STL [R1+0x16c], R4 ;  /* 0x00016c0401007387 */ /* 0x0011e60000100800 */
[----:B0-----:R-:W5:Y:S01]  /*34f90*/  LDL.LU R4, [R1+0x2a64] ;  /* 0x002a640001047983 */ /* 0x001f620000300800 */
[----:B------:R-:W-:-:S06]  /*34fa0*/  FMUL R28, R28, 1.4426950216293334961 ;  /* 0x3fb8aa3b1c1c7820 */ /* 0x000fcc0000400000 */
[----:B------:R-:W0:Y:S01]  /*34fb0*/  MUFU.EX2 R28, R28 ;  /* 0x0000001c001c7308 */ /* 0x000e220000000800 */
[----:B---3--:R-:W-:Y:S02]  /*34fc0*/  FMNMX R7, R29, R7, !PT ;  /* 0x000000071d077209 */ /* 0x008fe40007800000 */
[----:B----4-:R-:W-:Y:S01]  /*34fd0*/  FMNMX R9, R3, R9, !PT ;  /* 0x0000000903097209 */ /* 0x010fe20007800000 */
[----:B------:R-:W3:Y:S02]  /*34fe0*/  LDL R29, [R1+0x1a8] ;  /* 0x0001a800011d7983 */ /* 0x000ee40000100800 */
[----:B------:R1:W-:Y:S02]  /*34ff0*/  STL [R1+0xe70], R7 ;  /* 0x000e700701007387 */ /* 0x0003e40000100800 */
[----:B0-----:R-:W-:Y:S01]  /*35000*/  STL [R1+0x168], R28 ;  /* 0x0001681c01007387 */ /* 0x001fe20000100800 */
[--C-:B--2---:R-:W-:Y:S02]  /*35010*/  FFMA R3, R5, c[0x0][0x188], -R7.reuse ;  /* 0x0000620005037a23 */ /* 0x104fe40000000807 */
[----:B-----5:R-:W-:-:S02]  /*35020*/  FFMA R4, R4, c[0x0][0x188], -R7 ;  /* 0x0000620004047a23 */ /* 0x020fc40000000807 */
[----:B-1----:R-:W2:Y:S02]  /*35030*/  LDL.LU R7, [R1+0x2a60] ;  /* 0x002a600001077983 */ /* 0x002ea40000300800 */
[----:B------:R-:W-:-:S06]  /*35040*/  FMUL R4, R4, 1.4426950216293334961 ;  /* 0x3fb8aa3b04047820 */ /* 0x000fcc0000400000 */
[----:B------:R-:W0:Y:S01]  /*35050*/  MUFU.EX2 R4, R4 ;  /* 0x0000000400047308 */ /* 0x000e220000000800 */
[----:B------:R-:W1:Y:S04]  /*35060*/  S2R R5, SR_TID.X ;  /* 0x0000000000057919 */ /* 0x000e680000002100 */
[----:B------:R-:W-:Y:S04]  /*35070*/  STL [R1+0xe6c], R9 ;  /* 0x000e6c0901007387 */ /* 0x000fe80000100800 */
[----:B0-----:R0:W-:Y:S02]  /*35080*/  STL [R1+0x164], R4 ;  /* 0x0001640401007387 */ /* 0x0011e40000100800 */
[----:B0-----:R-:W-:-:S02]  /*35090*/  FMUL R4, R3, 1.4426950216293334961 ;  /* 0x3fb8aa3b03047820 */ /* 0x001fc40000400000 */
[--C-:B------:R-:W-:Y:S02]  /*350a0*/  FFMA R3, R6, c[0x0][0x188], -R9.reuse ;  /* 0x0000620006037a23 */ /* 0x100fe40000000809 */
[----:B------:R1:W0:Y:S02]  /*350b0*/  MUFU.EX2 R6, R4 ;  /* 0x0000000400067308 */ /* 0x0002240000000800 */
[----:B-1----:R-:W-:Y:S01]  /*350c0*/  LOP3.LUT R4, R5, 0x1c, RZ, 0xc0, !PT ;  /* 0x0000001c05047812 */ /* 0x002fe200078ec0ff */
[----:B------:R-:W-:Y:S01]  /*350d0*/  FMUL R5, R3, 1.4426950216293334961 ;  /* 0x3fb8aa3b03057820 */ /* 0x000fe20000400000 */
[----:B------:R-:W1:Y:S04]  /*350e0*/  S2R R0, SR_TID.X ;  /* 0x0000000000007919 */ /* 0x000e680000002100 */
[----:B------:R-:W4:Y:S04]  /*350f0*/  S2R R28, SR_TID.X ;  /* 0x00000000001c7919 */ /* 0x000f280000002100 */
[----:B------:R-:W-:Y:S04]  /*35100*/  LDS R4, [R4.X4+0x20480] ;  /* 0x0204800004047984 */ /* 0x000fe80000004800 */
[----:B0-----:R0:W-:Y:S04]  /*35110*/  STL [R1+0x160], R6 ;  /* 0x0001600601007387 */ /* 0x0011e80000100800 */
[----:B0-----:R-:W5:Y:S01]  /*35120*/  LDL R6, [R1+0x1ac] ;  /* 0x0001ac0001067983 */ /* 0x001f620000100800 */
[----:B--2---:R-:W-:-:S03]  /*35130*/  FFMA R3, R7, c[0x0][0x188], -R9 ;  /* 0x0000620007037a23 */ /* 0x004fc60000000809 */
[----:B------:R-:W2:Y:S01]  /*35140*/  LDL.LU R9, [R1+0x2a5c] ;  /* 0x002a5c0001097983 */ /* 0x000ea20000300800 */
[----:B------:R3:W0:Y:S02]  /*35150*/  MUFU.EX2 R7, R5 ;  /* 0x0000000500077308 */ /* 0x0006240000000800 */
[----:B---3--:R-:W-:Y:S02]  /*35160*/  FMNMX R5, R2, R29, !PT ;  /* 0x0000001d02057209 */ /* 0x008fe40007800000 */
[----:B------:R-:W3:Y:S03]  /*35170*/  LDL R29, [R1+0x1b0] ;  /* 0x0001b000011d7983 */ /* 0x000ee60000100800 */
[----:B------:R0:W-:Y:S02]  /*35180*/  STL [R1+0xe68], R5 ;  /* 0x000e680501007387 */ /* 0x0001e40000100800 */
[----:B------:R-:W-:-:S02]  /*35190*/  FFMA R2, R8, c[0x0][0x188], -R5 ;  /* 0x0000620008027a23 */ /* 0x000fc40000000805 */
[----:B------:R-:W-:Y:S02]  /*351a0*/  IMAD.MOV.U32 R8, RZ, RZ, R5 ;  /* 0x000000ffff087224 */ /* 0x000fe400078e0005 */
[----:B0-----:R-:W0:Y:S01]  /*351b0*/  S2R R5, SR_TID.X ;  /* 0x0000000000057919 */ /* 0x001e220000002100 */
[----:B-1----:R-:W-:Y:S01]  /*351c0*/  LOP3.LUT R0, R0, 0x1c, RZ, 0xc0, !PT ;  /* 0x0000001c00007812 */ /* 0x002fe200078ec0ff */
[----:B------:R-:W-:-:S05]  /*351d0*/  FMUL R3, R3, 1.4426950216293334961 ;  /* 0x3fb8aa3b03037820 */ /* 0x000fca0000400000 */
[----:B------:R-:W5:Y:S04]  /*351e0*/  LDS R0, [R0.X4+0x20380] ;  /* 0x0203800000007984 */ /* 0x000f680000004800 */
[----:B------:R-:W-:Y:S01]  /*351f0*/  STL [R1+0x15c], R7 ;  /* 0x00015c0701007387 */ /* 0x000fe20000100800 */
[----:B------:R0:W-:Y:S02]  /*35200*/  STL [R1+0x2a50], R7 ;  /* 0x002a500701007387 */ /* 0x0001e40000100800 */
[----:B0-----:R-:W-:Y:S02]  /*35210*/  LOP3.LUT R7, R5, 0x1c, RZ, 0xc0, !PT ;  /* 0x0000001c05077812 */ /* 0x001fe400078ec0ff */
[----:B------:R0:W1:Y:S01]  /*35220*/  MUFU.EX2 R5, R3 ;  /* 0x0000000300057308 */ /* 0x0000620000000800 */
[----:B----4-:R-:W-:-:S06]  /*35230*/  LOP3.LUT R28, R28, 0x1c, RZ, 0xc0, !PT ;  /* 0x0000001c1c1c7812 */ /* 0x010fcc00078ec0ff */
[----:B------:R-:W3:Y:S04]  /*35240*/  LDS R28, [R28.X4+0x20400] ;  /* 0x020400001c1c7984 */ /* 0x000ee80000004800 */
[----:B0-----:R-:W0:Y:S04]  /*35250*/  LDS R3, [R7.X4+0x20500] ;  /* 0x0205000007037984 */ /* 0x001e280000004800 */
[----:B-1----:R1:W-:Y:S02]  /*35260*/  STL [R1+0x158], R5 ;  /* 0x0001580501007387 */ /* 0x0023e40000100800 */
[----:B-1----:R-:W-:-:S02]  /*35270*/  FMUL R5, R2, 1.4426950216293334961 ;  /* 0x3fb8aa3b02057820 */ /* 0x002fc40000400000 */
[----:B--2---:R-:W-:Y:S02]  /*35280*/  FFMA R2, R9, c[0x0][0x188], -R8 ;  /* 0x0000620009027a23 */ /* 0x004fe40000000808 */
[----:B------:R1:W2:Y:S01]  /*35290*/  MUFU.EX2 R8, R5 ;  /* 0x0000000500087308 */ /* 0x0002a20000000800 */
[----:B-----5:R-:W-:Y:S01]  /*352a0*/  FMNMX R9, R0, R6, !PT ;  /* 0x0000000600097209 */ /* 0x020fe20007800000 */
[----:B------:R-:W-:Y:S01]  /*352b0*/  FMUL R2, R2, 1.4426950216293334961 ;  /* 0x3fb8aa3b02027820 */ /* 0x000fe20000400000 */
[----:B------:R-:W4:Y:S03]  /*352c0*/  LDL R6, [R1+0x1b8] ;  /* 0x0001b80001067983 */ /* 0x000f260000100800 */
[----:B------:R-:W-:Y:S01]  /*352d0*/  STL [R1+0xe64], R9 ;  /* 0x000e640901007387 */ /* 0x000fe20000100800 */
[----:B-1----:R-:W1:Y:S04]  /*352e0*/  LDS R5, [R7.X4+0x20580] ;  /* 0x0205800007057984 */ /* 0x002e680000004800 */
[----:B--2---:R-:W-:Y:S01]  /*352f0*/  STL [R1+0x154], R8 ;  /* 0x0001540801007387 */ /* 0x004fe20000100800 */
[----:B------:R2:W-:Y:S02]  /*35300*/  STL [R1+0x2a54], R8 ;  /* 0x002a540801007387 */ /* 0x0005e40000100800 */
[----:B--2---:R-:W2:Y:S02]  /*35310*/  MUFU.EX2 R8, R2 ;  /* 0x0000000200087308 */ /* 0x004ea40000000800 */
[----:B--2---:R2:W-:Y:S04]  /*35320*/  STL [R1+0x150], R8 ;  /* 0x0001500801007387 */ /* 0x0045e80000100800 */
[----:B--2---:R-:W0:Y:S01]  /*35330*/  LDL R8, [R1+0xf70] ;  /* 0x000f700001087983 */ /* 0x004e220000100800 */
[----:B------:R-:W-:-:S02]  /*35340*/  FFMA R0, R10, c[0x0][0x188], -R9 ;  /* 0x000062000a007a23 */ /* 0x000fc40000000809 */
[----:B------:R-:W-:Y:S02]  /*35350*/  FFMA R2, R11, c[0x0][0x188], -R9 ;  /* 0x000062000b027a23 */ /* 0x000fe40000000809 */
[----:B------:R-:W-:Y:S02]  /*35360*/  FMUL R0, R0, 1.4426950216293334961 ;  /* 0x3fb8aa3b00007820 */ /* 0x000fe40000400000 */
[----:B------:R-:W-:Y:S02]  /*35370*/  FMUL R2, R2, 1.4426950216293334961 ;  /* 0x3fb8aa3b02027820 */ /* 0x000fe40000400000 */
[----:B------:R2:W5:Y:S08]  /*35380*/  MUFU.EX2 R9, R0 ;  /* 0x0000000000097308 */ /* 0x0005700000000800 */
[----:B------:R-:W1:Y:S01]  /*35390*/  MUFU.EX2 R2, R2 ;  /* 0x0000000200027308 */ /* 0x000e620000000800 */
[----:B---3--:R-:W-:-:S05]  /*353a0*/  FMNMX R10, R28, R29, !PT ;  /* 0x0000001d1c0a7209 */ /* 0x008fca0007800000 */
[----:B------:R-:W-:Y:S01]  /*353b0*/  STL [R1+0xe60], R10 ;  /* 0x000e600a01007387 */ /* 0x000fe20000100800 */
[----:B--2---:R-:W-:-:S03]  /*353c0*/  FFMA R0, R20, c[0x0][0x188], -R10 ;  /* 0x0000620014007a23 */ /* 0x004fc6000000080a */
[----:B-----5:R-:W-:Y:S01]  /*353d0*/  STL [R1+0x14c], R9 ;  /* 0x00014c0901007387 */ /* 0x020fe20000100800 */
[----:B------:R-:W-:Y:S02]  /*353e0*/  STL [R1+0x2a58], R9 ;  /* 0x002a580901007387 */ /* 0x000fe40000100800 */
[----:B-1----:R1:W-:Y:S02]  /*353f0*/  STL [R1+0x148], R2 ;  /* 0x0001480201007387 */ /* 0x0023e40000100800 */
[----:B------:R-:W-:Y:S01]  /*35400*/  FMUL R0, R0, 1.4426950216293334961 ;  /* 0x3fb8aa3b00007820 */ /* 0x000fe20000400000 */
[----:B------:R-:W2:Y:S01]  /*35410*/  LDL R20, [R1+0xf74] ;  /* 0x000f740001147983 */ /* 0x000ea20000100800 */
[----:B-1----:R-:W-:Y:S02]  /*35420*/  FFMA R2, R21, c[0x0][0x188], -R10 ;  /* 0x0000620015027a23 */ /* 0x002fe4000000080a */
[----:B------:R1:W3:Y:S02]  /*35430*/  MUFU.EX2 R10, R0 ;  /* 0x00000000000a7308 */ /* 0x0002e40000000800 */
[----:B-1----:R-:W1:Y:S04]  /*35440*/  LDS R0, [R7.X4+0x20600] ;  /* 0x0206000007007984 */ /* 0x002e680000004800 */
[----:B---3--:R-:W-:Y:S01]  /*35450*/  STL [R1+0x144], R10 ;  /* 0x0001440a01007387 */ /* 0x008fe20000100800 */
[----:B----4-:R-:W-:Y:S01]  /*35460*/  FMNMX R6, R4, R6, !PT ;  /* 0x0000000604067209 */ /* 0x010fe20007800000 */
[----:B------:R-:W-:-:S04]  /*35470*/  FMUL R4, R2, 1.4426950216293334961 ;  /* 0x3fb8aa3b02047820 */ /* 0x000fc80000400000 */
[----:B------:R3:W4:Y:S01]  /*35480*/  MUFU.EX2 R9, R4 ;  /* 0x0000000400097308 */ /* 0x0007220000000800 */
[----:B------:R-:W-:Y:S01]  /*35490*/  STL [R1+0xe9c], R6 ;  /* 0x000e9c0601007387 */ /* 0x000fe20000100800 */
[--C-:B------:R-:W-:Y:S02]  /*354a0*/  FFMA R2, R22, c[0x0][0x188], -R6.reuse ;  /* 0x0000620016027a23 */ /* 0x100fe40000000806 */
[----:B---3--:R-:W-:Y:S02]  /*354b0*/  FFMA R4, R23, c[0x0][0x188], -R6 ;  /* 0x0000620017047a23 */ /* 0x008fe40000000806 */
[----:B------:R-:W-:Y:S01]  /*354c0*/  FMUL R2, R2, 1.4426950216293334961 ;  /* 0x3fb8aa3b02027820 */ /* 0x000fe20000400000 */
[----:B------:R-:W3:Y:S01]  /*354d0*/  LDS R6, [R7.X4+0x20680] ;  /* 0x0206800007067984 */ /* 0x000ee20000004800 */
[----:B------:R-:W-:-:S03]  /*354e0*/  FMUL R4, R4, 1.4426950216293334961 ;  /* 0x3fb8aa3b04047820 */ /* 0x000fc60000400000 */
[----:B----4-:R4:W-:Y:S01]  /*354f0*/  STL [R1+0x140], R9 ;  /* 0x0001400901007387 */ /* 0x0109e20000100800 */
[----:B------:R-:W5:Y:S08]  /*35500*/  MUFU.EX2 R11, R2 ;  /* 0x00000002000b7308 */ /* 0x000f700000000800 */
[----:B------:R-:W0:Y:S02]  /*35510*/  MUFU.EX2 R4, R4 ;  /* 0x0000000400047308 */ /* 0x000e240000000800 */
[----:B0-----:R-:W-:-:S05]  /*35520*/  FMNMX R3, R3, R8, !PT ;  /* 0x0000000803037209 */ /* 0x001fca0007800000 */
[----:B------:R0:W-:Y:S01]  /*35530*/  STL [R1+0xe98], R3 ;  /* 0x000e980301007387 */ /* 0x0001e20000100800 */
[----:B------:R-:W1:Y:S02]  /*35540*/  LDL R8, [R1+0xf78] ;  /* 0x000f780001087983 */ /* 0x000e640000100800 */
[----:B-----5:R-:W-:Y:S02]  /*35550*/  STL [R1+0x13c], R11 ;  /* 0x00013c0b01007387 */ /* 0x020fe40000100800 */
[----:B------:R5:W-:Y:S01]  /*35560*/  STL [R1+0x138], R4 ;  /* 0x0001380401007387 */ /* 0x000be20000100800 */
[----:B----4-:R-:W3:Y:S01]  /*35570*/  LDL R9, [R1+0xf7c] ;  /* 0x000f7c0001097983 */ /* 0x010ee20000100800 */
[----:B------:R-:W-:-:S04]  /*35580*/  FFMA R2, R16, c[0x0][0x188], -R3 ;  /* 0x0000620010027a23 */ /* 0x000fc80000000803 */
[----:B------:R-:W-:Y:S02]  /*35590*/  FMUL R2, R2, 1.4426950216293334961 ;  /* 0x3fb8aa3b02027820 */ /* 0x000fe40000400000 */
[----:B0-----:R-:W-:Y:S02]  /*355a0*/  FFMA R3, R17, c[0x0][0x188], -R3 ;  /* 0x0000620011037a23 */ /* 0x001fe40000000803 */
[----:B------:R0:W4:Y:S02]  /*355b0*/  MUFU.EX2 R29, R2 ;  /* 0x00000002001d7308 */ /* 0x0001240000000800 */
[----:B-----5:R-:W-:Y:S01]  /*355c0*/  FMUL R4, R3, 1.4426950216293334961 ;  /* 0x3fb8aa3b03047820 */ /* 0x020fe20000400000 */
[----:B0-----:R-:W0:Y:S01]  /*355d0*/  LDS R2, [R7.X4+0x20700] ;  /* 0x0207000007027984 */ /* 0x001e220000004800 */
[----:B--2---:R-:W-:-:S04]  /*355e0*/  FMNMX R16, R5, R20, !PT ;  /* 0x0000001405107209 */ /* 0x004fc80007800000 */
[----:B------:R2:W5:Y:S01]  /*355f0*/  MUFU.EX2 R5, R4 ;  /* 0x0000000400057308 */ /* 0x0005620000000800 */
[----:B----4-:R-:W-:Y:S01]  /*35600*/  STL [R1+0x134], R29 ;  /* 0x0001341d01007387 */ /* 0x010fe20000100800 */
[----:B------:R-:W-:Y:S02]  /*35610*/  FFMA R3, R18, c[0x0][0x188], -R16 ;  /* 0x0000620012037a23 */ /* 0x000fe40000000810 */
[----:B------:R-:W-:Y:S01]  /*35620*/  STL [R1+0xe94], R16 ;  /* 0x000e941001007387 */ /* 0x000fe20000100800 */
[----:B--2---:R2:W4:Y:S01]  /*35630*/  LDS R4, [R7.X4+0x20780] ;  /* 0x0207800007047984 */ /* 0x0045220000004800 */
[----:B------:R-:W-:Y:S06]  /*35640*/  BAR.SYNC.DEFER_BLOCKING 0x0 ;  /* 0x0000000000007b1d */ /* 0x000fec0000010000 */
[----:B--2---:R-:W0:Y:S01]  /*35650*/  LDL R7, [R1+0xf80] ;  /* 0x000f800001077983 */ /* 0x004e220000100800 */
[----:B-----5:R2:W-:Y:S02]  /*35660*/  STL [R1+0x130], R5 ;  /* 0x0001300501007387 */ /* 0x0205e40000100800 */
[----:B--2---:R-:W-:-:S02]  /*35670*/  FMUL R5, R3, 1.4426950216293334961 ;  /* 0x3fb8aa3b03057820 */ /* 0x004fc40000400000 */
[----:B------:R-:W-:-:S04]  /*35680*/  FFMA R3, R19, c[0x0][0x188], -R16 ;  /* 0x0000620013037a23 */ /* 0x000fc80000000810 */
[----:B------:R-:W-:Y:S01]  /*35690*/  FMUL R3, R3, 1.4426950216293334961 ;  /* 0x3fb8aa3b03037820 */ /* 0x000fe20000400000 */
[----:B------:R-:W2:Y:S08]  /*356a0*/  MUFU.EX2 R23, R5 ;  /* 0x0000000500177308 */ /* 0x000eb00000000800 */
[----:B------:R5:W1:Y:S02]  /*356b0*/  MUFU.EX2 R28, R3 ;  /* 0x00000003001c7308 */ /* 0x000a640000000800 */
[----:B-1----:R-:W-:-:S05]  /*356c0*/  FMNMX R8, R0, R8, !PT ;  /* 0x0000000800087209 */ /* 0x002fca0007800000 */
[----:B------:R-:W-:-:S04]  /*356d0*/  FFMA R0, R12, c[0x0][0x188], -R8 ;  /* 0x000062000c007a23 */ /* 0x000fc80000000808 */
[----:B-----5:R-:W-:-:S04]  /*356e0*/  FMUL R3, R0, 1.4426950216293334961 ;  /* 0x3fb8aa3b00037820 */ /* 0x020fc80000400000 */
[----:B------:R-:W1:Y:S01]  /*356f0*/  MUFU.EX2 R21, R3 ;  /* 0x0000000300157308 */ /* 0x000e620000000800 */
[----:B---3--:R-:W-:Y:S01]  /*35700*/  FMNMX R5, R6, R9, !PT ;  /* 0x0000000906057209 */ /* 0x008fe20007800000 */
[----:B------:R3:W-:Y:S01]  /*35710*/  STL [R1+0xe90], R8 ;  /* 0x000e900801007387 */ /* 0x0007e20000100800 */
[----:B--2---:R-:W-:Y:S02]  /*35720*/  STL [R1+0xf68], R23 ;  /* 0x000f681701007387 */ /* 0x004fe40000100800 */
[----:B------:R-:W-:Y:S01]  /*35730*/  STL [R1+0xf64], R28 ;  /* 0x000f641c01007387 */ /* 0x000fe20000100800 */
[----:B------:R2:W-:Y:S04]  /*35740*/  STL [R1+0xe8c], R5 ;  /* 0x000e8c0501007387 */ /* 0x0005e80000100800 */
[----:B-1----:R-:W-:Y:S01]  /*35750*/  STL [R1+0xf5c], R21 ;  /* 0x000f5c1501007387 */ /* 0x002fe20000100800 */
[----:B------:R-:W4:Y:S02]  /*35760*/  LDL R17, [R1+0xf84] ;  /* 0x000f840001117983 */ /* 0x000f240000100800 */
[----:B------:R-:W-:-:S04]  /*35770*/  FFMA R0, R13, c[0x0][0x188], -R8 ;  /* 0x000062000d007a23 */ /* 0x000fc80000000808 */
[----:B------:R-:W-:Y:S02]  /*35780*/  FMUL R3, R0, 1.4426950216293334961 ;  /* 0x3fb8aa3b00037820 */ /* 0x000fe40000400000 */
[--C-:B------:R-:W-:Y:S02]  /*35790*/  FFMA R0, R14, c[0x0][0x188], -R5.reuse ;  /* 0x000062000e007a23 */ /* 0x100fe40000000805 */
[----:B------:R1:W5:Y:S01]  /*357a0*/  MUFU.EX2 R22, R3 ;  /* 0x0000000300167308 */ /* 0x0003620000000800 */
[----:B0-----:R-:W-:Y:S01]  /*357b0*/  FMNMX R16, R2, R7, !PT ;  /* 0x0000000702107209 */ /* 0x001fe20007800000 */
[----:B-1----:R-:W-:Y:S02]  /*357c0*/  FMUL R3, R0, 1.4426950216293334961 ;  /* 0x3fb8aa3b00037820 */ /* 0x002fe40000400000 */
[----:B------:R-:W-:-:S04]  /*357d0*/  FFMA R0, R15, c[0x0][0x188], -R5 ;  /* 0x000062000f007a23 */ /* 0x000fc80000000805 */
[----:B------:R-:W-:Y:S02]  /*357e0*/  FMUL R2, R0, 1.4426950216293334961 ;  /* 0x3fb8aa3b00027820 */ /* 0x000fe40000400000 */
[----:B------:R-:W-:Y:S01]  /*357f0*/  FFMA R0, R24, c[0x0][0x188], -R16 ;  /* 0x0000620018007a23 */ /* 0x000fe20000000810 */
[----:B-----5:R-:W-:Y:S01]  /*35800*/  STL [R1+0xf58], R22 ;  /* 0x000f581601007387 */ /* 0x020fe20000100800 */
[----:B------:R0:W1:Y:S08]  /*35810*/  MUFU.EX2 R19, R3 ;  /* 0x0000000300137308 */ /* 0x0000700000000800 */
[----:B------:R5:W1:Y:S01]  /*35820*/  MUFU.EX2 R20, R2 ;  /* 0x0000000200147308 */ /* 0x000a620000000800 */
[----:B------:R-:W4:Y:S01]  /*35830*/  LDL R9, [R1+0xf54] ;  /* 0x000f540001097983 */ /* 0x000f220000100800 */
[----:B---3--:R-:W3:Y:S04]  /*35840*/  LDL R8, [R1+0x178] ;  /* 0x0001780001087983 */ /* 0x008ee80000100800 */
[----:B0-----:R-:W3:Y:S01]  /*35850*/  LDL R3, [R1+0x17c] ;  /* 0x00017c0001037983 */ /* 0x001ee20000100800 */
[----:B-----5:R-:W-:-:S02]  /*35860*/  FMUL R2, R0, 1.4426950216293334961 ;  /* 0x3fb8aa3b00027820 */ /* 0x020fc40000400000 */
[----:B------:R-:W-:Y:S02]  /*35870*/  FFMA R0, R25, c[0x0][0x188], -R16 ;  /* 0x0000620019007a23 */ /* 0x000fe40000000810 */
[----:B------:R0:W-:Y:S01]  /*35880*/  STL [R1+0xe80], R16 ;  /* 0x000e801001007387 */ /* 0x0001e20000100800 */
[----:B------:R-:W5:Y:S04]  /*35890*/  LDL R7, [R1+0x170] ;  /* 0x0001700001077983 */ /* 0x000f680000100800 */
[----:B--2---:R-:W2:Y:S04]  /*358a0*/  LDL R5, [R1+0x16c] ;  /* 0x00016c0001057983 */ /* 0x004ea80000100800 */
[----:B------:R-:W2:Y:S04]  /*358b0*/  LDL R6, [R1+0x164] ;  /* 0x0001640001067983 */ /* 0x000ea80000100800 */
[----:B------:R-:W2:Y:S04]  /*358c0*/  LDL R14, [R1+0x140] ;  /* 0x00014000010e7983 */ /* 0x000ea80000100800 */
[----:B------:R-:W2:Y:S04]  /*358d0*/  LDL R13, [R1+0x138] ;  /* 0x00013800010d7983 */ /* 0x000ea80000100800 */
[----:B------:R-:W2:Y:S04]  /*358e0*/  LDL R12, [R1+0x130] ;  /* 0x00013000010c7983 */ /* 0x000ea80000100800 */
[----:B------:R-:W2:Y:S01]  /*358f0*/  LDL R24, [R1+0x148] ;  /* 0x0001480001187983 */ /* 0x000ea20000100800 */
[----:B0-----:R0:W4:Y:S02]  /*35900*/  MUFU.EX2 R16, R2 ;  /* 0x0000000200107308 */ /* 0x0011240000000800 */
[----:B0-----:R-:W-:-:S06]  /*35910*/  FMUL R2, R0, 1.4426950216293334961 ;  /* 0x3fb8aa3b00027820 */ /* 0x001fcc0000400000 */
[----:B------:R0:W0:Y:S01]  /*35920*/  MUFU.EX2 R18, R2 ;  /* 0x0000000200127308 */ /* 0x0000220000000800 */
[----:B-1----:R-:W-:Y:S01]  /*35930*/  STL [R1+0xf50], R19 ;  /* 0x000f501301007387 */ /* 0x002fe20000100800 */
[----:B----4-:R-:W-:-:S03]  /*35940*/  FMNMX R15, R4, R17, !PT ;  /* 0x00000011040f7209 */ /* 0x010fc60007800000 */
[----:B------:R-:W5:Y:S02]  /*35950*/  LDL R4, [R1+0x174] ;  /* 0x0001740001047983 */ /* 0x000f640000100800 */
[--C-:B------:R-:W-:Y:S02]  /*35960*/  FFMA R0, R26, c[0x0][0x188], -R15.reuse ;  /* 0x000062001a007a23 */ /* 0x100fe4000000080f */
[----:B------:R1:W-:Y:S01]  /*35970*/  STL [R1+0xe74], R15 ;  /* 0x000e740f01007387 */ /* 0x0003e20000100800 */
[----:B------:R-:W4:Y:S02]  /*35980*/  LDL R25, [R1+0x150] ;  /* 0x0001500001197983 */ /* 0x000f240000100800 */
[----:B------:R-:W-:Y:S02]  /*35990*/  STL [R1+0xf4c], R20 ;  /* 0x000f4c1401007387 */ /* 0x000fe40000100800 */
[----:B0-----:R-:W-:Y:S01]  /*359a0*/  FMUL R2, R0, 1.4426950216293334961 ;  /* 0x3fb8aa3b00027820 */ /* 0x001fe20000400000 */
[----:B------:R-:W2:Y:S01]  /*359b0*/  LDL R26, [R1+0x158] ;  /* 0x00015800011a7983 */ /* 0x000ea20000100800 */
[----:B------:R0:W-:Y:S02]  /*359c0*/  STL [R1+0xf48], R16 ;  /* 0x000f481001007387 */ /* 0x0001e40000100800 */
[----:B------:R-:W-:-:S02]  /*359d0*/  FFMA R0, R27, c[0x0][0x188], -R15 ;  /* 0x000062001b007a23 */ /* 0x000fc4000000080f */
[----:B------:R-:W2:Y:S01]  /*359e0*/  LDL R27, [R1+0x160] ;  /* 0x00016000011b7983 */ /* 0x000ea20000100800 */
[----:B------:R-:W-:Y:S01]  /*359f0*/  STL [R1+0xf44], R18 ;  /* 0x000f441201007387 */ /* 0x000fe20000100800 */
[----:B-1----:R1:W0:Y:S02]  /*35a00*/  MUFU.EX2 R15, R2 ;  /* 0x00000002000f7308 */ /* 0x0022240000000800 */
[----:B-1----:R-:W2:Y:S01]  /*35a10*/  LDL R2, [R1+0xf60] ;  /* 0x000f600001027983 */ /* 0x002ea20000100800 */
[----:B------:R-:W-:-:S05]  /*35a20*/  FMUL R0, R0, 1.4426950216293334961 ;  /* 0x3fb8aa3b00007820 */ /* 0x000fca0000400000 */
[----:B------:R1:W0:Y:S01]  /*35a30*/  MUFU.EX2 R17, R0 ;  /* 0x0000000000117308 */ /* 0x0002220000000800 */
[----:B---3--:R-:W-:Y:S01]  /*35a40*/  FADD R3, R3, R8 ;  /* 0x0000000803037221 */ /* 0x008fe20000000000 */
[----:B-1----:R-:W3:Y:S01]  /*35a50*/  LDL R0, [R1+0x168] ;  /* 0x0001680001007983 */ /* 0x002ee20000100800 */
[----:B-----5:R-:W-:Y:S02]  /*35a60*/  FADD R4, R4, R7 ;  /* 0x0000000704047221 */ /* 0x020fe40000000000 */
[----:B--2---:R-:W-:Y:S02]  /*35a70*/  FADD R2, R2, R9 ;  /* 0x0000000902027221 */ /* 0x004fe40000000000 */
[----:B------:R-:W2:Y:S01]  /*35a80*/  LDL.LU R9, [R1+0x2a58] ;  /* 0x002a580001097983 */ /* 0x000ea20000300800 */
[----:B0-----:R0:W-:Y:S02]  /*35a90*/  STL [R1+0xf40], R15 ;  /* 0x000f400f01007387 */ /* 0x0011e40000100800 */
[----:B------:R-:W4:Y:S02]  /*35aa0*/  LDL.LU R8, [R1+0x2a54] ;  /* 0x002a540001087983 */ /* 0x000f240000300800 */
[----:B------:R-:W-:Y:S01]  /*35ab0*/  STL [R1+0xf3c], R17 ;  /* 0x000f3c1101007387 */ /* 0x000fe20000100800 */
[----:B------:R-:W5:Y:S01]  /*35ac0*/  LDL.LU R7, [R1+0x2a50] ;  /* 0x002a500001077983 */ /* 0x000f620000300800 */
[----:B------:R-:W-:-:S02]  /*35ad0*/  FADD R16, R16, R18 ;  /* 0x0000001210107221 */ /* 0x000fc40000000000 */
[----:B------:R-:W-:Y:S02]  /*35ae0*/  STL [R1+0x2a4c], R2 ;  /* 0x002a4c0201007387 */ /* 0x000fe40000100800 */
[----:B---3--:R-:W-:Y:S02]  /*35af0*/  FADD R5, R5, R0 ;  /* 0x0000000005057221 */ /* 0x008fe40000000000 */
[----:B------:R-:W-:Y:S02]  /*35b00*/  FADD R0, R19, R20 ;  /* 0x0000001413007221 */ /* 0x000fe40000000000 */
[----:B0-----:R-:W-:Y:S02]  /*35b10*/  FADD R15, R15, R17 ;  /* 0x000000110f0f7221 */ /* 0x001fe40000000000 */
[----:B-----5:R-:W-:Y:S02]  /*35b20*/  FADD R7, R7, R26 ;  /* 0x0000001a07077221 */ /* 0x020fe40000000000 */
[----:B------:R-:W-:Y:S02]  /*35b30*/  SHFL.BFLY PT, R26, R2, 0x2, 0x1f ;  /* 0x0c401f00021a7f89 */ /* 0x000fe400000e0000 */
[----:B------:R-:W-:Y:S02]  /*35b40*/  SHFL.BFLY PT, R2, R0, 0x2, 0x1f ;  /* 0x0c401f0000027f89 */ /* 0x000fe400000e0000 */
[----:B------:R-:W-:Y:S02]  /*35b50*/  SHFL.BFLY PT, R2, R16, 0x2, 0x1f ;  /* 0x0c401f0010027f89 */ /* 0x000fe400000e0000 */
[----:B------:R-:W0:Y:S02]  /*35b60*/  SHFL.BFLY PT, R2, R15, 0x2, 0x1f ;  /* 0x0c401f000f027f89 */ /* 0x000e2400000e0000 */
[----:B0-----:R-:W3:Y:S01]  /*35b70*/  LDL.LU R2, [R1+0x2a4c] ;  /* 0x002a4c0001027983 */ /* 0x001ee20000300800 */
[----:B------:R-:W-:-:S02]  /*35b80*/  FADD R11, R11, R13 ;  /* 0x0000000d0b0b7221 */ /* 0x000fc40000000000 */
[----:B------:R-:W-:Y:S02]  /*35b90*/  FADD R13, R23, R28 ;  /* 0x0000001c170d7221 */ /* 0x000fe40000000000 */
[----:B------:R-:W0:Y:S04]  /*35ba0*/  SHFL.BFLY PT, R23, R5, 0x2, 0x1f ;  /* 0x0c401f0005177f89 */ /* 0x000e2800000e0000 */
[----:B------:R-:W1:Y:S01]  /*35bb0*/  SHFL.BFLY PT, R17, R11, 0x2, 0x1f ;  /* 0x0c401f000b117f89 */ /* 0x000e6200000e0000 */
[----:B------:R-:W-:Y:S02]  /*35bc0*/  FADD R6, R6, R27 ;  /* 0x0000001b06067221 */ /* 0x000fe40000000000 */
[----:B--2---:R-:W-:Y:S02]  /*35bd0*/  FADD R9, R9, R24 ;  /* 0x0000001809097221 */ /* 0x004fe40000000000 */
[----:B------:R-:W-:-:S02]  /*35be0*/  FADD R10, R10, R14 ;  /* 0x0000000e0a0a7221 */ /* 0x000fc40000000000 */
[----:B------:R-:W-:Y:S01]  /*35bf0*/  FADD R14, R21, R22 ;  /* 0x00000016150e7221 */ /* 0x000fe20000000000 */
[----:B------:R-:W2:Y:S04]  /*35c00*/  SHFL.BFLY PT, R24, R4, 0x2, 0x1f ;  /* 0x0c401f0004187f89 */ /* 0x000ea800000e0000 */
[----:B------:R-:W5:Y:S01]  /*35c10*/  SHFL.BFLY PT, R22, R6, 0x2, 0x1f ;  /* 0x0c401f0006167f89 */ /* 0x000f6200000e0000 */
[----:B----4-:R-:W-:Y:S02]  /*35c20*/  FADD R8, R8, R25 ;  /* 0x0000001908087221 */ /* 0x010fe40000000000 */
[----:B------:R-:W4:Y:S01]  /*35c30*/  SHFL.BFLY PT, R25, R3, 0x2, 0x1f ;  /* 0x0c401f0003197f89 */ /* 0x000f2200000e0000 */
[----:B------:R-:W4:Y:S01]  /*35c40*/  SHFL.BFLY PT, R18, R10, 0x2, 0x1f ;  /* 0x0c401f000a127f89 */ /* 0x000f2200000e0000 */
[----:B0-----:R-:W-:-:S02]  /*35c50*/  FADD R5, R5, R23 ;  /* 0x0000001705057221 */ /* 0x001fc40000000000 */
[----:B-1----:R-:W-:Y:S02]  /*35c60*/  FADD R11, R11, R17 ;  /* 0x000000110b0b7221 */ /* 0x002fe40000000000 */
[----:B--2---:R-:W-:Y:S02]  /*35c70*/  FADD R4, R4, R24 ;  /* 0x0000001804047221 */ /* 0x004fe40000000000 */
[----:B-----5:R-:W-:Y:S02]  /*35c80*/  FADD R6, R6, R22 ;  /* 0x0000001606067221 */ /* 0x020fe40000000000 */
[----:B----4-:R-:W-:Y:S02]  /*35c90*/  FADD R3, R3, R25 ;  /* 0x0000001903037221 */ /* 0x010fe40000000000 */
[----:B------:R-:W-:Y:S01]  /*35ca0*/  FADD R10, R10, R18 ;  /* 0x000000120a0a7221 */ /* 0x000fe20000000000 */
[----:B------:R-:W0:Y:S04]  /*35cb0*/  SHFL.BFLY PT, R19, R9, 0x2, 0x1f ;  /* 0x0c401f0009137f89 */ /* 0x000e2800000e0000 */
[----:B------:R-:W-:Y:S01]  /*35cc0*/  SHFL.BFLY PT, R18, R4, 0x1, 0x1f ;  /* 0x0c201f0004127f89 */ /* 0x000fe200000e0000 */
[----:B------:R-:W-:Y:S02]  /*35cd0*/  SHFL.BFLY PT, R18, R6, 0x1, 0x1f ;  /* 0x0c201f0006127f89 */ /* 0x000fe400000e0000 */
[----:B0-----:R-:W-:-:S02]  /*35ce0*/  FADD R9, R9, R19 ;  /* 0x0000001309097221 */ /* 0x001fc40000000000 */
[----:B------:R-:W-:Y:S01]  /*35cf0*/  SHFL.BFLY PT, R19, R3, 0x1, 0x1f ;  /* 0x0c201f0003137f89 */ /* 0x000fe200000e0000 */
[----:B---3--:R-:W-:-:S05]  /*35d00*/  FADD R2, R2, R26 ;  /* 0x0000001a02027221 */ /* 0x008fca0000000000 */
[----:B------:R-:W-:Y:S01]  /*35d10*/  SHFL.BFLY PT, R17, R2, 0x1, 0x1f ;  /* 0x0c201f0002117f89 */ /* 0x000fe200000e0000 */
[----:B------:R-:W0:Y:S03]  /*35d20*/  SHFL.BFLY PT, R17, R5, 0x1, 0x1f ;  /* 0x0c201f0005117f89 */ /* 0x000e2600000e0000 */
[----:B0-----:R-:W-:Y:S01]  /*35d30*/  STL [R1+0x2a44], R17 ;  /* 0x002a441101007387 */ /* 0x001fe20000100800 */
[----:B------:R-:W-:Y:S02]  /*35d40*/  STL [R1+0x2a40], R5 ;  /* 0x002a400501007387 */ /* 0x000fe40000100800 */
[----:B------:R-:W-:Y:S02]  /*35d50*/  STL [R1+0x2a48], R6 ;  /* 0x002a480601007387 */ /* 0x000fe40000100800 */
[----:B------:R-:W0:Y:S04]  /*35d60*/  SHFL.BFLY PT, R6, R2, 0x1, 0x1f ;  /* 0x0c201f0002067f89 */ /* 0x000e2800000e0000 */
[----:B------:R-:W1:Y:S04]  /*35d70*/  SHFL.BFLY PT, R17, R3, 0x1, 0x1f ;  /* 0x0c201f0003117f89 */ /* 0x000e6800000e0000 */
[----:B------:R-:W2:Y:S01]  /*35d80*/  SHFL.BFLY PT, R5, R4, 0x1, 0x1f ;  /* 0x0c201f0004057f89 */ /* 0x000ea200000e0000 */
[----:B0-----:R-:W-:-:S02]  /*35d90*/  FADD R2, R2, R6 ;  /* 0x0000000602027221 */ /* 0x001fc40000000000 */
[----:B-1----:R-:W-:Y:S01]  /*35da0*/  FADD R3, R3, R17 ;  /* 0x0000001103037221 */ /* 0x002fe20000000000 */
[----:B------:R-:W3:Y:S01]  /*35db0*/  LDL.LU R6, [R1+0x2a48] ;  /* 0x002a480001067983 */ /* 0x000ee20000300800 */
[----:B------:R-:W4:Y:S02]  /*35dc0*/  LDL.LU R17, [R1+0x2a44] ;  /* 0x002a440001117983 */ /* 0x000f240000300800 */
[----:B--2---:R-:W-:Y:S02]  /*35dd0*/  FADD R4, R4, R5 ;  /* 0x0000000504047221 */ /* 0x004fe40000000000 */
[----:B------:R-:W4:Y:S01]  /*35de0*/  LDL.LU R5, [R1+0x2a40] ;  /* 0x002a400001057983 */ /* 0x000f220000300800 */
[----:B------:R-:W-:-:S03]  /*35df0*/  FADD R12, R29, R12 ;  /* 0x0000000c1d0c7221 */ /* 0x000fc60000000000 */
[----:B------:R-:W0:Y:S04]  /*35e00*/  SHFL.BFLY PT, R21, R7, 0x2, 0x1f ;  /* 0x0c401f0007157f89 */ /* 0x000e2800000e0000 */
[----:B------:R-:W1:Y:S04]  /*35e10*/  SHFL.BFLY PT, R20, R8, 0x2, 0x1f ;  /* 0x0c401f0008147f89 */ /* 0x000e6800000e0000 */
[----:B------:R-:W2:Y:S04]  /*35e20*/  SHFL.BFLY PT, R27, R12, 0x2, 0x1f ;  /* 0x0c401f000c1b7f89 */ /* 0x000ea800000e0000 */
[----:B------:R-:W5:Y:S01]  /*35e30*/  SHFL.BFLY PT, R28, R13, 0x2, 0x1f ;  /* 0x0c401f000d1c7f89 */ /* 0x000f6200000e0000 */
[----:B------:R-:W5:Y:S03]  /*35e40*/  SHFL.BFLY PT, R29, R14, 0x2, 0x1f ;  /* 0x0c401f000e1d7f89 */ /* 0x000f6600000e0000 */
[----:B------:R-:W5:Y:S04]  /*35e50*/  SHFL.BFLY PT, R24, R0, 0x2, 0x1f ;  /* 0x0c401f0000187f89 */ /* 0x000f6800000e0000 */
[----:B------:R-:W5:Y:S04]  /*35e60*/  SHFL.BFLY PT, R25, R16, 0x2, 0x1f ;  /* 0x0c401f0010197f89 */ /* 0x000f6800000e0000 */
[----:B------:R-:W5:Y:S04]  /*35e70*/  SHFL.BFLY PT, R26, R15, 0x2, 0x1f ;  /* 0x0c401f000f1a7f89 */ /* 0x000f6800000e0000 */
[----:B------:R-:W5:Y:S04]  /*35e80*/  SHFL.BFLY PT, R22, R10, 0x1, 0x1f ;  /* 0x0c201f000a167f89 */ /* 0x000f6800000e0000 */
[----:B------:R-:W5:Y:S01]  /*35e90*/  SHFL.BFLY PT, R23, R11, 0x1, 0x1f ;  /* 0x0c201f000b177f89 */ /* 0x000f6200000e0000 */
[----:B0-----:R-:W-:-:S02]  /*35ea0*/  FADD R7, R7, R21 ;  /* 0x0000001507077221 */ /* 0x001fc40000000000 */
[----:B-1----:R-:W-:Y:S02]  /*35eb0*/  FADD R8, R8, R20 ;  /* 0x0000001408087221 */ /* 0x002fe40000000000 */
[----:B--2---:R-:W-:Y:S02]  /*35ec0*/  FADD R12, R12, R27 ;  /* 0x0000001b0c0c7221 */ /* 0x004fe40000000000 */
[----:B-----5:R-:W-:Y:S01]  /*35ed0*/  FADD R13, R13, R28 ;  /* 0x0000001c0d0d7221 */ /* 0x020fe20000000000 */
[----:B------:R-:W0:Y:S04]  /*35ee0*/  SHFL.BFLY PT, R19, R7, 0x1, 0x1f ;  /* 0x0c201f0007137f89 */ /* 0x000e2800000e0000 */
[----:B------:R-:W1:Y:S01]  /*35ef0*/  SHFL.BFLY PT, R20, R8, 0x1, 0x1f ;  /* 0x0c201f0008147f89 */ /* 0x000e6200000e0000 */
[----:B------:R-:W-:-:S03]  /*35f00*/  FADD R14, R14, R29 ;  /* 0x0000001d0e0e7221 */ /* 0x000fc60000000000 */
[----:B------:R-:W2:Y:S01]  /*35f10*/  SHFL.BFLY PT, R21, R9, 0x1, 0x1f ;  /* 0x0c201f0009157f89 */ /* 0x000ea200000e0000 */
[----:B------:R-:W-:Y:S02]  /*35f20*/  FADD R0, R0, R24 ;  /* 0x0000001800007221 */ /* 0x000fe40000000000 */
[----:B------:R-:W-:Y:S02]  /*35f30*/  FADD R16, R16, R25 ;  /* 0x0000001910107221 */ /* 0x000fe40000000000 */
[----:B------:R-:W-:Y:S01]  /*35f40*/  FADD R15, R15, R26 ;  /* 0x0000001a0f0f7221 */ /* 0x000fe20000000000 */
[----:B------:R-:W5:Y:S04]  /*35f50*/  SHFL.BFLY PT, R24, R12, 0x1, 0x1f ;  /* 0x0c201f000c187f89 */ /* 0x000f6800000e0000 */
[----:B------:R-:W5:Y:S04]  /*35f60*/  SHFL.BFLY PT, R25, R13, 0x1, 0x1f ;  /* 0x0c201f000d197f89 */ /* 0x000f6800000e0000 */
[----:B------:R-:W5:Y:S04]  /*35f70*/  SHFL.BFLY PT, R26, R14, 0x1, 0x1f ;  /* 0x0c201f000e1a7f89 */ /* 0x000f6800000e0000 */
[----:B------:R-:W5:Y:S04]  /*35f80*/  SHFL.BFLY PT, R27, R0, 0x1, 0x1f ;  /* 0x0c201f00001b7f89 */ /* 0x000f6800000e0000 */
[----:B------:R-:W5:Y:S04]  /*35f90*/  SHFL.BFLY PT, R28, R16, 0x1, 0x1f ;  /* 0x0c201f00101c7f89 */ /* 0x000f6800000e0000 */
[----:B------:R-:W5:Y:S01]  /*35fa0*/  SHFL.BFLY PT, R29, R15, 0x1, 0x1f ;  /* 0x0c201f000f1d7f89 */ /* 0x000f6200000e0000 */
[----:B------:R-:W-:-:S02]  /*35fb0*/  FADD R10, R10, R22 ;  /* 0x000000160a0a7221 */ /* 0x000fc40000000000 */
[----:B------:R-:W-:Y:S02]  /*35fc0*/  FADD R11, R11, R23 ;  /* 0x000000170b0b7221 */ /* 0x000fe40000000000 */
[----:B------:R-:W3:Y:S01]  /*35fd0*/  LDL.64 R22, [R1+0x13d0] ;  /* 0x0013d00001167983 */ /* 0x000ee20000100a00 */
[----:B0-----:R-:W-:Y:S02]  /*35fe0*/  FADD R7, R7, R19 ;  /* 0x0000001307077221 */ /* 0x001fe40000000000 */
[----:B-1----:R-:W-:Y:S02]  /*35ff0*/  FADD R8, R8, R20 ;  /* 0x0000001408087221 */ /* 0x002fe40000000000 */
[----:B--2---:R-:W-:Y:S02]  /*36000*/  FADD R9, R9, R21 ;  /* 0x0000001509097221 */ /* 0x004fe40000000000 */
[----:B-----5:R-:W-:Y:S02]  /*36010*/  FADD R12, R12, R24 ;  /* 0x000000180c0c7221 */ /* 0x020fe40000000000 */
[----:B------:R-:W-:-:S02]  /*36020*/  FADD R13, R13, R25 ;  /* 0x000000190d0d7221 */ /* 0x000fc40000000000 */
[----:B------:R-:W-:Y:S02]  /*36030*/  FADD R14, R14, R26 ;  /* 0x0000001a0e0e7221 */ /* 0x000fe40000000000 */
[----:B------:R-:W-:Y:S02]  /*36040*/  FADD R0, R0, R27 ;  /* 0x0000001b00007221 */ /* 0x000fe40000000000 */
[----:B------:R-:W-:Y:S02]  /*36050*/  FADD R16, R16, R28 ;  /* 0x0000001c10107221 */ /* 0x000fe40000000000 */
[----:B------:R-:W-:Y:S01]  /*36060*/  FADD R15, R15, R29 ;  /* 0x0000001d0f0f7221 */ /* 0x000fe20000000000 */
[----:B------:R-:W0:Y:S04]  /*36070*/  S2R R20, SR_TID.X ;  /* 0x0000000000147919 */ /* 0x000e280000002100 */
[----:B------:R-:W2:Y:S04]  /*36080*/  LDL.64 R24, [R1+0x13d8] ;  /* 0x0013d80001187983 */ /* 0x000ea80000100a00 */
[----:B------:R-:W5:Y:S04]  /*36090*/  LDL.64 R28, [R1+0x13a0] ;  /* 0x0013a000011c7983 */ /* 0x000f680000100a00 */
[----:B------:R-:W2:Y:S01]  /*360a0*/  LDL.64 R26, [R1+0x1378] ;  /* 0x00137800011a7983 */ /* 0x000ea20000100a00 */
[----:B0-----:R-:W-:Y:S01]  /*360b0*/  LOP3.LUT R20, R20, 0x7f, RZ, 0xc0, !PT ;  /* 0x0000007f14147812 */ /* 0x001fe200078ec0ff */
[----:B----4-:R-:W-:-:S02]  /*360c0*/  FADD R5, R5, R17 ;  /* 0x0000001105057221 */ /* 0x010fc40000000000 */
[----:B------:R-:W0:Y:S01]  /*360d0*/  S2R R17, SR_TID.X ;  /* 0x0000000000117919 */ /* 0x000e220000002100 */
[----:B---3--:R-:W-:Y:S01]  /*360e0*/  FADD R6, R6, R18 ;  /* 0x0000001206067221 */ /* 0x008fe20000000000 */
[C---:B0-----:R-:W-:Y:S01]  /*360f0*/  LOP3.LUT R18, R17.reuse, 0x1c, RZ, 0xc0, !PT ;  /* 0x0000001c11127812 */ /* 0x041fe200078ec0ff */
[----:B------:R-:W-:-:S04]  /*36100*/  LOP3.LUT R17, R17, 0x7f, RZ, 0xc0, !PT ;  /* 0x0000007f11117812 */ /* 0x000fc800078ec0ff */
[----:B------:R-:W-:Y:S02]  /*36110*/  SHF.R.U32.HI R17, RZ, 0x3, R17 ;  /* 0x00000003ff117819 */ /* 0x000fe40000011611 */
[----:B------:R-:W-:Y:S02]  /*36120*/  SHF.L.U32 R18, R18, 0x2, RZ ;  /* 0x0000000212127819 */ /* 0x000fe400000006ff */
[----:B------:R-:W-:-:S04]  /*36130*/  LOP3.LUT R17, R17, 0xc, RZ, 0xc0, !PT ;  /* 0x0000000c11117812 */ /* 0x000fc800078ec0ff */
[----:B------:R-:W-:Y:S02]  /*36140*/  IADD3 R17, R18, R17, RZ ;  /* 0x0000001112117210 */ /* 0x000fe40007ffe0ff */
[----:B------:R-:W3:Y:S04]  /*36150*/  LDL.64 R18, [R1+0x13c8] ;  /* 0x0013c80001127983 */ /* 0x000ee80000100a00 */
        /* <DEDUP_REMOVED lines=8> */
[----:B------:R-:W-:Y:S01]  /*361e0*/  @!P0 STS [R17+0x20400], R10 ;  /* 0x0204000a11008388 */ /* 0x000fe20000000800 */
[----:B------:R0:W-:Y:S02]  /*361f0*/  @!P0 STS [R17+0x20480], R11 ;  /* 0x0204800b11008388 */ /* 0x0001e40000000800 */
[----:B------:R-:W-:Y:S02]  /*36200*/  @!P0 STS [R17+0x20500], R12 ;  /* 0x0205000c11008388 */ /* 0x000fe40000000800 */
[----:B------:R1:W-:Y:S01]  /*36210*/  @!P0 STS [R17+0x20580], R13 ;  /* 0x0205800d11008388 */ /* 0x0003e20000000800 */
[----:B------:R4:W-:Y:S01]  /*36220*/  @!P0 STS [R17+0x20600], R14 ;  /* 0x0206000e11008388 */ /* 0x0009e20000000800 */
[----:B------:R-:W-:Y:S02]  /*36230*/  @!P0 STS [R17+0x20680], R0 ;  /* 0x0206800011008388 */ /* 0x000fe40000000800 */
[----:B------:R-:W-:Y:S02]  /*36240*/  @!P0 STS [R17+0x20700], R16 ;  /* 0x0207001011008388 */ /* 0x000fe40000000800 */
[----:B------:R4:W-:Y:S01]  /*36250*/  @!P0 STS [R17+0x20780], R15 ;  /* 0x0207800f11008388 */ /* 0x0009e20000000800 */
[----:B------:R-:W-:Y:S06]  /*36260*/  BAR.SYNC.DEFER_BLOCKING 0x0 ;  /* 0x0000000000007b1d */ /* 0x000fec0000010000 */
[----:B0-----:R-:W2:Y:S04]  /*36270*/  LDL.64 R10, [R1+0x13e0] ;  /* 0x0013e000010a7983 */ /* 0x001ea80000100a00 */
[----:B-1----:R-:W2:Y:S04]  /*36280*/  LDL.64 R12, [R1+0x13b8] ;  /* 0x0013b800010c7983 */ /* 0x002ea80000100a00 */
[----:B----4-:R-:W2:Y:S04]  /*36290*/  LDL R14, [R1+0x494] ;  /* 0x00049400010e7983 */ /* 0x010ea80000100800 */
[----:B------:R-:W4:Y:S04]  /*362a0*/  LDL.64 R16, [R1+0x13c0] ;  /* 0x0013c00001107983 */ /* 0x000f280000100a00 */
[----:B------:R-:W0:Y:S04]  /*362b0*/  LDS R5, [R20.X4+0x20400] ;  /* 0x0204000014057984 */ /* 0x000e280000004800 */
[----:B------:R-:W1:Y:S04]  /*362c0*/  LDS R3, [R20.X4+0x20000] ;  /* 0x0200000014037984 */ /* 0x000e680000004800 */
[----:B------:R-:W-:Y:S04]  /*362d0*/  LDS R4, [R20.X4+0x20200] ;  /* 0x0202000014047984 */ /* 0x000fe80000004800 */
[----:B------:R-:W-:Y:S04]  /*362e0*/  LDS R0, [R20.X4+0x20600] ;  /* 0x0206000014007984 */ /* 0x000fe80000004800 */
[----:B0-----:R-:W0:Y:S04]  /*362f0*/  SHFL.BFLY PT, R6, R5, 0x2, 0x1f ;  /* 0x0c401f0005067f89 */ /* 0x001e2800000e0000 */
[----:B-1----:R-:W1:Y:S01]  /*36300*/  SHFL.BFLY PT, R8, R3, 0x2, 0x1f ;  /* 0x0c401f0003087f89 */ /* 0x002e6200000e0000 */
[----:B0-----:R-:W-:-:S02]  /*36310*/  FADD R5, R5, R6 ;  /* 0x0000000605057221 */ /* 0x001fc40000000000 */
[----:B-1----:R-:W-:-:S03]  /*36320*/  FADD R3, R3, R8 ;  /* 0x0000000803037221 */ /* 0x002fc60000000000 */
[----:B------:R-:W0:Y:S02]  /*36330*/  SHFL.BFLY PT, R8, R5, 0x1, 0x1f ;  /* 0x0c201f0005087f89 */ /* 0x000e2400000e0000 */
[----:B0-----:R-:W-:Y:S02]  /*36340*/  FADD R5, R5, R8 ;  /* 0x0000000805057221 */ /* 0x001fe40000000000 */
[----:B------:R-:W5:Y:S04]  /*36350*/  LDL.64 R8, [R1+0x13b0] ;  /* 0x0013b00001087983 */ /* 0x000f680000100a00 */
[----:B------:R-:W0:Y:S04]  /*36360*/  SHFL.BFLY PT, R7, R4, 0x2, 0x1f ;  /* 0x0c401f0004077f89 */ /* 0x000e2800000e0000 */
[----:B------:R-:W1:Y:S04]  /*36370*/  SHFL.BFLY PT, R2, R0, 0x2, 0x1f ;  /* 0x0c401f0000027f89 */ /* 0x000e6800000e0000 */
[----:B------:R-:W1:Y:S01]  /*36380*/  SHFL.BFLY PT, R6, R3, 0x1, 0x1f ;  /* 0x0c201f0003067f89 */ /* 0x000e6200000e0000 */
[----:B0-----:R-:W-:-:S02]  /*36390*/  FADD R4, R4, R7 ;  /* 0x0000000704047221 */ /* 0x001fc40000000000 */
[----:B-1----:R-:W-:-:S03]  /*363a0*/  FADD R2, R0, R2 ;  /* 0x0000000200027221 */ /* 0x002fc60000000000 */
[----:B------:R-:W0:Y:S04]  /*363b0*/  SHFL.BFLY PT, R7, R4, 0x1, 0x1f ;  /* 0x0c201f0004077f89 */ /* 0x000e2800000e0000 */
[----:B------:R-:W1:Y:S01]  /*363c0*/  SHFL.BFLY PT, R0, R2, 0x1, 0x1f ;  /* 0x0c201f0002007f89 */ /* 0x000e6200000e0000 */
[----:B------:R-:W-:-:S05]  /*363d0*/  FADD R3, R3, R6 ;  /* 0x0000000603037221 */ /* 0x000fca0000000000 */
[----:B------:R-:W-:Y:S01]  /*363e0*/  @!P0 STS [R20.X4+0x20000], R3 ;  /* 0x0200000314008388 */ /* 0x000fe20000004800 */
[----:B0-----:R-:W-:Y:S02]  /*363f0*/  FADD R7, R4, R7 ;  /* 0x0000000704077221 */ /* 0x001fe40000000000 */
[----:B-1----:R-:W-:-:S03]  /*36400*/  FADD R0, R2, R0 ;  /* 0x0000000002007221 */ /* 0x002fc60000000000 */
[----:B------:R-:W-:Y:S01]  /*36410*/  @!P0 STS [R20.X4+0x20200], R7 ;  /* 0x0202000714008388 */ /* 0x000fe20000004800 */
[----:B------:R-:W-:Y:S02]  /*36420*/  @!P0 STS [R20.X4+0x20400], R5 ;  /* 0x0204000514008388 */ /* 0x000fe40000004800 */
[----:B------:R0:W-:Y:S02]  /*36430*/  @!P0 STS [R20.X4+0x20600], R0 ;  /* 0x0206000014008388 */ /* 0x0001e40000004800 */
[----:B------:R-:W-:Y:S06]  /*36440*/  BAR.SYNC.DEFER_BLOCKING 0x0 ;  /* 0x0000000000007b1d */ /* 0x000fec0000010000 */
[----:B0-----:R-:W5:Y:S01]  /*36450*/  LDL.64 R20, [R1+0x1398] ;  /* 0x0013980001147983 */ /* 0x001f620000100a00 */
[----:B--2---:R-:W-:-:S04]  /*36460*/  IMAD.WIDE R2, R14, 0x2, R10 ;  /* 0x000000020e027825 */ /* 0x004fc800078e020a */
[----:B------:R-:W-:-:S04]  /*36470*/  IMAD.WIDE R4, R14, 0x2, R24 ;  /* 0x000000020e047825 */ /* 0x000fc800078e0218 */
[C---:B------:R-:W-:Y:S01]  /*36480*/  IMAD.WIDE R6, R14.reuse, 0x2, R22 ;  /* 0x000000020e067825 */ /* 0x040fe200078e0216 */
[----:B------:R-:W2:Y:S04]  /*36490*/  LDL.64 R10, [R1+0x13a8] ;  /* 0x0013a800010a7983 */ /* 0x000ea80000100a00 */
[----:B------:R3:W2:Y:S04]  /*364a0*/  LDG.E.U16 R25, [R2.64] ;  /* 0x0000000402197981 */ /* 0x0006a8000c1e1500 */
[----:B------:R0:W2:Y:S04]  /*364b0*/  LDG.E.U16 R23, [R6.64] ;  /* 0x0000000406177981 */ /* 0x0000a8000c1e1500 */
[----:B------:R4:W2:Y:S01]  /*364c0*/  LDG.E.U16 R22, [R4.64] ;  /* 0x0000000404167981 */ /* 0x0008a2000c1e1500 */
[----:B---3--:R-:W-:-:S04]  /*364d0*/  IMAD.WIDE R2, R14, 0x2, R18 ;  /* 0x000000020e027825 */ /* 0x008fc800078e0212 */
[----:B----4-:R-:W-:-:S04]  /*364e0*/  IMAD.WIDE R4, R14, 0x2, R16 ;  /* 0x000000020e047825 */ /* 0x010fc800078e0210 */
[C---:B0-----:R-:W-:Y:S01]  /*364f0*/  IMAD.WIDE R6, R14.reuse, 0x2, R12 ;  /* 0x000000020e067825 */ /* 0x041fe200078e020c */
[----:B------:R-:W3:Y:S04]  /*36500*/  LDL.64 R18, [R1+0x1390] ;  /* 0x0013900001127983 */ /* 0x000ee80000100a00 */
[----:B------:R-:W4:Y:S04]  /*36510*/  LDG.E.U16 R3, [R2.64] ;  /* 0x0000000402037981 */ /* 0x000f28000c1e1500 */
[----:B------:R-:W3:Y:S04]  /*36520*/  LDG.E.U16 R5, [R4.64] ;  /* 0x0000000404057981 */ /* 0x000ee8000c1e1500 */
[----:B------:R-:W3:Y:S04]  /*36530*/  LDG.E.U16 R7, [R6.64] ;  /* 0x0000000406077981 */ /* 0x000ee8000c1e1500 */
[----:B------:R-:W3:Y:S04]  /*36540*/  LDL.64 R16, [R1+0x1388] ;  /* 0x0013880001107983 */ /* 0x000ee80000100a00 */
[----:B------:R-:W3:Y:S01]  /*36550*/  LDL.64 R12, [R1+0x1380] ;  /* 0x00138000010c7983 */ /* 0x000ee20000100a00 */
[----:B-----5:R-:W-:-:S05]  /*36560*/  IMAD.WIDE R8, R14, 0x2, R8 ;  /* 0x000000020e087825 */ /* 0x020fca00078e0208 */
[----:B------:R0:W5:Y:S04]  /*36570*/  LDG.E.U16 R15, [R8.64] ;  /* 0x00000004080f7981 */ /* 0x000168000c1e1500 */
[----:B--2---:R1:W-:Y:S01]  /*36580*/  STL [R1+0xf38], R25 ;  /* 0x000f381901007387 */ /* 0x0043e20000100800 */
[----:B------:R-:W-:-:S05]  /*36590*/  IMAD.WIDE R10, R14, 0x2, R10 ;  /* 0x000000020e0a7825 */ /* 0x000fca00078e020a */
[----:B------:R3:W2:Y:S04]  /*365a0*/  LDG.E.U16 R0, [R10.64] ;  /* 0x000000040a007981 */ /* 0x0006a8000c1e1500 */
[----:B-1----:R-:W2:Y:S01]  /*365b0*/  LDL.64 R24, [R1+0x1370] ;  /* 0x0013700001187983 */ /* 0x002ea20000100a00 */
[----:B------:R-:W-:Y:S02]  /*365c0*/  STL [R1+0xf30], R23 ;  /* 0x000f301701007387 */ /* 0x000fe40000100800 */
[----:B------:R1:W-:Y:S02]  /*365d0*/  STL [R1+0xf34], R22 ;  /* 0x000f341601007387 */ /* 0x0003e40000100800 */
[----:B-1----:R-:W2:Y:S01]  /*365e0*/  LDL.64 R22, [R1+0x1368] ;  /* 0x0013680001167983 */ /* 0x002ea20000100a00 */
[----:B----4-:R1:W-:Y:S02]  /*365f0*/  STL [R1+0xf2c], R3 ;  /* 0x000f2c0301007387 */ /* 0x0103e40000100800 */
[----:B-1----:R-:W-:-:S06]  /*36600*/  IMAD.WIDE R2, R14, 0x2, R28 ;  /* 0x000000020e027825 */ /* 0x002fcc00078e021c */
[----:B------:R-:W4:Y:S04]  /*36610*/  LDG.E.U16 R3, [R2.64] ;  /* 0x0000000402037981 */ /* 0x000f28000c1e1500 */
[----:B---3--:R1:W-:Y:S01]  /*36620*/  STL [R1+0xf28], R5 ;  /* 0x000f280501007387 */ /* 0x0083e20000100800 */
[----:B------:R3:W-:Y:S02]  /*36630*/  STL [R1+0xf24], R7 ;  /* 0x000f240701007387 */ /* 0x0007e40000100800 */
[----:B-1----:R-:W-:-:S04]  /*36640*/  IMAD.WIDE R4, R14, 0x2, R20 ;  /* 0x000000020e047825 */ /* 0x002fc800078e0214 */
[----:B---3--:R-:W-:-:S04]  /*36650*/  IMAD.WIDE R6, R14, 0x2, R18 ;  /* 0x000000020e067825 */ /* 0x008fc800078e0212 */
[C---:B0-----:R-:W-:Y:S01]  /*36660*/  IMAD.WIDE R8, R14.reuse, 0x2, R16 ;  /* 0x000000020e087825 */ /* 0x041fe200078e0210 */
[----:B------:R-:W3:Y:S04]  /*36670*/  LDL.64 R20, [R1+0x1360] ;  /* 0x0013600001147983 */ /* 0x000ee80000100a00 */
[----:B------:R0:W3:Y:S04]  /*36680*/  LDG.E.U16 R29, [R6.64] ;  /* 0x00000004061d7981 */ /* 0x0000e8000c1e1500 */
[----:B------:R1:W3:Y:S04]  /*36690*/  LDG.E.U16 R28, [R4.64] ;  /* 0x00000004041c7981 */ /* 0x0002e8000c1e1500 */
[----:B------:R-:W3:Y:S04]  /*366a0*/  LDL.64 R18, [R1+0x1358] ;  /* 0x0013580001127983 */ /* 0x000ee80000100a00 */
[----:B-----5:R5:W-:Y:S04]  /*366b0*/  STL [R1+0xf20], R15 ;  /* 0x000f200f01007387 */ /* 0x020be80000100800 */
[----:B-----5:R3:W3:Y:S01]  /*366c0*/  LDG.E.U16 R15, [R8.64] ;  /* 0x00000004080f7981 */ /* 0x0206e2000c1e1500 */
[----:B------:R-:W-:-:S03]  /*366d0*/  IMAD.WIDE R10, R14, 0x2, R12 ;  /* 0x000000020e0a7825 */ /* 0x000fc600078e020c */
[----:B--2---:R2:W-:Y:S01]  /*366e0*/  STL [R1+0xf1c], R0 ;  /* 0x000f1c0001007387 */ /* 0x0045e20000100800 */
[----:B------:R-:W5:Y:S02]  /*366f0*/  LDL.64 R16, [R1+0x1350] ;  /* 0x0013500001107983 */ /* 0x000f640000100a00 */
[----:B------:R-:W5:Y:S02]  /*36700*/  LDL.64 R12, [R1+0x1348] ;  /* 0x00134800010c7983 */ /* 0x000f640000100a00 */
[----:B-1----:R-:W-:-:S05]  /*36710*/  IMAD.WIDE R4, R14, 0x2, R24 ;  /* 0x000000020e047825 */ /* 0x002fca00078e0218 */
[----:B------:R-:W5:Y:S04]  /*36720*/  LDG.E.U16 R25, [R4.64] ;  /* 0x0000000404197981 */ /* 0x000f68000c1e1500 */
[----:B--2---:R1:W2:Y:S04]  /*36730*/  LDG.E.U16 R0, [R10.64] ;  /* 0x000000040a007981 */ /* 0x0042a8000c1e1500 */
[----:B----4-:R4:W-:Y:S02]  /*36740*/  STL [R1+0xf18], R3 ;  /* 0x000f180301007387 */ /* 0x0109e40000100800 */
[----:B----4-:R-:W-:-:S05]  /*36750*/  IMAD.WIDE R2, R14, 0x2, R26 ;  /* 0x000000020e027825 */ /* 0x010fca00078e021a */
[----:B------:R5:W4:Y:S01]  /*36760*/  LDG.E.U16 R24, [R2.64] ;  /* 0x0000000402187981 */ /* 0x000b22000c1e1500 */
[----:B0-----:R-:W-:-:S03]  /*36770*/  IMAD.WIDE R6, R14, 0x2, R22 ;  /* 0x000000020e067825 */ /* 0x001fc600078e0216 */
[----:B---3--:R-:W-:Y:S01]  /*36780*/  STL [R1+0xf10], R29 ;  /* 0x000f101d01007387 */ /* 0x008fe20000100800 */
[----:B------:R0:W-:Y:S02]  /*36790*/  STL [R1+0xf14], R28 ;  /* 0x000f141c01007387 */ /* 0x0001e40000100800 */
[----:B------:R-:W3:Y:S02]  /*367a0*/  LDL.64 R22, [R1+0x1330] ;  /* 0x0013300001167983 */ /* 0x000ee40000100a00 */
[C---:B------:R-:W-:Y:S01]  /*367b0*/  IMAD.WIDE R8, R14.reuse, 0x2, R20 ;  /* 0x000000020e087825 */ /* 0x040fe200078e0214 */
[----:B------:R-:W3:Y:S04]  /*367c0*/  LDL.64 R26, [R1+0x1338] ;  /* 0x00133800011a7983 */ /* 0x000ee80000100a00 */
[----:B------:R-:W3:Y:S01]  /*367d0*/  LDG.E.U16 R7, [R6.64] ;  /* 0x0000000406077981 */ /* 0x000ee2000c1e1500 */
[----:B-1----:R-:W-:-:S03]  /*367e0*/  IMAD.WIDE R10, R14, 0x2, R18 ;  /* 0x000000020e0a7825 */ /* 0x002fc600078e0212 */
[----:B------:R-:W3:Y:S01]  /*367f0*/  LDL.64 R20, [R1+0x1328] ;  /* 0x0013280001147983 */ /* 0x000ee20000100a00 */
[----:B------:R-:W3:Y:S03]  /*36800*/  LDL.64 R18, [R1+0x1320] ;  /* 0x0013200001127983 */ /* 0x000ee60000100a00 */
[----:B0-----:R-:W3:Y:S04]  /*36810*/  LDL.64 R28, [R1+0x1340] ;  /* 0x00134000011c7983 */ /* 0x001ee80000100a00 */
[----:B------:R0:W-:Y:S04]  /*36820*/  STL [R1+0xf0c], R15 ;  /* 0x000f0c0f01007387 */ /* 0x0001e80000100800 */
[----:B0-----:R0:W3:Y:S01]  /*36830*/  LDG.E.U16 R15, [R8.64] ;  /* 0x00000004080f7981 */ /* 0x0010e2000c1e1500 */
[----:B-----5:R-:W-:-:S03]  /*36840*/  IMAD.WIDE R2, R14, 0x2, R16 ;  /* 0x000000020e027825 */ /* 0x020fc600078e0210 */
[----:B--2---:R1:W-:Y:S01]  /*36850*/  STL [R1+0xf08], R0 ;  /* 0x000f080001007387 */ /* 0x0043e20000100800 */
[----:B------:R-:W-:Y:S02]  /*36860*/  STL [R1+0xf00], R25 ;  /* 0x000f001901007387 */ /* 0x000fe40000100800 */
[C---:B------:R-:W-:Y:S01]  /*36870*/  IMAD.WIDE R4, R14.reuse, 0x2, R12 ;  /* 0x000000020e047825 */ /* 0x040fe200078e020c */
[----:B-1----:R3:W2:Y:S04]  /*36880*/  LDG.E.U16 R0, [R10.64] ;  /* 0x000000040a007981 */ /* 0x0026a8000c1e1500 */
[----:B----4-:R1:W-:Y:S01]  /*36890*/  STL [R1+0xf04], R24 ;  /* 0x000f041801007387 */ /* 0x0103e20000100800 */
[----:B------:R-:W4:Y:S02]  /*368a0*/  LDL.64 R16, [R1+0x1310] ;  /* 0x0013100001107983 */ /* 0x000f240000100a00 */
[----:B------:R-:W5:Y:S02]  /*368b0*/  LDL.64 R12, [R1+0x1308] ;  /* 0x00130800010c7983 */ /* 0x000f640000100a00 */
[----:B---3--:R-:W-:-:S02]  /*368c0*/  IMAD.WIDE R10, R14, 0x2, R22 ;  /* 0x000000020e0a7825 */ /* 0x008fc400078e0216 */
[----:B------:R3:W5:Y:S04]  /*368d0*/  LDG.E.U16 R22, [R4.64] ;  /* 0x0000000404167981 */ /* 0x000768000c1e1500 */
[----:B-1----:R-:W5:Y:S01]  /*368e0*/  LDL.64 R24, [R1+0x1318] ;  /* 0x0013180001187983 */ /* 0x002f620000100a00 */
[----:B------:R1:W-:Y:S02]  /*368f0*/  STL [R1+0xefc], R7 ;  /* 0x000efc0701007387 */ /* 0x0003e40000100800 */
[----:B0-----:R-:W-:-:S04]  /*36900*/  IMAD.WIDE R8, R14, 0x2, R26 ;  /* 0x000000020e087825 */ /* 0x001fc800078e021a */
[C---:B-1----:R-:W-:Y:S02]  /*36910*/  IMAD.WIDE R6, R14.reuse, 0x2, R28 ;  /* 0x000000020e067825 */ /* 0x042fe400078e021c */
[----:B------:R0:W5:Y:S04]  /*36920*/  LDG.E.U16 R28, [R2.64] ;  /* 0x00000004021c7981 */ /* 0x000168000c1e1500 */
[----:B------:R1:W5:Y:S04]  /*36930*/  LDG.E.U16 R29, [R6.64] ;  /* 0x00000004061d7981 */ /* 0x000368000c1e1500 */
[----:B------:R0:W-:Y:S04]  /*36940*/  STL [R1+0xef8], R15 ;  /* 0x000ef80f01007387 */ /* 0x0001e80000100800 */
[----:B0-----:R4:W5:Y:S01]  /*36950*/  LDG.E.U16 R15, [R8.64] ;  /* 0x00000004080f7981 */ /* 0x001962000c1e1500 */
[----:B------:R-:W-:-:S04]  /*36960*/  IMAD.WIDE R2, R14, 0x2, R20 ;  /* 0x000000020e027825 */ /* 0x000fc800078e0214 */
[C---:B---3--:R-:W-:Y:S02]  /*36970*/  IMAD.WIDE R4, R14.reuse, 0x2, R18 ;  /* 0x000000020e047825 */ /* 0x048fe400078e0212 */
[----:B------:R-:W3:Y:S04]  /*36980*/  LDG.E.U16 R3, [R2.64] ;  /* 0x0000000402037981 */ /* 0x000ee8000c1e1500 */
[----:B--2---:R0:W-:Y:S01]  /*36990*/  STL [R1+0xef4], R0 ;  /* 0x000ef40001007387 */ /* 0x0041e20000100800 */
[----:B------:R-:W2:Y:S02]  /*369a0*/  LDL.64 R26, [R1+0x1300] ;  /* 0x00130000011a7983 */ /* 0x000ea40000100a00 */
[----:B------:R-:W2:Y:S02]  /*369b0*/  LDL.64 R20, [R1+0x12f8] ;  /* 0x0012f80001147983 */ /* 0x000ea40000100a00 */
[----:B------:R-:W3:Y:S01]  /*369c0*/  LDL.LU R23, [R1+0x190] ;  /* 0x0001900001177983 */ /* 0x000ee20000300800 */
[----:B------:R-:W3:Y:S04]  /*369d0*/  LDL R19, [R1+0xe88] ;  /* 0x000e880001137983 */ /* 0x000ee80000100800 */
[----:B0-----:R5:W3:Y:S01]  /*369e0*/  LDG.E.U16 R0, [R10.64] ;  /* 0x000000040a007981 */ /* 0x001ae2000c1e1500 */
[----:B----4-:R-:W-:-:S03]  /*369f0*/  IMAD.WIDE R8, R14, 0x2, R16 ;  /* 0x000000020e087825 */ /* 0x010fc600078e0210 */
[----:B------:R-:W0:Y:S01]  /*36a00*/  S2R R17, SR_TID.X ;  /* 0x0000000000117919 */ /* 0x000e220000002100 */
[----:B-----5:R-:W-:-:S03]  /*36a10*/  IMAD.WIDE R10, R14, 0x2, R12 ;  /* 0x000000020e0a7825 */ /* 0x020fc600078e020c */
[----:B------:R-:W4:Y:S04]  /*36a20*/  LDL.64 R12, [R1+0x12e0] ;  /* 0x0012e000010c7983 */ /* 0x000f280000100a00 */
[----:B------:R4:W5:Y:S01]  /*36a30*/  LDG.E.U16 R16, [R10.64] ;  /* 0x000000040a107981 */ /* 0x000962000c1e1500 */
[----:B-1----:R-:W-:-:S04]  /*36a40*/  IMAD.WIDE R6, R14, 0x2, R24 ;  /* 0x000000020e067825 */ /* 0x002fc800078e0218 */
[----:B------:R-:W4:Y:S01]  /*36a50*/  LDL.64 R24, [R1+0x12e8] ;  /* 0x0012e80001187983 */ /* 0x000f220000100a00 */
[----:B------:R1:W-:Y:S01]  /*36a60*/  STL [R1+0xef0], R28 ;  /* 0x000ef01c01007387 */ /* 0x0003e20000100800 */
[----:B------:R1:W-:Y:S01]  /*36a70*/  STL [R1+0xeec], R22 ;  /* 0x000eec1601007387 */ /* 0x0003e20000100800 */
[----:B0-----:R-:W-:Y:S02]  /*36a80*/  LOP3.LUT R18, R17, 0x1c, RZ, 0xc0, !PT ;  /* 0x0000001c11127812 */ /* 0x001fe400078ec0ff */
[----:B-1----:R2:W4:Y:S04]  /*36a90*/  LDG.E.U16 R28, [R4.64] ;  /* 0x00000004041c7981 */ /* 0x002528000c1e1500 */
[----:B------:R-:W4:Y:S01]  /*36aa0*/  LDL.LU R22, [R1+0x194] ;  /* 0x0001940001167983 */ /* 0x000f220000300800 */
[----:B------:R-:W4:Y:S02]  /*36ab0*/  LDL R17, [R1+0xe84] ;  /* 0x000e840001117983 */ /* 0x000f240000100800 */
[----:B------:R0:W-:Y:S02]  /*36ac0*/  STL [R1+0xee8], R29 ;  /* 0x000ee81d01007387 */ /* 0x0001e40000100800 */
[----:B0-----:R0:W4:Y:S04]  /*36ad0*/  LDG.E.U16 R29, [R6.64] ;  /* 0x00000004061d7981 */ /* 0x001128000c1e1500 */
[----:B0-----:R-:W5:Y:S04]  /*36ae0*/  LDL.64 R6, [R1+0x12f0] ;  /* 0x0012f00001067983 */ /* 0x001f680000100a00 */
[----:B------:R0:W-:Y:S04]  /*36af0*/  STL [R1+0xee4], R15 ;  /* 0x000ee40f01007387 */ /* 0x0001e80000100800 */
[----:B0-----:R-:W5:Y:S01]  /*36b00*/  LDG.E.U16 R15, [R8.64] ;  /* 0x00000004080f7981 */ /* 0x001f62000c1e1500 */
[----:B--2---:R-:W-:-:S03]  /*36b10*/  IMAD.WIDE R4, R14, 0x2, R20 ;  /* 0x000000020e047825 */ /* 0x004fc600078e0214 */
[----:B---3--:R-:W-:Y:S01]  /*36b20*/  STL [R1+0xee0], R0 ;  /* 0x000ee00001007387 */ /* 0x008fe20000100800 */
[----:B------:R0:W-:Y:S02]  /*36b30*/  STL [R1+0xedc], R3 ;  /* 0x000edc0301007387 */ /* 0x0001e40000100800 */
[----:B------:R-:W1:Y:S04]  /*36b40*/  LDS R0, [R18.X4+0x20000] ;  /* 0x0200000012007984 */ /* 0x000e680000004800 */
[C---:B0-----:R-:W-:Y:S01]  /*36b50*/  IMAD.WIDE R2, R14.reuse, 0x2, R26 ;  /* 0x000000020e027825 */ /* 0x041fe200078e021a */
[----:B----4-:R-:W-:Y:S03]  /*36b60*/  STL [R1+0xed4], R29 ;  /* 0x000ed41d01007387 */ /* 0x010fe60000100800 */
[----:B------:R0:W-:Y:S02]  /*36b70*/  STL [R1+0xed8], R28 ;  /* 0x000ed81c01007387 */ /* 0x0001e40000100800 */
[----:B------:R-:W2:Y:S01]  /*36b80*/  LDL.64 R26, [R1+0x12c0] ;  /* 0x0012c000011a7983 */ /* 0x000ea20000100a00 */
[----:B0-----:R-:W3:Y:S01]  /*36b90*/  LDL.64 R28, [R1+0x12c8] ;  /* 0x0012c800011c7983 */ /* 0x001ee20000100a00 */
[----:B------:R-:W4:Y:S02]  /*36ba0*/  LDL.LU R21, [R1+0x198] ;  /* 0x0001980001157983 */ /* 0x000f240000300800 */
[----:B------:R-:W4:Y:S01]  /*36bb0*/  LDL R20, [R1+0xe7c] ;  /* 0x000e7c0001147983 */ /* 0x000f220000100800 */
[----:B-----5:R0:W-:Y:S04]  /*36bc0*/  STL [R1+0xed0], R15 ;  /* 0x000ed00f01007387 */ /* 0x0201e80000100800 */
[----:B0-----:R0:W5:Y:S01]  /*36bd0*/  LDG.E.U16 R15, [R2.64] ;  /* 0x00000004020f7981 */ /* 0x001162000c1e1500 */
[----:B------:R-:W-:-:S04]  /*36be0*/  IMAD.WIDE R6, R14, 0x2, R6 ;  /* 0x000000020e067825 */ /* 0x000fc800078e0206 */
[----:B------:R-:W-:-:S04]  /*36bf0*/  IMAD.WIDE R8, R14, 0x2, R24 ;  /* 0x000000020e087825 */ /* 0x000fc800078e0218 */
[C---:B------:R-:W-:Y:S01]  /*36c00*/  IMAD.WIDE R10, R14.reuse, 0x2, R12 ;  /* 0x000000020e0a7825 */ /* 0x040fe200078e020c */
[----:B------:R-:W2:Y:S04]  /*36c10*/  LDL.64 R24, [R1+0x12b8] ;  /* 0x0012b80001187983 */ /* 0x000ea80000100a00 */
[----:B------:R-:W2:Y:S04]  /*36c20*/  LDL.64 R12, [R1+0x12b0] ;  /* 0x0012b000010c7983 */ /* 0x000ea80000100a00 */
[----:B0-----:R0:W2:Y:S04]  /*36c30*/  LDG.E.U16 R2, [R4.64] ;  /* 0x0000000404027981 */ /* 0x0010a8000c1e1500 */
[----:B------:R1:W2:Y:S04]  /*36c40*/  LDG.E.U16 R3, [R6.64] ;  /* 0x0000000406037981 */ /* 0x0002a8000c1e1500 */
[----:B0-----:R-:W4:Y:S04]  /*36c50*/  LDL.64 R4, [R1+0x12d8] ;  /* 0x0012d80001047983 */ /* 0x001f280000100a00 */
[----:B-1----:R-:W4:Y:S01]  /*36c60*/  LDL.64 R6, [R1+0x12d0] ;  /* 0x0012d00001067983 */ /* 0x002f220000100a00 */
[----:B------:R0:W-:Y:S03]  /*36c70*/  STL [R1+0xecc], R16 ;  /* 0x000ecc1001007387 */ /* 0x0001e60000100800 */
[----:B0-----:R3:W4:Y:S04]  /*36c80*/  LDG.E.U16 R16, [R8.64] ;  /* 0x0000000408107981 */ /* 0x001728000c1e1500 */
[----:B-----5:R0:W-:Y:S04]  /*36c90*/  STL [R1+0xec8], R15 ;  /* 0x000ec80f01007387 */ /* 0x0201e80000100800 */
[----:B0-----:R0:W5:Y:S04]  /*36ca0*/  LDG.E.U16 R15, [R10.64] ;  /* 0x000000040a0f7981 */ /* 0x001168000c1e1500 */
[----:B--2---:R1:W-:Y:S01]  /*36cb0*/  STL [R1+0xec4], R2 ;  /* 0x000ec40201007387 */ /* 0x0043e20000100800 */
[----:B---3--:R-:W-:-:S04]  /*36cc0*/  IMAD.WIDE R8, R14, 0x2, R28 ;  /* 0x000000020e087825 */ /* 0x008fc800078e021c */
[----:B-1----:R-:W-:Y:S02]  /*36cd0*/  FADD R2, -R19, R23 ;  /* 0x0000001713027221 */ /* 0x002fe40000000100 */
[----:B------:R-:W2:Y:S01]  /*36ce0*/  LDL.LU R19, [R1+0xfa4] ;  /* 0x000fa40001137983 */ /* 0x000ea20000300800 */
[----:B------:R1:W-:Y:S02]  /*36cf0*/  STL [R1+0xec0], R3 ;  /* 0x000ec00301007387 */ /* 0x0003e40000100800 */
[----:B----4-:R-:W-:-:S04]  /*36d00*/  IMAD.WIDE R6, R14, 0x2, R6 ;  /* 0x000000020e067825 */ /* 0x010fc800078e0206 */
[----:B------:R-:W-:-:S04]  /*36d10*/  IMAD.WIDE R4, R14, 0x2, R4 ;  /* 0x000000020e047825 */ /* 0x000fc800078e0204 */
[----:B0-----:R-:W-:Y:S02]  /*36d20*/  IMAD.WIDE R10, R14, 0x2, R26 ;  /* 0x000000020e0a7825 */ /* 0x001fe400078e021a */
[----:B------:R0:W3:Y:S04]  /*36d30*/  LDG.E.U16 R26, [R8.64] ;  /* 0x00000004081a7981 */ /* 0x0000e8000c1e1500 */
[----:B------:R4:W2:Y:S04]  /*36d40*/  LDG.E.U16 R27, [R6.64] ;  /* 0x00000004061b7981 */ /* 0x0008a8000c1e1500 */
[----:B------:R0:W2:Y:S04]  /*36d50*/  LDG.E.U16 R28, [R4.64] ;  /* 0x00000004041c7981 */ /* 0x0000a8000c1e1500 */
[----:B------:R0:W2:Y:S01]  /*36d60*/  LDG.E.U16 R23, [R10.64] ;  /* 0x000000040a177981 */ /* 0x0000a2000c1e1500 */
[----:B-1----:R-:W-:-:S03]  /*36d70*/  FADD R3, -R17, R22 ;  /* 0x0000001611037221 */ /* 0x002fc60000000100 */
[----:B------:R-:W2:Y:S01]  /*36d80*/  LDL.LU R17, [R1+0x650] ;  /* 0x0006500001117983 */ /* 0x000ea20000300800 */
[----:B------:R1:W-:Y:S02]  /*36d90*/  STL [R1+0xebc], R16 ;  /* 0x000ebc1001007387 */ /* 0x0003e40000100800 */
[C---:B----4-:R-:W-:Y:S01]  /*36da0*/  IMAD.WIDE R6, R14.reuse, 0x2, R12 ;  /* 0x000000020e067825 */ /* 0x050fe200078e020c */
[----:B-1----:R-:W4:Y:S03]  /*36db0*/  LDL.LU R16, [R1+0x654] ;  /* 0x0006540001107983 */ /* 0x002f260000300800 */
[----:B0-----:R-:W-:-:S05]  /*36dc0*/  IMAD.WIDE R4, R14, 0x2, R24 ;  /* 0x000000020e047825 */ /* 0x001fca00078e0218 */
[----:B------:R0:W3:Y:S02]  /*36dd0*/  LDG.E.U16 R22, [R4.64] ;  /* 0x0000000404167981 */ /* 0x0000e4000c1e1500 */
[----:B0-----:R-:W-:Y:S02]  /*36de0*/  FADD R4, -R20, R21 ;  /* 0x0000001514047221 */ /* 0x001fe40000000100 */
[----:B------:R0:W3:Y:S04]  /*36df0*/  LDG.E.U16 R20, [R6.64] ;  /* 0x0000000406147981 */ /* 0x0000e8000c1e1500 */
[----:B-----5:R1:W-:Y:S04]  /*36e00*/  STL [R1+0xeb8], R15 ;  /* 0x000eb80f01007387 */ /* 0x0203e80000100800 */
[----:B-1----:R-:W5:Y:S01]  /*36e10*/  LDL.LU R15, [R1+0x640] ;  /* 0x00064000010f7983 */ /* 0x002f620000300800 */
[----:B------:R-:W5:Y:S02]  /*36e20*/  LDL.LU R13, [R1+0x644] ;  /* 0x00064400010d7983 */ /* 0x000f640000300800 */
[----:B------:R-:W5:Y:S02]  /*36e30*/  LDL.LU R9, [R1+0x970] ;  /* 0x0009700001097983 */ /* 0x000f640000300800 */
[----:B------:R-:W5:Y:S01]  /*36e40*/  LDL.LU R8, [R1+0x974] ;  /* 0x0009740001087983 */ /* 0x000f620000300800 */
[----:B------:R-:W5:Y:S01]  /*36e50*/  LDL.LU R12, [R1+0x960] ;  /* 0x00096000010c7983 */ /* 0x000f620000300800 */
[----:B------:R-:W5:Y:S02]  /*36e60*/  LDL.LU R11, [R1+0x964] ;  /* 0x00096400010b7983 */ /* 0x000f640000300800 */
[----:B------:R-:W5:Y:S02]  /*36e70*/  LDL.LU R10, [R1+0x950] ;  /* 0x00095000010a7983 */ /* 0x000f640000300800 */
[----:B------:R-:W5:Y:S02]  /*36e80*/  LDL.LU R5, [R1+0x954] ;  /* 0x0009540001057983 */ /* 0x000f640000300800 */
[----:B------:R-:W-:-:S06]  /*36e90*/  FMUL R2, R2, 1.4426950216293334961 ;  /* 0x3fb8aa3b02027820 */ /* 0x000fcc0000400000 */
[----:B------:R-:W2:Y:S01]  /*36ea0*/  MUFU.EX2 R2, R2 ;  /* 0x0000000200027308 */ /* 0x000ea20000000800 */
[----:B------:R-:W-:Y:S02]  /*36eb0*/  FMUL R3, R3, 1.4426950216293334961 ;  /* 0x3fb8aa3b03037820 */ /* 0x000fe40000400000 */
[C---:B--2---:R-:W-:Y:S02]  /*36ec0*/  FFMA R19, R2.reuse, R19, R0 ;  /* 0x0000001302137223 */ /* 0x044fe40000000000 */
[C---:B0-----:R-:W-:Y:S02]  /*36ed0*/  FMUL R7, R2.reuse, R17 ;  /* 0x0000001102077220 */ /* 0x041fe40000400000 */
[C---:B----4-:R-:W-:Y:S01]  /*36ee0*/  FMUL R6, R2.reuse, R16 ;  /* 0x0000001002067220 */ /* 0x050fe20000400000 */
[----:B------:R5:W0:Y:S01]  /*36ef0*/  MUFU.EX2 R0, R3 ;  /* 0x0000000300007308 */ /* 0x000a220000000800 */
[----:B------:R-:W-:Y:S01]  /*36f00*/  STL [R1+0xfa4], R19 ;  /* 0x000fa41301007387 */ /* 0x000fe20000100800 */
[----:B------:R1:W-:Y:S02]  /*36f10*/  STL [R1+0x580], R7 ;  /* 0x0005800701007387 */ /* 0x0003e40000100800 */
[----:B------:R-:W-:Y:S02]  /*36f20*/  STL [R1+0xeb4], R28 ;  /* 0x000eb41c01007387 */ /* 0x000fe40000100800 */
[----:B------:R2:W-:Y:S01]  /*36f30*/  STL [R1+0x584], R6 ;  /* 0x0005840601007387 */ /* 0x0005e20000100800 */
[----:B------:R-:W-:Y:S01]  /*36f40*/  STL [R1+0xeb0], R27 ;  /* 0x000eb01b01007387 */ /* 0x000fe20000100800 */
[----:B---3--:R-:W-:Y:S02]  /*36f50*/  STL [R1+0xeac], R26 ;  /* 0x000eac1a01007387 */ /* 0x008fe40000100800 */
[----:B-----5:R-:W-:-:S02]  /*36f60*/  FMUL R3, R2, R15 ;  /* 0x0000000f02037220 */ /* 0x020fc40000400000 */
[C---:B-1----:R-:W-:Y:S02]  /*36f70*/  FMUL R7, R2.reuse, R13 ;  /* 0x0000000d02077220 */ /* 0x042fe40000400000 */
[C---:B--2---:R-:W-:Y:S01]  /*36f80*/  FMUL R6, R2.reuse, R9 ;  /* 0x0000000902067220 */ /* 0x044fe20000400000 */
[----:B------:R1:W-:Y:S01]  /*36f90*/  STL [R1+0x570], R3 ;  /* 0x0005700301007387 */ /* 0x0003e20000100800 */
[----:B------:R-:W-:Y:S02]  /*36fa0*/  STL [R1+0xea8], R23 ;  /* 0x000ea81701007387 */ /* 0x000fe40000100800 */
[----:B------:R-:W-:Y:S02]  /*36fb0*/  STL [R1+0x574], R7 ;  /* 0x0005740701007387 */ /* 0x000fe40000100800 */
[----:B------:R-:W2:Y:S01]  /*36fc0*/  LDL.LU R16, [R1+0x940] ;  /* 0x0009400001107983 */ /* 0x000ea20000300800 */
[----:B------:R3:W-:Y:S01]  /*36fd0*/  STL [R1+0x560], R6 ;  /* 0x0005600601007387 */ /* 0x0007e20000100800 */
[----:B------:R-:W4:Y:S02]  /*36fe0*/  LDL.LU R17, [R1+0x944] ;  /* 0x0009440001117983 */ /* 0x000f240000300800 */
[----:B-1----:R-:W-:-:S05]  /*36ff0*/  FMUL R3, R2, R8 ;  /* 0x0000000802037220 */ /* 0x002fca0000400000 */
[----:B------:R1:W-:Y:S01]  /*37000*/  STL [R1+0x564], R3 ;  /* 0x0005640301007387 */ /* 0x0003e20000100800 */
[----:B------:R-:W5:Y:S02]  /*37010*/  LDL.LU R19, [R1+0x930] ;  /* 0x0009300001137983 */ /* 0x000f640000300800 */
[----:B------:R-:W2:Y:S02]  /*37020*/  LDL.LU R9, [R1+0x934] ;  /* 0x0009340001097983 */ /* 0x000ea40000300800 */
[----:B------:R-:W4:Y:S02]  /*37030*/  LDL.LU R8, [R1+0x6d0] ;  /* 0x0006d00001087983 */ /* 0x000f240000300800 */
[C---:B---3--:R-:W-:Y:S02]  /*37040*/  FMUL R6, R2.reuse, R12 ;  /* 0x0000000c02067220 */ /* 0x048fe40000400000 */
[C---:B------:R-:W-:Y:S02]  /*37050*/  FMUL R11, R2.reuse, R11 ;  /* 0x0000000b020b7220 */ /* 0x040fe40000400000 */
[C---:B------:R-:W-:Y:S01]  /*37060*/  FMUL R7, R2.reuse, R10 ;  /* 0x0000000a02077220 */ /* 0x040fe20000400000 */
[----:B-1----:R-:W3:Y:S01]  /*37070*/  LDL.LU R3, [R1+0x6d4] ;  /* 0x0006d40001037983 */ /* 0x002ee20000300800 */
[----:B------:R-:W-:Y:S02]  /*37080*/  STL [R1+0xea4], R22 ;  /* 0x000ea41601007387 */ /* 0x000fe40000100800 */
[----:B------:R1:W-:Y:S02]  /*37090*/  STL [R1+0xe0], R6 ;  /* 0x0000e00601007387 */ /* 0x0003e40000100800 */
[----:B------:R-:W-:Y:S01]  /*370a0*/  STL [R1+0xe4], R11 ;  /* 0x0000e40b01007387 */ /* 0x000fe20000100800 */
[----:B------:R-:W3:Y:S01]  /*370b0*/  LDL.LU R15, [R1+0x6c0] ;  /* 0x0006c000010f7983 */ /* 0x000ee20000300800 */
[----:B------:R0:W-:Y:S02]  /*370c0*/  STL [R1+0xd0], R7 ;  /* 0x0000d00701007387 */ /* 0x0001e40000100800 */
[----:B------:R-:W-:Y:S02]  /*370d0*/  STL [R1+0xea0], R20 ;  /* 0x000ea01401007387 */ /* 0x000fe40000100800 */
[----:B-1----:R-:W-:-:S02]  /*370e0*/  FMUL R6, R2, R5 ;  /* 0x0000000502067220 */ /* 0x002fc40000400000 */
[----:B------:R-:W3:Y:S03]  /*370f0*/  LDL.LU R5, [R1+0x6c4] ;  /* 0x0006c40001057983 */ /* 0x000ee60000300800 */
[----:B------:R1:W-:Y:S02]  /*37100*/  STL [R1+0xd4], R6 ;  /* 0x0000d40601007387 */ /* 0x0003e40000100800 */
[----:B------:R-:W3:Y:S02]  /*37110*/  LDL.LU R13, [R1+0x6b0] ;  /* 0x0006b000010d7983 */ /* 0x000ee40000300800 */
[----:B------:R-:W3:Y:S01]  /*37120*/  LDL.LU R12, [R1+0x6b4] ;  /* 0x0006b400010c7983 */ /* 0x000ee20000300800 */
[----:B0-----:R-:W3:Y:S04]  /*37130*/  LDL.LU R7, [R1+0x6a0] ;  /* 0x0006a00001077983 */ /* 0x001ee80000300800 */
[----:B-1----:R-:W3:Y:S01]  /*37140*/  LDL.LU R6, [R1+0x6a4] ;  /* 0x0006a40001067983 */ /* 0x002ee20000300800 */
[----:B------:R-:W3:Y:S02]  /*37150*/  LDL.LU R11, [R1+0x690] ;  /* 0x00069000010b7983 */ /* 0x000ee40000300800 */
[----:B------:R-:W3:Y:S02]  /*37160*/  LDL.LU R10, [R1+0x694] ;  /* 0x00069400010a7983 */ /* 0x000ee40000300800 */
[----:B-----5:R-:W-:-:S02]  /*37170*/  FMUL R19, R2, R19 ;  /* 0x0000001302137220 */ /* 0x020fc40000400000 */
[C---:B--2---:R-:W-:Y:S02]  /*37180*/  FMUL R9, R2.reuse, R9 ;  /* 0x0000000902097220 */ /* 0x044fe40000400000 */
[C---:B----4-:R-:W-:Y:S01]  /*37190*/  FMUL R8, R2.reuse, R8 ;  /* 0x0000000802087220 */ /* 0x050fe20000400000 */
[----:B------:R-:W-:Y:S02]  /*371a0*/  STL [R1+0x620], R19 ;  /* 0x0006201301007387 */ /* 0x000fe40000100800 */
[----:B------:R0:W-:Y:S02]  /*371b0*/  STL [R1+0x624], R9 ;  /* 0x0006240901007387 */ /* 0x0001e40000100800 */
[C---:B---3--:R-:W-:Y:S01]  /*371c0*/  FMUL R3, R2.reuse, R3 ;  /* 0x0000000302037220 */ /* 0x048fe20000400000 */
[----:B0-----:R-:W2:Y:S01]  /*371d0*/  LDL.LU R9, [R1+0x680] ;  /* 0x0006800001097983 */ /* 0x001ea20000300800 */
[----:B------:R0:W-:Y:S02]  /*371e0*/  STL [R1+0x610], R8 ;  /* 0x0006100801007387 */ /* 0x0001e40000100800 */
[C---:B------:R-:W-:Y:S01]  /*371f0*/  FMUL R19, R2.reuse, R15 ;  /* 0x0000000f02137220 */ /* 0x040fe20000400000 */
[----:B0-----:R-:W3:Y:S01]  /*37200*/  LDL.LU R8, [R1+0x684] ;  /* 0x0006840001087983 */ /* 0x001ee20000300800 */
[----:B------:R0:W-:Y:S02]  /*37210*/  STL [R1+0x614], R3 ;  /* 0x0006140301007387 */ /* 0x0001e40000100800 */
[C---:B------:R-:W-:Y:S01]  /*37220*/  FMUL R15, R2.reuse, R5 ;  /* 0x00000005020f7220 */ /* 0x040fe20000400000 */
[----:B0-----:R-:W4:Y:S01]  /*37230*/  LDL.LU R3, [R1+0x670] ;  /* 0x0006700001037983 */ /* 0x001f220000300800 */
[----:B------:R-:W5:Y:S02]  /*37240*/  LDL.LU R5, [R1+0x674] ;  /* 0x0006740001057983 */ /* 0x000f640000300800 */
[----:B------:R0:W-:Y:S02]  /*37250*/  STL [R1+0x600], R19 ;  /* 0x0006001301007387 */ /* 0x0001e40000100800 */
[----:B------:R1:W-:Y:S02]  /*37260*/  STL [R1+0x604], R15 ;  /* 0x0006040f01007387 */ /* 0x0003e40000100800 */
[----:B0-----:R-:W-:-:S02]  /*37270*/  FMUL R19, R2, R13 ;  /* 0x0000000d02137220 */ /* 0x001fc40000400000 */
[C---:B-1----:R-:W-:Y:S02]  /*37280*/  FMUL R15, R2.reuse, R12 ;  /* 0x0000000c020f7220 */ /* 0x042fe40000400000 */
[C---:B------:R-:W-:Y:S01]  /*37290*/  FMUL R13, R2.reuse, R7 ;  /* 0x00000007020d7220 */ /* 0x040fe20000400000 */
[----:B------:R-:W-:Y:S02]  /*372a0*/  STL [R1+0x5f0], R19 ;  /* 0x0005f01301007387 */ /* 0x000fe40000100800 */
[----:B------:R0:W-:Y:S02]  /*372b0*/  STL [R1+0x5f4], R15 ;  /* 0x0005f40f01007387 */ /* 0x0001e40000100800 */
[----:B------:R-:W5:Y:S02]  /*372c0*/  LDL.LU R7, [R1+0x660] ;  /* 0x0006600001077983 */ /* 0x000f640000300800 */
[C---:B------:R-:W-:Y:S01]  /*372d0*/  FMUL R12, R2.reuse, R6 ;  /* 0x00000006020c7220 */ /* 0x040fe20000400000 */
[----:B------:R1:W-:Y:S01]  /*372e0*/  STL [R1+0x5e0], R13 ;  /* 0x0005e00d01007387 */ /* 0x0003e20000100800 */
[----:B------:R-:W5:Y:S02]  /*372f0*/  LDL.LU R6, [R1+0x664] ;  /* 0x0006640001067983 */ /* 0x000f640000300800 */
[----:B------:R-:W-:-:S02]  /*37300*/  FMUL R11, R2, R11 ;  /* 0x0000000b020b7220 */ /* 0x000fc40000400000 */
[C---:B------:R-:W-:Y:S01]  /*37310*/  FMUL R10, R2.reuse, R10 ;  /* 0x0000000a020a7220 */ /* 0x040fe20000400000 */
[----:B------:R1:W-:Y:S01]  /*37320*/  STL [R1+0x5e4], R12 ;  /* 0x0005e40c01007387 */ /* 0x0003e20000100800 */
[----:B0-----:R-:W5:Y:S02]  /*37330*/  LDL.LU R15, [R1+0x630] ;  /* 0x00063000010f7983 */ /* 0x001f640000300800 */
[----:B------:R0:W-:Y:S01]  /*37340*/  STL [R1+0x5d0], R11 ;  /* 0x0005d00b01007387 */ /* 0x0001e20000100800 */
[----:B-1----:R-:W5:Y:S01]  /*37350*/  LDL.LU R13, [R1+0x634] ;  /* 0x00063400010d7983 */ /* 0x002f620000300800 */
[----:B------:R2:W-:Y:S03]  /*37360*/  STL [R1+0x5d4], R10 ;  /* 0x0005d40a01007387 */ /* 0x0005e60000100800 */
[----:B------:R-:W5:Y:S01]  /*37370*/  LDL.LU R12, [R1+0x658] ;  /* 0x00065800010c7983 */ /* 0x000f620000300800 */
[----:B0-----:R-:W5:Y:S02]  /*37380*/  LDL.LU R11, [R1+0x65c] ;  /* 0x00065c00010b7983 */ /* 0x001f640000300800 */
[----:B--2---:R-:W-:-:S05]  /*37390*/  FMUL R10, R2, R9 ;  /* 0x00000009020a7220 */ /* 0x004fca0000400000 */
[----:B------:R0:W-:Y:S01]  /*373a0*/  STL [R1+0x5c0], R10 ;  /* 0x0005c00a01007387 */ /* 0x0001e20000100800 */
[----:B---3--:R-:W-:-:S05]  /*373b0*/  FMUL R9, R2, R8 ;  /* 0x0000000802097220 */ /* 0x008fca0000400000 */
[----:B------:R-:W-:Y:S01]  /*373c0*/  STL [R1+0x5c4], R9 ;  /* 0x0005c40901007387 */ /* 0x000fe20000100800 */
[C---:B----4-:R-:W-:Y:S02]  /*373d0*/  FMUL R8, R2.reuse, R3 ;  /* 0x0000000302087220 */ /* 0x050fe40000400000 */
[----:B-----5:R-:W-:Y:S02]  /*373e0*/  FMUL R5, R2, R5 ;  /* 0x0000000502057220 */ /* 0x020fe40000400000 */
[----:B------:R-:W-:Y:S02]  /*373f0*/  FMUL R4, R4, 1.4426950216293334961 ;  /* 0x3fb8aa3b04047820 */ /* 0x000fe40000400000 */
[C---:B------:R-:W-:Y:S02]  /*37400*/  FMUL R16, R2.reuse, R16 ;  /* 0x0000001002107220 */ /* 0x040fe40000400000 */
[C---:B------:R-:W-:Y:S01]  /*37410*/  FMUL R17, R2.reuse, R17 ;  /* 0x0000001102117220 */ /* 0x040fe20000400000 */
[----:B------:R1:W-:Y:S01]  /*37420*/  STL [R1+0x5b0], R8 ;  /* 0x0005b00801007387 */ /* 0x0003e20000100800 */
[----:B0-----:R-:W2:Y:S03]  /*37430*/  LDL.LU R10, [R1+0x648] ;  /* 0x00064800010a7983 */ /* 0x001ea60000300800 */
[----:B------:R-:W0:Y:S04]  /*37440*/  LDS R3, [R18.X4+0x20080] ;  /* 0x0200800012037984 */ /* 0x000e280000004800 */
[----:B-1----:R-:W3:Y:S01]  /*37450*/  LDL.LU R8, [R1+0x64c] ;  /* 0x00064c0001087983 */ /* 0x002ee20000300800 */
[----:B------:R1:W-:Y:S02]  /*37460*/  STL [R1+0x5b4], R5 ;  /* 0x0005b40501007387 */ /* 0x0003e40000100800 */
[----:B------:R-:W4:Y:S01]  /*37470*/  LDL.LU R9, [R1+0x978] ;  /* 0x0009780001097983 */ /* 0x000f220000300800 */
[----:B-1----:R-:W5:Y:S01]  /*37480*/  LDL.LU R5, [R1+0x97c] ;  /* 0x00097c0001057983 */ /* 0x002f620000300800 */
[----:B------:R-:W-:-:S02]  /*37490*/  FMUL R20, R2, R7 ;  /* 0x0000000702147220 */ /* 0x000fc40000400000 */
[----:B------:R-:W5:Y:S02]  /*374a0*/  LDL.LU R7, [R1+0x968] ;  /* 0x0009680001077983 */ /* 0x000f640000300800 */
[C---:B------:R-:W-:Y:S01]  /*374b0*/  FMUL R19, R2.reuse, R6 ;  /* 0x0000000602137220 */ /* 0x040fe20000400000 */
[----:B------:R-:W-:Y:S01]  /*374c0*/  STL [R1+0x5a0], R20 ;  /* 0x0005a01401007387 */ /* 0x000fe20000100800 */
[----:B------:R-:W5:Y:S02]  /*374d0*/  LDL.LU R6, [R1+0x96c] ;  /* 0x00096c0001067983 */ /* 0x000f640000300800 */
[C---:B------:R-:W-:Y:S02]  /*374e0*/  FMUL R15, R2.reuse, R15 ;  /* 0x0000000f020f7220 */ /* 0x040fe40000400000 */
[----:B------:R-:W-:Y:S02]  /*374f0*/  FMUL R13, R2, R13 ;  /* 0x0000000d020d7220 */ /* 0x000fe40000400000 */
[C---:B------:R-:W-:Y:S01]  /*37500*/  FMUL R12, R0.reuse, R12 ;  /* 0x0000000c000c7220 */ /* 0x040fe20000400000 */
[----:B------:R-:W-:Y:S01]  /*37510*/  STL [R1+0x5a4], R19 ;  /* 0x0005a41301007387 */ /* 0x000fe20000100800 */
[----:B------:R1:W0:Y:S01]  /*37520*/  MUFU.EX2 R2, R4 ;  /* 0x0000000400027308 */ /* 0x0002220000000800 */
[----:B------:R1:W-:Y:S02]  /*37530*/  STL [R1+0x590], R15 ;  /* 0x0005900f01007387 */ /* 0x0003e40000100800 */
[----:B------:R1:W-:Y:S02]  /*37540*/  STL [R1+0x594], R13 ;  /* 0x0005940d01007387 */ /* 0x0003e40000100800 */
[C---:B-1----:R-:W-:Y:S01]  /*37550*/  FMUL R4, R0.reuse, R11 ;  /* 0x0000000b00047220 */ /* 0x042fe20000400000 */
[----:B------:R-:W5:Y:S01]  /*37560*/  LDL.LU R15, [R1+0x958] ;  /* 0x00095800010f7983 */ /* 0x000f620000300800 */
[----:B------:R1:W-:Y:S02]  /*37570*/  STL [R1+0x588], R12 ;  /* 0x0005880c01007387 */ /* 0x0003e40000100800 */
[----:B------:R-:W5:Y:S02]  /*37580*/  LDL.LU R13, [R1+0x95c] ;  /* 0x00095c00010d7983 */ /* 0x000f640000300800 */
[----:B------:R2:W-:Y:S01]  /*37590*/  STL [R1+0x58c], R4 ;  /* 0x00058c0401007387 */ /* 0x0005e20000100800 */
[----:B-1----:R-:W5:Y:S01]  /*375a0*/  LDL.LU R12, [R1+0x948] ;  /* 0x00094800010c7983 */ /* 0x002f620000300800 */
[----:B------:R-:W5:Y:S02]  /*375b0*/  LDL.LU R11, [R1+0x94c] ;  /* 0x00094c00010b7983 */ /* 0x000f640000300800 */
[----:B--2---:R-:W-:-:S05]  /*375c0*/  FMUL R4, R0, R10 ;  /* 0x0000000a00047220 */ /* 0x004fca0000400000 */
[----:B------:R4:W-:Y:S01]  /*375d0*/  STL [R1+0x578], R4 ;  /* 0x0005780401007387 */ /* 0x0009e20000100800 */
[----:B---3--:R-:W-:-:S03]  /*375e0*/  FMUL R10, R0, R8 ;  /* 0x00000008000a7220 */ /* 0x008fc60000400000 */
[----:B------:R-:W1:Y:S04]  /*375f0*/  LDS R8, [R18.X4+0x20100] ;  /* 0x0201000012087984 */ /* 0x000e680000004800 */
[----:B------:R-:W-:Y:S01]  /*37600*/  STL [R1+0x57c], R10 ;  /* 0x00057c0a01007387 */ /* 0x000fe20000100800 */
[C---:B----4-:R-:W-:Y:S02]  /*37610*/  FMUL R4, R0.reuse, R9 ;  /* 0x0000000900047220 */ /* 0x050fe40000400000 */
[C---:B-----5:R-:W-:Y:S02]  /*37620*/  FMUL R9, R0.reuse, R5 ;  /* 0x0000000500097220 */ /* 0x060fe40000400000 */
[----:B------:R-:W2:Y:S01]  /*37630*/  LDL.LU R5, [R1+0x938] ;  /* 0x0009380001057983 */ /* 0x000ea20000300800 */
[----:B------:R3:W-:Y:S03]  /*37640*/  STL [R1+0x568], R4 ;  /* 0x0005680401007387 */ /* 0x0007e60000100800 */
[----:B---3--:R-:W3:Y:S01]  /*37650*/  LDL.LU R4, [R1+0x93c] ;  /* 0x00093c0001047983 */ /* 0x008ee20000300800 */
[----:B------:R-:W-:-:S02]  /*37660*/  FMUL R7, R0, R7 ;  /* 0x0000000700077220 */ /* 0x000fc40000400000 */
[C---:B------:R-:W-:Y:S02]  /*37670*/  FMUL R6, R0.reuse, R6 ;  /* 0x0000000600067220 */ /* 0x040fe40000400000 */
[----:B------:R4:W-:Y:S01]  /*37680*/  STL [R1+0x56c], R9 ;  /* 0x00056c0901007387 */ /* 0x0009e20000100800 */
[----:B------:R-:W5:Y:S01]  /*37690*/  LDL.LU R10, [R1+0x6d8] ;  /* 0x0006d800010a7983 */ /* 0x000f620000300800 */
[----:B------:R0:W-:Y:S03]  /*376a0*/  STL [R1+0xe8], R7 ;  /* 0x0000e80701007387 */ /* 0x0001e60000100800 */
[----:B----4-:R-:W4:Y:S01]  /*376b0*/  LDL.LU R9, [R1+0x6dc] ;  /* 0x0006dc0001097983 */ /* 0x010f220000300800 */
[----:B------:R1:W-:Y:S02]  /*376c0*/  STL [R1+0xec], R6 ;  /* 0x0000ec0601007387 */ /* 0x0003e40000100800 */
[----:B0-----:R-:W4:Y:S01]  /*376d0*/  LDL.LU R7, [R1+0x6c8] ;  /* 0x0006c80001077983 */ /* 0x001f220000300800 */
[----:B-1----:R-:W4:Y:S01]  /*376e0*/  LDL.LU R6, [R1+0x6cc] ;  /* 0x0006cc0001067983 */ /* 0x002f220000300800 */
[----:B------:R-:W-:-:S02]  /*376f0*/  FMUL R15, R0, R15 ;  /* 0x0000000f000f7220 */ /* 0x000fc40000400000 */
[C---:B------:R-:W-:Y:S02]  /*37700*/  FMUL R13, R0.reuse, R13 ;  /* 0x0000000d000d7220 */ /* 0x040fe40000400000 */
[C---:B------:R-:W-:Y:S02]  /*37710*/  FMUL R18, R0.reuse, R12 ;  /* 0x0000000c00127220 */ /* 0x040fe40000400000 */
[C---:B------:R-:W-:Y:S01]  /*37720*/  FMUL R19, R0.reuse, R11 ;  /* 0x0000000b00137220 */ /* 0x040fe20000400000 */
[----:B------:R-:W-:Y:S01]  /*37730*/  STL [R1+0xd8], R15 ;  /* 0x0000d80f01007387 */ /* 0x000fe20000100800 */
[----:B------:R-:W-:Y:S02]  /*37740*/  STL [R1+0xdc], R13 ;  /* 0x0000dc0d01007387 */ /* 0x000fe40000100800 */
[----:B------:R-:W4:Y:S02]  /*37750*/  LDL.LU R23, [R1+0x19c] ;  /* 0x00019c0001177983 */ /* 0x000f240000300800 */
[----:B------:R-:W4:Y:S01]  /*37760*/  LDL R22, [R1+0xe78] ;  /* 0x000e780001167983 */ /* 0x000f220000100800 */
[----:B------:R-:W4:Y:S01]  /*37770*/  LDL.LU R21, [R1+0x1a0] ;  /* 0x0001a00001157983 */ /* 0x000f220000300800 */
[----:B------:R-:W4:Y:S02]  /*37780*/  LDL R20, [R1+0xe70] ;  /* 0x000e700001147983 */ /* 0x000f240000100800 */
[----:B------:R0:W-:Y:S02]  /*37790*/  STL.64 [R1+0x2968], R18 ;  /* 0x0029681201007387 */ /* 0x0001e40000100a00 */
[----:B------:R1:W-:Y:S02]  /*377a0*/  STL.64 [R1+0x2960], R16 ;  /* 0x0029601001007387 */ /* 0x0003e40000100a00 */
[----:B--2---:R-:W-:-:S02]  /*377b0*/  FMUL R12, R0, R5 ;  /* 0x00000005000c7220 */ /* 0x004fc40000400000 */
[----:B------:R-:W2:Y:S03]  /*377c0*/  LDL.LU R5, [R1+0x6b8] ;  /* 0x0006b80001057983 */ /* 0x000ea60000300800 */
[----:B------:R0:W-:Y:S02]  /*377d0*/  STL [R1+0x628], R12 ;  /* 0x0006280c01007387 */ /* 0x0001e40000100800 */
[C---:B---3--:R-:W-:Y:S02]  /*377e0*/  FMUL R11, R0.reuse, R4 ;  /* 0x00000004000b7220 */ /* 0x048fe40000400000 */
[----:B------:R-:W3:Y:S01]  /*377f0*/  LDL.LU R4, [R1+0x6bc] ;  /* 0x0006bc0001047983 */ /* 0x000ee20000300800 */
[C---:B-----5:R-:W-:Y:S02]  /*37800*/  FMUL R10, R0.reuse, R10 ;  /* 0x0000000a000a7220 */ /* 0x060fe40000400000 */
[----:B------:R5:W-:Y:S03]  /*37810*/  STL [R1+0x62c], R11 ;  /* 0x00062c0b01007387 */ /* 0x000be60000100800 */
[----:B------:R0:W-:Y:S01]  /*37820*/  STL [R1+0x618], R10 ;  /* 0x0006180a01007387 */ /* 0x0001e20000100800 */
[----:B----4-:R-:W-:-:S02]  /*37830*/  FMUL R9, R0, R9 ;  /* 0x0000000900097220 */ /* 0x010fc40000400000 */
[----:B------:R-:W-:-:S03]  /*37840*/  FMUL R7, R0, R7 ;  /* 0x0000000700077220 */ /* 0x000fc60000400000 */
[----:B------:R4:W-:Y:S01]  /*37850*/  STL [R1+0x61c], R9 ;  /* 0x00061c0901007387 */ /* 0x0009e20000100800 */
[----:B------:R-:W3:Y:S02]  /*37860*/  LDL.LU R26, [R1+0x6a8] ;  /* 0x0006a800011a7983 */ /* 0x000ee40000300800 */
[----:B------:R-:W-:Y:S02]  /*37870*/  STL [R1+0x608], R7 ;  /* 0x0006080701007387 */ /* 0x000fe40000100800 */
[----:B------:R-:W3:Y:S02]  /*37880*/  LDL.LU R25, [R1+0x6ac] ;  /* 0x0006ac0001197983 */ /* 0x000ee40000300800 */
[----:B------:R-:W-:-:S05]  /*37890*/  FMUL R6, R0, R6 ;  /* 0x0000000600067220 */ /* 0x000fca0000400000 */
[----:B------:R3:W-:Y:S01]  /*378a0*/  STL [R1+0x60c], R6 ;  /* 0x00060c0601007387 */ /* 0x0007e20000100800 */
[----:B------:R-:W3:Y:S02]  /*378b0*/  LDL.LU R24, [R1+0x698] ;  /* 0x0006980001187983 */ /* 0x000ee40000300800 */
[----:B0-----:R-:W3:Y:S02]  /*378c0*/  LDL.LU R19, [R1+0x69c] ;  /* 0x00069c0001137983 */ /* 0x001ee40000300800 */
[----:B------:R-:W3:Y:S01]  /*378d0*/  LDL.LU R18, [R1+0x688] ;  /* 0x0006880001127983 */ /* 0x000ee20000300800 */
[----:B-1----:R-:W3:Y:S01]  /*378e0*/  LDL.LU R17, [R1+0x68c] ;  /* 0x00068c0001117983 */ /* 0x002ee20000300800 */
[----:B------:R-:W3:Y:S02]  /*378f0*/  LDL.LU R16, [R1+0x678] ;  /* 0x0006780001107983 */ /* 0x000ee40000300800 */
[----:B------:R-:W3:Y:S02]  /*37900*/  LDL.LU R15, [R1+0x67c] ;  /* 0x00067c00010f7983 */ /* 0x000ee40000300800 */
[----:B------:R-:W3:Y:S01]  /*37910*/  LDL.LU R13, [R1+0x668] ;  /* 0x00066800010d7983 */ /* 0x000ee20000300800 */
[----:B------:R-:W3:Y:S01]  /*37920*/  LDL.LU R12, [R1+0x66c] ;  /* 0x00066c00010c7983 */ /* 0x000ee20000300800 */
[----:B-----5:R-:W5:Y:S02]  /*37930*/  LDL.LU R11, [R1+0x638] ;  /* 0x00063800010b7983 */ /* 0x020f640000300800 */
[----:B------:R-:W5:Y:S02]  /*37940*/  LDL.LU R10, [R1+0x63c] ;  /* 0x00063c00010a7983 */ /* 0x000f640000300800 */
[----:B----4-:R-:W4:Y:S02]  /*37950*/  LDL.LU R9, [R1+0xfa8] ;  /* 0x000fa80001097983 */ /* 0x010f240000300800 */
[----:B--2---:R-:W-:-:S05]  /*37960*/  FMUL R5, R0, R5 ;  /* 0x0000000500057220 */ /* 0x004fca0000400000 */
[----:B------:R0:W-:Y:S01]  /*37970*/  STL [R1+0x5f8], R5 ;  /* 0x0005f80501007387 */ /* 0x0001e20000100800 */
[----:B---3--:R-:W-:-:S03]  /*37980*/  FMUL R6, R0, R4 ;  /* 0x0000000400067220 */ /* 0x008fc60000400000 */
[----:B0-----:R-:W2:Y:S02]  /*37990*/  LDL.64 R4, [R1+0x12a8] ;  /* 0x0012a80001047983 */ /* 0x001ea40000100a00 */
[----:B------:R0:W-:Y:S02]  /*379a0*/  STL [R1+0x5fc], R6 ;  /* 0x0005fc0601007387 */ /* 0x0001e40000100800 */
[----:B0-----:R-:W3:Y:S01]  /*379b0*/  LDL.64 R6, [R1+0x12a0] ;  /* 0x0012a00001067983 */ /* 0x001ee20000100a00 */
[C---:B------:R-:W-:Y:S02]  /*379c0*/  FMUL R26, R0.reuse, R26 ;  /* 0x0000001a001a7220 */ /* 0x040fe40000400000 */
[----:B------:R-:W-:-:S03]  /*379d0*/  FMUL R25, R0, R25 ;  /* 0x0000001900197220 */ /* 0x000fc60000400000 */
[----:B------:R-:W-:Y:S02]  /*379e0*/  STL [R1+0x5e8], R26 ;  /* 0x0005e81a01007387 */ /* 0x000fe40000100800 */
[----:B------:R-:W-:Y:S02]  /*379f0*/  STL [R1+0x5ec], R25 ;  /* 0x0005ec1901007387 */ /* 0x000fe40000100800 */
[C---:B------:R-:W-:Y:S02]  /*37a00*/  FMUL R24, R0.reuse, R24 ;  /* 0x0000001800187220 */ /* 0x040fe40000400000 */
[C---:B------:R-:W-:Y:S02]  /*37a10*/  FMUL R19, R0.reuse, R19 ;  /* 0x0000001300137220 */ /* 0x040fe40000400000 */
[C---:B------:R-:W-:Y:S02]  /*37a20*/  FMUL R18, R0.reuse, R18 ;  /* 0x0000001200127220 */ /* 0x040fe40000400000 */
[----:B------:R-:W-:-:S02]  /*37a30*/  FMUL R17, R0, R17 ;  /* 0x0000001100117220 */ /* 0x000fc40000400000 */
[C---:B------:R-:W-:Y:S01]  /*37a40*/  FMUL R16, R0.reuse, R16 ;  /* 0x0000001000107220 */ /* 0x040fe20000400000 */
[----:B------:R-:W-:Y:S01]  /*37a50*/  STL [R1+0x5d8], R24 ;  /* 0x0005d81801007387 */ /* 0x000fe20000100800 */
[C---:B------:R-:W-:Y:S02]  /*37a60*/  FMUL R15, R0.reuse, R15 ;  /* 0x0000000f000f7220 */ /* 0x040fe40000400000 */
[----:B------:R-:W-:Y:S02]  /*37a70*/  STL [R1+0x5dc], R19 ;  /* 0x0005dc1301007387 */ /* 0x000fe40000100800 */
[C---:B------:R-:W-:Y:S01]  /*37a80*/  FMUL R13, R0.reuse, R13 ;  /* 0x0000000d000d7220 */ /* 0x040fe20000400000 */
[----:B------:R-:W-:Y:S01]  /*37a90*/  STL [R1+0x5c8], R18 ;  /* 0x0005c81201007387 */ /* 0x000fe20000100800 */
[C---:B------:R-:W-:Y:S02]  /*37aa0*/  FMUL R12, R0.reuse, R12 ;  /* 0x0000000c000c7220 */ /* 0x040fe40000400000 */
[----:B------:R-:W-:Y:S02]  /*37ab0*/  STL [R1+0x5cc], R17 ;  /* 0x0005cc1101007387 */ /* 0x000fe40000100800 */
[----:B------:R-:W-:Y:S02]  /*37ac0*/  STL [R1+0x5b8], R16 ;  /* 0x0005b81001007387 */ /* 0x000fe40000100800 */
[C---:B-----5:R-:W-:Y:S01]  /*37ad0*/  FMUL R11, R0.reuse, R11 ;  /* 0x0000000b000b7220 */ /* 0x060fe20000400000 */
[----:B------:R0:W-:Y:S01]  /*37ae0*/  STL [R1+0x5bc], R15 ;  /* 0x0005bc0f01007387 */ /* 0x0001e20000100800 */
[----:B------:R1:W-:Y:S02]  /*37af0*/  STL [R1+0x5a8], R13 ;  /* 0x0005a80d01007387 */ /* 0x0003e40000100800 */
[----:B------:R-:W-:Y:S02]  /*37b00*/  STL [R1+0x5ac], R12 ;  /* 0x0005ac0c01007387 */ /* 0x000fe40000100800 */
[----:B------:R-:W-:-:S02]  /*37b10*/  FMUL R10, R0, R10 ;  /* 0x0000000a000a7220 */ /* 0x000fc40000400000 */
[----:B----4-:R-:W-:Y:S01]  /*37b20*/  FFMA R9, R0, R9, R3 ;  /* 0x0000000900097223 */ /* 0x010fe20000000003 */
[----:B0-----:R-:W4:Y:S01]  /*37b30*/  LDL.LU R15, [R1+0xfac] ;  /* 0x000fac00010f7983 */ /* 0x001f220000300800 */
[----:B------:R-:W-:Y:S02]  /*37b40*/  STL [R1+0x598], R11 ;  /* 0x0005980b01007387 */ /* 0x000fe40000100800 */
[----:B-1----:R-:W5:Y:S02]  /*37b50*/  LDL.LU R13, [R1+0x890] ;  /* 0x00089000010d7983 */ /* 0x002f640000300800 */
[----:B------:R0:W-:Y:S02]  /*37b60*/  STL [R1+0x59c], R10 ;  /* 0x00059c0a01007387 */ /* 0x0001e40000100800 */
[----:B0-----:R-:W5:Y:S01]  /*37b70*/  LDL.LU R10, [R1+0x894] ;  /* 0x00089400010a7983 */ /* 0x001f620000300800 */
[----:B------:R0:W-:Y:S02]  /*37b80*/  STL [R1+0xfa8], R9 ;  /* 0x000fa80901007387 */ /* 0x0001e40000100800 */
[----:B------:R-:W5:Y:S01]  /*37b90*/  LDL.LU R12, [R1+0x880] ;  /* 0x00088000010c7983 */ /* 0x000f620000300800 */
[----:B0-----:R-:W5:Y:S01]  /*37ba0*/  LDL.LU R9, [R1+0x884] ;  /* 0x0008840001097983 */ /* 0x001f620000300800 */
[----:B------:R-:W5:Y:S02]  /*37bb0*/  LDL.LU R18, [R1+0x870] ;  /* 0x0008700001127983 */ /* 0x000f640000300800 */
[----:B------:R-:W5:Y:S02]  /*37bc0*/  LDL.LU R11, [R1+0x874] ;  /* 0x00087400010b7983 */ /* 0x000f640000300800 */
[----:B------:R-:W-:Y:S01]  /*37bd0*/  FADD R3, -R22, R23 ;  /* 0x0000001716037221 */ /* 0x000fe20000000100 */
[----:B------:R-:W5:Y:S01]  /*37be0*/  LDL.LU R17, [R1+0x860] ;  /* 0x0008600001117983 */ /* 0x000f620000300800 */
[----:B--2---:R-:W-:-:S05]  /*37bf0*/  IMAD.WIDE R4, R14, 0x2, R4 ;  /* 0x000000020e047825 */ /* 0x004fca00078e0204 */
[----:B------:R0:W2:Y:S01]  /*37c00*/  LDG.E.U16 R22, [R4.64] ;  /* 0x0000000404167981 */ /* 0x0000a2000c1e1500 */
[----:B---3--:R-:W-:-:S03]  /*37c10*/  IMAD.WIDE R6, R14, 0x2, R6 ;  /* 0x000000020e067825 */ /* 0x008fc600078e0206 */
[----:B0-----:R-:W3:Y:S04]  /*37c20*/  LDL.LU R5, [R1+0x864] ;  /* 0x0008640001057983 */ /* 0x001ee80000300800 */
[----:B------:R5:W3:Y:S01]  /*37c30*/  LDG.E.U16 R19, [R6.64] ;  /* 0x0000000406137981 */ /* 0x000ae2000c1e1500 */
[----:B------:R-:W-:Y:S02]  /*37c40*/  FADD R0, -R20, R21 ;  /* 0x0000001514007221 */ /* 0x000fe40000000100 */
[----:B------:R-:W-:Y:S02]  /*37c50*/  FMUL R3, R3, 1.4426950216293334961 ;  /* 0x3fb8aa3b03037820 */ /* 0x000fe40000400000 */
[----:B------:R-:W-:Y:S02]  /*37c60*/  FMUL R4, R0, 1.4426950216293334961 ;  /* 0x3fb8aa3b00047820 */ /* 0x000fe40000400000 */
[----:B------:R0:W1:Y:S01]  /*37c70*/  MUFU.EX2 R0, R3 ;  /* 0x0000000300007308 */ /* 0x0000620000000800 */
[----:B----4-:R-:W-:-:S02]  /*37c80*/  FFMA R15, R2, R15, R8 ;  /* 0x0000000f020f7223 */ /* 0x010fc40000000008 */
[----:B-----5:R-:W-:-:S03]  /*37c90*/  FMUL R6, R2, R13 ;  /* 0x0000000d02067220 */ /* 0x020fc60000400000 */
[----:B------:R-:W-:Y:S01]  /*37ca0*/  STL [R1+0xfac], R15 ;  /* 0x000fac0f01007387 */ /* 0x000fe20000100800 */
[----:B------:R-:W4:Y:S03]  /*37cb0*/  LDL.LU R16, [R1+0x850] ;  /* 0x0008500001107983 */ /* 0x000f260000300800 */
[----:B------:R5:W-:Y:S01]  /*37cc0*/  STL [R1+0x520], R6 ;  /* 0x0005200601007387 */ /* 0x000be20000100800 */
[----:B0-----:R-:W-:-:S03]  /*37cd0*/  FMUL R3, R2, R10 ;  /* 0x0000000a02037220 */ /* 0x001fc60000400000 */
[----:B------:R-:W4:Y:S01]  /*37ce0*/  LDL.LU R10, [R1+0x854] ;  /* 0x00085400010a7983 */ /* 0x000f220000300800 */
[----:B-----5:R-:W-:-:S03]  /*37cf0*/  FMUL R6, R2, R12 ;  /* 0x0000000c02067220 */ /* 0x020fc60000400000 */
[----:B------:R0:W-:Y:S04]  /*37d00*/  STL [R1+0x524], R3 ;  /* 0x0005240301007387 */ /* 0x0001e80000100800 */
[----:B------:R-:W5:Y:S01]  /*37d10*/  LDL.LU R15, [R1+0x840] ;  /* 0x00084000010f7983 */ /* 0x000f620000300800 */
[----:B------:R1:W-:Y:S02]  /*37d20*/  STL [R1+0x510], R6 ;  /* 0x0005100601007387 */ /* 0x0003e40000100800 */
[C---:B0-----:R-:W-:Y:S02]  /*37d30*/  FMUL R3, R2.reuse, R9 ;  /* 0x0000000902037220 */ /* 0x041fe40000400000 */
[----:B------:R-:W5:Y:S03]  /*37d40*/  LDL.LU R9, [R1+0x844] ;  /* 0x0008440001097983 */ /* 0x000f660000300800 */
[----:B------:R0:W-:Y:S02]  /*37d50*/  STL [R1+0x514], R3 ;  /* 0x0005140301007387 */ /* 0x0001e40000100800 */
[----:B------:R-:W5:Y:S02]  /*37d60*/  LDL.LU R13, [R1+0x830] ;  /* 0x00083000010d7983 */ /* 0x000f640000300800 */
[----:B------:R-:W5:Y:S01]  /*37d70*/  LDL.LU R12, [R1+0x834] ;  /* 0x00083400010c7983 */ /* 0x000f620000300800 */
[----:B------:R-:W5:Y:S01]  /*37d80*/  LDL.LU R7, [R1+0x820] ;  /* 0x0008200001077983 */ /* 0x000f620000300800 */
[----:B-1----:R-:W5:Y:S02]  /*37d90*/  LDL.LU R6, [R1+0x824] ;  /* 0x0008240001067983 */ /* 0x002f640000300800 */
[----:B------:R-:W-:-:S02]  /*37da0*/  FMUL R8, R2, R18 ;  /* 0x0000001202087220 */ /* 0x000fc40000400000 */
[C---:B0-----:R-:W-:Y:S02]  /*37db0*/  FMUL R3, R2.reuse, R11 ;  /* 0x0000000b02037220 */ /* 0x041fe40000400000 */
[----:B------:R-:W5:Y:S04]  /*37dc0*/  LDL.LU R11, [R1+0x810] ;  /* 0x00081000010b7983 */ /* 0x000f680000300800 */
[----:B--2---:R-:W-:Y:S01]  /*37dd0*/  STL [R1+0x934], R22 ;  /* 0x0009341601007387 */ /* 0x004fe20000100800 */
[----:B------:R0:W-:Y:S03]  /*37de0*/  STL [R1+0x500], R8 ;  /* 0x0005000801007387 */ /* 0x0001e60000100800 */
[----:B0-----:R-:W2:Y:S01]  /*37df0*/  LDL.LU R8, [R1+0x814] ;  /* 0x0008140001087983 */ /* 0x001ea20000300800 */
[----:B------:R0:W-:Y:S02]  /*37e00*/  STL [R1+0x504], R3 ;  /* 0x0005040301007387 */ /* 0x0001e40000100800 */
[----:B0-----:R-:W-:-:S02]  /*37e10*/  FMUL R3, R2, R17 ;  /* 0x0000001102037220 */ /* 0x001fc40000400000 */
[C---:B---3--:R-:W-:Y:S02]  /*37e20*/  FMUL R17, R2.reuse, R5 ;  /* 0x0000000502117220 */ /* 0x048fe40000400000 */
[----:B------:R-:W3:Y:S01]  /*37e30*/  LDL.LU R5, [R1+0x800] ;  /* 0x0008000001057983 */ /* 0x000ee20000300800 */
[----:B------:R0:W-:Y:S02]  /*37e40*/  STL [R1+0x4f0], R3 ;  /* 0x0004f00301007387 */ /* 0x0001e40000100800 */
[----:B------:R-:W-:Y:S01]  /*37e50*/  STL [R1+0x930], R19 ;  /* 0x0009301301007387 */ /* 0x000fe20000100800 */
[----:B0-----:R-:W3:Y:S01]  /*37e60*/  LDL.LU R3, [R1+0x804] ;  /* 0x0008040001037983 */ /* 0x001ee20000300800 */
[----:B------:R0:W-:Y:S02]  /*37e70*/  STL [R1+0x4f4], R17 ;  /* 0x0004f41101007387 */ /* 0x0001e40000100800 */
[C---:B----4-:R-:W-:Y:S02]  /*37e80*/  FMUL R16, R2.reuse, R16 ;  /* 0x0000001002107220 */ /* 0x050fe40000400000 */
[----:B0-----:R-:W-:-:S02]  /*37e90*/  FMUL R17, R2, R10 ;  /* 0x0000000a02117220 */ /* 0x001fc40000400000 */
[----:B------:R-:W4:Y:S01]  /*37ea0*/  LDL.LU R10, [R1+0x7f0] ;  /* 0x0007f000010a7983 */ /* 0x000f220000300800 */
[----:B------:R5:W-:Y:S02]  /*37eb0*/  STL [R1+0x4e0], R16 ;  /* 0x0004e01001007387 */ /* 0x000be40000100800 */
[----:B------:R-:W-:Y:S02]  /*37ec0*/  STL [R1+0x4e4], R17 ;  /* 0x0004e41101007387 */ /* 0x000fe40000100800 */
[C---:B-----5:R-:W-:Y:S02]  /*37ed0*/  FMUL R16, R2.reuse, R15 ;  /* 0x0000000f02107220 */ /* 0x060fe40000400000 */
[C---:B------:R-:W-:Y:S02]  /*37ee0*/  FMUL R15, R2.reuse, R9 ;  /* 0x00000009020f7220 */ /* 0x040fe40000400000 */
[----:B------:R-:W5:Y:S01]  /*37ef0*/  LDL.LU R9, [R1+0x7f4] ;  /* 0x0007f40001097983 */ /* 0x000f620000300800 */
[----:B------:R0:W-:Y:S02]  /*37f00*/  STL [R1+0x4d0], R16 ;  /* 0x0004d01001007387 */ /* 0x0001e40000100800 */
[----:B------:R1:W-:Y:S02]  /*37f10*/  STL [R1+0x4d4], R15 ;  /* 0x0004d40f01007387 */ /* 0x0003e40000100800 */
[----:B0-----:R-:W-:-:S02]  /*37f20*/  FMUL R16, R2, R13 ;  /* 0x0000000d02107220 */ /* 0x001fc40000400000 */
[C---:B-1----:R-:W-:Y:S02]  /*37f30*/  FMUL R15, R2.reuse, R12 ;  /* 0x0000000c020f7220 */ /* 0x042fe40000400000 */
[C---:B------:R-:W-:Y:S01]  /*37f40*/  FMUL R13, R2.reuse, R7 ;  /* 0x00000007020d7220 */ /* 0x040fe20000400000 */
[----:B------:R-:W-:Y:S02]  /*37f50*/  STL [R1+0x4c0], R16 ;  /* 0x0004c01001007387 */ /* 0x000fe40000100800 */
[----:B------:R-:W-:Y:S02]  /*37f60*/  STL [R1+0x4c4], R15 ;  /* 0x0004c40f01007387 */ /* 0x000fe40000100800 */
[----:B------:R-:W5:Y:S02]  /*37f70*/  LDL.LU R7, [R1+0x7e0] ;  /* 0x0007e00001077983 */ /* 0x000f640000300800 */
[C---:B------:R-:W-:Y:S01]  /*37f80*/  FMUL R12, R2.reuse, R6 ;  /* 0x00000006020c7220 */ /* 0x040fe20000400000 */
[----:B------:R0:W-:Y:S01]  /*37f90*/  STL [R1+0x410], R13 ;  /* 0x0004100d01007387 */ /* 0x0001e20000100800 */
[----:B------:R-:W5:Y:S02]  /*37fa0*/  LDL.LU R6, [R1+0x7e4] ;  /* 0x0007e40001067983 */ /* 0x000f640000300800 */
[C---:B------:R-:W-:Y:S01]  /*37fb0*/  FMUL R11, R2.reuse, R11 ;  /* 0x0000000b020b7220 */ /* 0x040fe20000400000 */
[----:B------:R-:W-:Y:S04]  /*37fc0*/  STL [R1+0x414], R12 ;  /* 0x0004140c01007387 */ /* 0x000fe80000100800 */
[----:B0-----:R-:W5:Y:S01]  /*37fd0*/  LDL.LU R13, [R1+0x7d0] ;  /* 0x0007d000010d7983 */ /* 0x001f620000300800 */
[----:B------:R3:W-:Y:S02]  /*37fe0*/  STL [R1+0x400], R11 ;  /* 0x0004000b01007387 */ /* 0x0007e40000100800 */
[----:B--2---:R-:W-:-:S05]  /*37ff0*/  FMUL R8, R2, R8 ;  /* 0x0000000802087220 */ /* 0x004fca0000400000 */
[----:B------:R0:W-:Y:S01]  /*38000*/  STL [R1+0x404], R8 ;  /* 0x0004040801007387 */ /* 0x0001e20000100800 */
[----:B---3--:R-:W-:-:S03]  /*38010*/  FMUL R11, R2, R5 ;  /* 0x00000005020b7220 */ /* 0x008fc60000400000 */
[----:B0-----:R-:W2:Y:S04]  /*38020*/  LDL.LU R8, [R1+0x7d4] ;  /* 0x0007d40001087983 */ /* 0x001ea80000300800 */
[----:B------:R-:W-:Y:S01]  /*38030*/  STL [R1+0x3f0], R11 ;  /* 0x0003f00b01007387 */ /* 0x000fe20000100800 */
[----:B------:R-:W-:-:S03]  /*38040*/  FMUL R5, R2, R3 ;  /* 0x0000000302057220 */ /* 0x000fc60000400000 */
[----:B------:R-:W3:Y:S04]  /*38050*/  LDL.LU R3, [R1+0x7c0] ;  /* 0x0007c00001037983 */ /* 0x000ee80000300800 */
[----:B------:R0:W-:Y:S04]  /*38060*/  STL [R1+0x3f4], R5 ;  /* 0x0003f40501007387 */ /* 0x0001e80000100800 */
[----:B0-----:R-:W3:Y:S01]  /*38070*/  LDL.LU R5, [R1+0x7c4] ;  /* 0x0007c40001057983 */ /* 0x001ee20000300800 */
[----:B----4-:R-:W-:-:S05]  /*38080*/  FMUL R10, R2, R10 ;  /* 0x0000000a020a7220 */ /* 0x010fca0000400000 */
[----:B------:R0:W-:Y:S01]  /*38090*/  STL [R1+0x3e0], R10 ;  /* 0x0003e00a01007387 */ /* 0x0001e20000100800 */
[----:B------:R-:W4:Y:S02]  /*380a0*/  LDL.LU R12, [R1+0x7b0] ;  /* 0x0007b000010c7983 */ /* 0x000f240000300800 */
[----:B------:R-:W4:Y:S02]  /*380b0*/  LDL.LU R11, [R1+0x7b4] ;  /* 0x0007b400010b7983 */ /* 0x000f240000300800 */
[C---:B-----5:R-:W-:Y:S01]  /*380c0*/  FMUL R9, R2.reuse, R9 ;  /* 0x0000000902097220 */ /* 0x060fe20000400000 */
[----:B------:R-:W1:Y:S04]  /*380d0*/  S2R R18, SR_TID.X ;  /* 0x0000000000127919 */ /* 0x000e680000002100 */
[----:B------:R5:W-:Y:S01]  /*380e0*/  STL [R1+0x3e4], R9 ;  /* 0x0003e40901007387 */ /* 0x000be20000100800 */
[----:B0-----:R-:W4:Y:S03]  /*380f0*/  LDL.LU R10, [R1+0x7a0] ;  /* 0x0007a000010a7983 */ /* 0x001f260000300800 */
[----:B-----5:R-:W5:Y:S01]  /*38100*/  LDL.LU R9, [R1+0x7a4] ;  /* 0x0007a40001097983 */ /* 0x020f620000300800 */
[----:B------:R-:W-:-:S03]  /*38110*/  FMUL R16, R2, R7 ;  /* 0x0000000702107220 */ /* 0x000fc60000400000 */
[----:B------:R-:W5:Y:S01]  /*38120*/  LDL.LU R7, [R1+0x898] ;  /* 0x0008980001077983 */ /* 0x000f620000300800 */
[----:B------:R-:W-:-:S03]  /*38130*/  FMUL R15, R2, R6 ;  /* 0x00000006020f7220 */ /* 0x000fc60000400000 */
[----:B------:R-:W-:Y:S01]  /*38140*/  STL [R1+0x110], R16 ;  /* 0x0001101001007387 */ /* 0x000fe20000100800 */
[----:B------:R-:W5:Y:S03]  /*38150*/  LDL.LU R6, [R1+0x89c] ;  /* 0x00089c0001067983 */ /* 0x000f660000300800 */
[----:B------:R0:W-:Y:S01]  /*38160*/  STL [R1+0x114], R15 ;  /* 0x0001140f01007387 */ /* 0x0001e20000100800 */
[----:B-1----:R-:W-:Y:S02]  /*38170*/  STL [R1+0x29c0], R18 ;  /* 0x0029c01201007387 */ /* 0x002fe40000100800 */
[----:B0-----:R-:W-:-:S05]  /*38180*/  FMUL R15, R2, R13 ;  /* 0x0000000d020f7220 */ /* 0x001fca0000400000 */
[----:B------:R-:W-:Y:S01]  /*38190*/  STL [R1+0x100], R15 ;  /* 0x0001000f01007387 */ /* 0x000fe20000100800 */
[----:B--2---:R-:W-:-:S05]  /*381a0*/  FMUL R13, R2, R8 ;  /* 0x00000008020d7220 */ /* 0x004fca0000400000 */
[----:B------:R0:W-:Y:S01]  /*381b0*/  STL [R1+0x104], R13 ;  /* 0x0001040d01007387 */ /* 0x0001e20000100800 */
[----:B---3--:R-:W-:-:S05]  /*381c0*/  FMUL R8, R2, R3 ;  /* 0x0000000302087220 */ /* 0x008fca0000400000 */
[----:B------:R1:W-:Y:S01]  /*381d0*/  STL [R1+0xf0], R8 ;  /* 0x0000f00801007387 */ /* 0x0003e20000100800 */
[----:B0-----:R-:W-:-:S03]  /*381e0*/  FMUL R13, R2, R5 ;  /* 0x00000005020d7220 */ /* 0x001fc60000400000 */
[----:B-1----:R-:W2:Y:S01]  /*381f0*/  LDL.LU R8, [R1+0x888] ;  /* 0x0008880001087983 */ /* 0x002ea20000300800 */
[----:B------:R-:W3:Y:S02]  /*38200*/  LDL.LU R5, [R1+0x88c] ;  /* 0x00088c0001057983 */ /* 0x000ee40000300800 */
[----:B------:R0:W-:Y:S01]  /*38210*/  STL [R1+0xf4], R13 ;  /* 0x0000f40d01007387 */ /* 0x0001e20000100800 */
[----:B------:R-:W-:-:S05]  /*38220*/  LOP3.LUT R16, R18, 0x1c, RZ, 0xc0, !PT ;  /* 0x0000001c12107812 */ /* 0x000fca00078ec0ff */
[----:B------:R-:W1:Y:S01]  /*38230*/  LDS R3, [R16.X4+0x20180] ;  /* 0x0201800010037984 */ /* 0x000e620000004800 */
[C---:B----4-:R-:W-:Y:S02]  /*38240*/  FMUL R12, R2.reuse, R12 ;  /* 0x0000000c020c7220 */ /* 0x050fe40000400000 */
[----:B------:R-:W-:-:S03]  /*38250*/  FMUL R11, R2, R11 ;  /* 0x0000000b020b7220 */ /* 0x000fc60000400000 */
[----:B------:R4:W-:Y:S02]  /*38260*/  STL [R1+0x550], R12 ;  /* 0x0005500c01007387 */ /* 0x0009e40000100800 */
[----:B------:R0:W-:Y:S02]  /*38270*/  STL [R1+0x554], R11 ;  /* 0x0005540b01007387 */ /* 0x0001e40000100800 */
[----:B------:R-:W3:Y:S02]  /*38280*/  LDL.LU R18, [R1+0x878] ;  /* 0x0008780001127983 */ /* 0x000ee40000300800 */
[----:B------:R-:W-:-:S05]  /*38290*/  FMUL R10, R2, R10 ;  /* 0x0000000a020a7220 */ /* 0x000fca0000400000 */
[----:B------:R-:W-:Y:S01]  /*382a0*/  STL [R1+0x530], R10 ;  /* 0x0005300a01007387 */ /* 0x000fe20000100800 */
[----:B-----5:R-:W-:Y:S02]  /*382b0*/  FMUL R9, R2, R9 ;  /* 0x0000000902097220 */ /* 0x020fe40000400000 */
[----:B------:R5:W1:Y:S01]  /*382c0*/  MUFU.EX2 R2, R4 ;  /* 0x0000000400027308 */ /* 0x000a620000000800 */
[C---:B------:R-:W-:Y:S02]  /*382d0*/  FMUL R7, R0.reuse, R7 ;  /* 0x0000000700077220 */ /* 0x040fe40000400000 */
[----:B------:R-:W-:Y:S01]  /*382e0*/  STL [R1+0x534], R9 ;  /* 0x0005340901007387 */ /* 0x000fe20000100800 */
[----:B------:R-:W3:Y:S02]  /*382f0*/  LDL.LU R17, [R1+0x87c] ;  /* 0x00087c0001117983 */ /* 0x000ee40000300800 */
[C---:B-----5:R-:W-:Y:S01]  /*38300*/  FMUL R4, R0.reuse, R6 ;  /* 0x0000000600047220 */ /* 0x060fe20000400000 */
[----:B------:R5:W-:Y:S01]  /*38310*/  STL [R1+0x528], R7 ;  /* 0x0005280701007387 */ /* 0x000be20000100800 */
[----:B------:R-:W3:Y:S03]  /*38320*/  LDL.LU R15, [R1+0x868] ;  /* 0x00086800010f7983 */ /* 0x000ee60000300800 */
[----:B------:R3:W-:Y:S01]  /*38330*/  STL [R1+0x52c], R4 ;  /* 0x00052c0401007387 */ /* 0x0007e20000100800 */
[----:B0-----:R-:W3:Y:S02]  /*38340*/  LDL.LU R13, [R1+0x86c] ;  /* 0x00086c00010d7983 */ /* 0x001ee40000300800 */
[----:B----4-:R-:W4:Y:S02]  /*38350*/  LDL.LU R12, [R1+0x858] ;  /* 0x00085800010c7983 */ /* 0x010f240000300800 */
[----:B------:R-:W4:Y:S01]  /*38360*/  LDL.LU R11, [R1+0x85c] ;  /* 0x00085c00010b7983 */ /* 0x000f220000300800 */
[----:B-----5:R-:W5:Y:S01]  /*38370*/  LDL.LU R7, [R1+0x848] ;  /* 0x0008480001077983 */ /* 0x020f620000300800 */
[----:B------:R-:W5:Y:S02]  /*38380*/  LDL.LU R6, [R1+0x84c] ;  /* 0x00084c0001067983 */ /* 0x000f640000300800 */
[----:B------:R-:W5:Y:S02]  /*38390*/  LDL.LU R10, [R1+0x838] ;  /* 0x00083800010a7983 */ /* 0x000f640000300800 */
[----:B--2---:R-:W-:-:S02]  /*383a0*/  FMUL R8, R0, R8 ;  /* 0x0000000800087220 */ /* 0x004fc40000400000 */
[----:B---3--:R-:W-:-:S03]  /*383b0*/  FMUL R4, R0, R5 ;  /* 0x0000000500047220 */ /* 0x008fc60000400000 */
[----:B------:R-:W-:Y:S01]  /*383c0*/  STL [R1+0x518], R8 ;  /* 0x0005180801007387 */ /* 0x000fe20000100800 */
[----:B------:R-:W2:Y:S02]  /*383d0*/  LDL.LU R9, [R1+0x83c] ;  /* 0x00083c0001097983 */ /* 0x000ea40000300800 */
[----:B------:R0:W-:Y:S02]  /*383e0*/  STL [R1+0x51c], R4 ;  /* 0x00051c0401007387 */ /* 0x0001e40000100800 */
[----:B------:R-:W3:Y:S01]  /*383f0*/  LDL.LU R5, [R1+0x828] ;  /* 0x0008280001057983 */ /* 0x000ee20000300800 */
[----:B------:R-:W1:Y:S04]  /*38400*/  LDS R8, [R16.X4+0x20200] ;  /* 0x0202000010087984 */ /* 0x000e680000004800 */
[----:B0-----:R-:W3:Y:S01]  /*38410*/  LDL.LU R4, [R1+0x82c] ;  /* 0x00082c0001047983 */ /* 0x001ee20000300800 */
[----:B------:R-:W3:Y:S02]  /*38420*/  LDL.LU R21, [R1+0x1a4] ;  /* 0x0001a40001157983 */ /* 0x000ee40000300800 */
[----:B------:R-:W3:Y:S02]  /*38430*/  LDL R20, [R1+0xe6c] ;  /* 0x000e6c0001147983 */ /* 0x000ee40000100800 */
[----:B------:R-:W-:-:S05]  /*38440*/  FMUL R22, R0, R18 ;  /* 0x0000001200167220 */ /* 0x000fca0000400000 */
[----:B------:R0:W-:Y:S01]  /*38450*/  STL [R1+0x508], R22 ;  /* 0x0005081601007387 */ /* 0x0001e20000100800 */
[C---:B------:R-:W-:Y:S02]  /*38460*/  FMUL R19, R0.reuse, R17 ;  /* 0x0000001100137220 */ /* 0x040fe40000400000 */
[----:B------:R-:W-:-:S03]  /*38470*/  FMUL R18, R0, R15 ;  /* 0x0000000f00127220 */ /* 0x000fc60000400000 */
[----:B------:R0:W-:Y:S01]  /*38480*/  STL [R1+0x50c], R19 ;  /* 0x00050c1301007387 */ /* 0x0001e20000100800 */
[C---:B------:R-:W-:Y:S02]  /*38490*/  FMUL R17, R0.reuse, R13 ;  /* 0x0000000d00117220 */ /* 0x040fe40000400000 */
[C---:B----4-:R-:W-:Y:S02]  /*384a0*/  FMUL R15, R0.reuse, R12 ;  /* 0x0000000c000f7220 */ /* 0x050fe40000400000 */
[C---:B------:R-:W-:Y:S01]  /*384b0*/  FMUL R13, R0.reuse, R11 ;  /* 0x0000000b000d7220 */ /* 0x040fe20000400000 */
[----:B------:R4:W-:Y:S01]  /*384c0*/  STL [R1+0x4f8], R18 ;  /* 0x0004f81201007387 */ /* 0x0009e20000100800 */
[----:B------:R0:W-:Y:S02]  /*384d0*/  STL [R1+0x4fc], R17 ;  /* 0x0004fc1101007387 */ /* 0x0001e40000100800 */
[C---:B-----5:R-:W-:Y:S02]  /*384e0*/  FMUL R12, R0.reuse, R7 ;  /* 0x00000007000c7220 */ /* 0x060fe40000400000 */
[----:B------:R5:W-:Y:S01]  /*384f0*/  STL [R1+0x4e8], R15 ;  /* 0x0004e80f01007387 */ /* 0x000be20000100800 */
[----:B------:R0:W-:Y:S01]  /*38500*/  STL [R1+0x4ec], R13 ;  /* 0x0004ec0d01007387 */ /* 0x0001e20000100800 */
[----:B------:R-:W5:Y:S02]  /*38510*/  LDL.LU R7, [R1+0x818] ;  /* 0x0008180001077983 */ /* 0x000f640000300800 */
[----:B------:R-:W-:-:S02]  /*38520*/  FMUL R11, R0, R6 ;  /* 0x00000006000b7220 */ /* 0x000fc40000400000 */
[----:B------:R0:W-:Y:S01]  /*38530*/  STL [R1+0x4d8], R12 ;  /* 0x0004d80c01007387 */ /* 0x0001e20000100800 */
[----:B------:R-:W5:Y:S01]  /*38540*/  LDL.LU R6, [R1+0x81c] ;  /* 0x00081c0001067983 */ /* 0x000f620000300800 */
[C---:B------:R-:W-:Y:S02]  /*38550*/  FMUL R10, R0.reuse, R10 ;  /* 0x0000000a000a7220 */ /* 0x040fe40000400000 */
[----:B------:R-:W-:Y:S03]  /*38560*/  STL [R1+0x4dc], R11 ;  /* 0x0004dc0b01007387 */ /* 0x000fe60000100800 */
[----:B------:R-:W-:Y:S01]  /*38570*/  STL [R1+0x4c8], R10 ;  /* 0x0004c80a01007387 */ /* 0x000fe20000100800 */
[C---:B--2---:R-:W-:Y:S02]  /*38580*/  FMUL R9, R0.reuse, R9 ;  /* 0x0000000900097220 */ /* 0x044fe40000400000 */
[----:B---3--:R-:W-:-:S03]  /*38590*/  FMUL R5, R0, R5 ;  /* 0x0000000500057220 */ /* 0x008fc60000400000 */
[----:B------:R-:W-:Y:S01]  /*385a0*/  STL [R1+0x4cc], R9 ;  /* 0x0004cc0901007387 */ /* 0x000fe20000100800 */
[----:B------:R-:W2:Y:S03]  /*385b0*/  LDL.LU R25, [R1+0x808] ;  /* 0x0008080001197983 */ /* 0x000ea60000300800 */
[----:B------:R3:W-:Y:S01]  /*385c0*/  STL [R1+0x418], R5 ;  /* 0x0004180501007387 */ /* 0x0007e20000100800 */
[----:B------:R-:W2:Y:S02]  /*385d0*/  LDL.LU R24, [R1+0x80c] ;  /* 0x00080c0001187983 */ /* 0x000ea40000300800 */
[----:B------:R-:W-:-:S05]  /*385e0*/  FMUL R4, R0, R4 ;  /* 0x0000000400047220 */ /* 0x000fca0000400000 */
[----:B------:R1:W-:Y:S01]  /*385f0*/  STL [R1+0x41c], R4 ;  /* 0x00041c0401007387 */ /* 0x0003e20000100800 */
[----:B------:R-:W2:Y:S02]  /*38600*/  LDL.LU R23, [R1+0x7f8] ;  /* 0x0007f80001177983 */ /* 0x000ea40000300800 */
[----:B0-----:R-:W2:Y:S02]  /*38610*/  LDL.LU R22, [R1+0x7fc] ;  /* 0x0007fc0001167983 */ /* 0x001ea40000300800 */
[----:B------:R-:W2:Y:S01]  /*38620*/  LDL.LU R19, [R1+0x7e8] ;  /* 0x0007e80001137983 */ /* 0x000ea20000300800 */
[----:B----4-:R-:W4:Y:S01]  /*38630*/  LDL.LU R18, [R1+0x7ec] ;  /* 0x0007ec0001127983 */ /* 0x010f220000300800 */
[----:B------:R-:W4:Y:S02]  /*38640*/  LDL.LU R17, [R1+0x7d8] ;  /* 0x0007d80001117983 */ /* 0x000f240000300800 */
[----:B-----5:R-:W5:Y:S01]  /*38650*/  LDL.LU R15, [R1+0x7dc] ;  /* 0x0007dc00010f7983 */ /* 0x020f620000300800 */
[----:B------:R-:W5:Y:S04]  /*38660*/  LDL.LU R13, [R1+0x7c8] ;  /* 0x0007c800010d7983 */ /* 0x000f680000300800 */
[----:B------:R-:W5:Y:S01]  /*38670*/  LDL.LU R12, [R1+0x7cc] ;  /* 0x0007cc00010c7983 */ /* 0x000f620000300800 */
[----:B---3--:R-:W3:Y:S02]  /*38680*/  LDL.LU R5, [R1+0x7b8] ;  /* 0x0007b80001057983 */ /* 0x008ee40000300800 */
[----:B-1----:R-:W3:Y:S02]  /*38690*/  LDL.LU R4, [R1+0x7bc] ;  /* 0x0007bc0001047983 */ /* 0x002ee40000300800 */
[----:B------:R-:W3:Y:S02]  /*386a0*/  LDL.LU R11, [R1+0x7a8] ;  /* 0x0007a800010b7983 */ /* 0x000ee40000300800 */
[----:B------:R-:W-:-:S02]  /*386b0*/  FMUL R7, R0, R7 ;  /* 0x0000000700077220 */ /* 0x000fc40000400000 */
[----:B------:R-:W-:-:S03]  /*386c0*/  FMUL R6, R0, R6 ;  /* 0x0000000600067220 */ /* 0x000fc60000400000 */
[----:B------:R-:W-:Y:S01]  /*386d0*/  STL [R1+0x408], R7 ;  /* 0x0004080701007387 */ /* 0x000fe20000100800 */
[----:B------:R-:W3:Y:S02]  /*386e0*/  LDL.LU R10, [R1+0x7ac] ;  /* 0x0007ac00010a7983 */ /* 0x000ee40000300800 */
[----:B------:R0:W-:Y:S02]  /*386f0*/  STL [R1+0x40c], R6 ;  /* 0x00040c0601007387 */ /* 0x0001e40000100800 */
[----:B------:R-:W3:Y:S01]  /*38700*/  LDL.LU R9, [R1+0xfb0] ;  /* 0x000fb00001097983 */ /* 0x000ee20000300800 */
[----:B0-----:R-:W3:Y:S01]  /*38710*/  LDL.64 R6, [R1+0x1298] ;  /* 0x0012980001067983 */ /* 0x001ee20000100a00 */
[C---:B--2---:R-:W-:Y:S02]  /*38720*/  FMUL R27, R0.reuse, R25 ;  /* 0x00000019001b7220 */ /* 0x044fe40000400000 */
[----:B------:R-:W-:-:S03]  /*38730*/  FMUL R26, R0, R24 ;  /* 0x00000018001a7220 */ /* 0x000fc60000400000 */
[----:B------:R-:W-:Y:S04]  /*38740*/  STL [R1+0x3f8], R27 ;  /* 0x0003f81b01007387 */ /* 0x000fe80000100800 */
[----:B------:R-:W-:Y:S01]  /*38750*/  STL [R1+0x3fc], R26 ;  /* 0x0003fc1a01007387 */ /* 0x000fe20000100800 */
[C---:B------:R-:W-:Y:S02]  /*38760*/  FMUL R25, R0.reuse, R23 ;  /* 0x0000001700197220 */ /* 0x040fe40000400000 */
[C---:B------:R-:W-:Y:S02]  /*38770*/  FMUL R24, R0.reuse, R22 ;  /* 0x0000001600187220 */ /* 0x040fe40000400000 */
[C---:B------:R-:W-:Y:S02]  /*38780*/  FMUL R23, R0.reuse, R19 ;  /* 0x0000001300177220 */ /* 0x040fe40000400000 */
[----:B----4-:R-:W-:-:S02]  /*38790*/  FMUL R22, R0, R18 ;  /* 0x0000001200167220 */ /* 0x010fc40000400000 */
[C---:B------:R-:W-:Y:S01]  /*387a0*/  FMUL R19, R0.reuse, R17 ;  /* 0x0000001100137220 */ /* 0x040fe20000400000 */
[----:B------:R-:W-:Y:S01]  /*387b0*/  STL [R1+0x3e8], R25 ;  /* 0x0003e81901007387 */ /* 0x000fe20000100800 */
[----:B-----5:R-:W-:-:S03]  /*387c0*/  FMUL R18, R0, R15 ;  /* 0x0000000f00127220 */ /* 0x020fc60000400000 */
[----:B------:R-:W-:Y:S01]  /*387d0*/  STL [R1+0x3ec], R24 ;  /* 0x0003ec1801007387 */ /* 0x000fe20000100800 */
[----:B------:R-:W-:-:S03]  /*387e0*/  FMUL R17, R0, R13 ;  /* 0x0000000d00117220 */ /* 0x000fc60000400000 */
[----:B------:R-:W-:Y:S01]  /*387f0*/  STL [R1+0x118], R23 ;  /* 0x0001181701007387 */ /* 0x000fe20000100800 */
[C---:B------:R-:W-:Y:S02]  /*38800*/  FMUL R15, R0.reuse, R12 ;  /* 0x0000000c000f7220 */ /* 0x040fe40000400000 */
[----:B------:R0:W-:Y:S02]  /*38810*/  STL [R1+0x11c], R22 ;  /* 0x00011c1601007387 */ /* 0x0001e40000100800 */
[----:B------:R1:W-:Y:S01]  /*38820*/  STL [R1+0x108], R19 ;  /* 0x0001081301007387 */ /* 0x0003e20000100800 */
[----:B------:R2:W-:Y:S01]  /*38830*/  STL [R1+0x10c], R18 ;  /* 0x00010c1201007387 */ /* 0x0005e20000100800 */
[----:B------:R4:W-:Y:S02]  /*38840*/  STL [R1+0xf8], R17 ;  /* 0x0000f81101007387 */ /* 0x0009e40000100800 */
[C---:B---3--:R-:W-:Y:S02]  /*38850*/  FMUL R13, R0.reuse, R5 ;  /* 0x00000005000d7220 */ /* 0x048fe40000400000 */
[C---:B------:R-:W-:Y:S01]  /*38860*/  FMUL R12, R0.reuse, R4 ;  /* 0x00000004000c7220 */ /* 0x040fe20000400000 */
[----:B------:R3:W-:Y:S01]  /*38870*/  STL [R1+0xfc], R15 ;  /* 0x0000fc0f01007387 */ /* 0x0007e20000100800 */
[----:B------:R-:W5:Y:S02]  /*38880*/  LDL.64 R4, [R1+0x1290] ;  /* 0x0012900001047983 */ /* 0x000f640000100a00 */
[----:B------:R-:W-:-:S02]  /*38890*/  FMUL R11, R0, R11 ;  /* 0x0000000b000b7220 */ /* 0x000fc40000400000 */
[----:B------:R0:W-:Y:S01]  /*388a0*/  STL [R1+0x558], R13 ;  /* 0x0005580d01007387 */ /* 0x0001e20000100800 */
[----:B------:R0:W-:Y:S02]  /*388b0*/  STL [R1+0x55c], R12 ;  /* 0x00055c0c01007387 */ /* 0x0001e40000100800 */
[----:B------:R0:W-:Y:S02]  /*388c0*/  STL [R1+0x538], R11 ;  /* 0x0005380b01007387 */ /* 0x0001e40000100800 */
[C---:B------:R-:W-:Y:S02]  /*388d0*/  FMUL R10, R0.reuse, R10 ;  /* 0x0000000a000a7220 */ /* 0x040fe40000400000 */
[----:B------:R-:W-:Y:S02]  /*388e0*/  FFMA R9, R0, R9, R3 ;  /* 0x0000000900097223 */ /* 0x000fe40000000003 */
[----:B------:R-:W-:Y:S01]  /*388f0*/  FADD R0, -R20, R21 ;  /* 0x0000001514007221 */ /* 0x000fe20000000100 */
[----:B------:R3:W-:Y:S01]  /*38900*/  STL [R1+0x53c], R10 ;  /* 0x00053c0a01007387 */ /* 0x0007e20000100800 */
[----:B0-----:R-:W5:Y:S03]  /*38910*/  LDL.LU R22, [R1+0xfb4] ;  /* 0x000fb40001167983 */ /* 0x001f660000300800 */
[----:B------:R0:W-:Y:S01]  /*38920*/  STL [R1+0xfb0], R9 ;  /* 0x000fb00901007387 */ /* 0x0001e20000100800 */
[----:B------:R-:W5:Y:S03]  /*38930*/  LDL.LU R21, [R1+0x790] ;  /* 0x0007900001157983 */ /* 0x000f660000300800 */
[----:B------:R-:W5:Y:S01]  /*38940*/  LDL.LU R3, [R1+0x794] ;  /* 0x0007940001037983 */ /* 0x000f620000300800 */
[----:B------:R-:W5:Y:S02]  /*38950*/  LDL.LU R20, [R1+0x780] ;  /* 0x0007800001147983 */ /* 0x000f640000300800 */
[----:B-1----:R-:W5:Y:S02]  /*38960*/  LDL.LU R19, [R1+0x784] ;  /* 0x0007840001137983 */ /* 0x002f640000300800 */
[----:B--2---:R-:W2:Y:S01]  /*38970*/  LDL.LU R18, [R1+0x770] ;  /* 0x0007700001127983 */ /* 0x004ea20000300800 */
[----:B----4-:R-:W4:Y:S01]  /*38980*/  LDL.LU R17, [R1+0x774] ;  /* 0x0007740001117983 */ /* 0x010f220000300800 */
[----:B---3--:R-:W3:Y:S02]  /*38990*/  LDL.LU R15, [R1+0x760] ;  /* 0x00076000010f7983 */ /* 0x008ee40000300800 */
[----:B------:R-:W2:Y:S02]  /*389a0*/  LDL.LU R13, [R1+0x764] ;  /* 0x00076400010d7983 */ /* 0x000ea40000300800 */
[----:B------:R-:W2:Y:S01]  /*389b0*/  LDL.LU R12, [R1+0x750] ;  /* 0x00075000010c7983 */ /* 0x000ea20000300800 */
[----:B------:R-:W2:Y:S01]  /*389c0*/  LDL.LU R11, [R1+0x754] ;  /* 0x00075400010b7983 */ /* 0x000ea20000300800 */
[----:B------:R-:W-:-:S04]  /*389d0*/  IMAD.WIDE R6, R14, 0x2, R6 ;  /* 0x000000020e067825 */ /* 0x000fc800078e0206 */
[----:B------:R-:W2:Y:S02]  /*389e0*/  LDL.LU R10, [R1+0x740] ;  /* 0x00074000010a7983 */ /* 0x000ea40000300800 */
[----:B0-----:R-:W2:Y:S01]  /*389f0*/  LDL.LU R9, [R1+0x744] ;  /* 0x0007440001097983 */ /* 0x001ea20000300800 */
[----:B------:R0:W2:Y:S01]  /*38a00*/  LDG.E.U16 R23, [R6.64] ;  /* 0x0000000406177981 */ /* 0x0000a2000c1e1500 */
[----:B-----5:R-:W-:-:S05]  /*38a10*/  IMAD.WIDE R4, R14, 0x2, R4 ;  /* 0x000000020e047825 */ /* 0x020fca00078e0204 */
[----:B0-----:R0:W5:Y:S01]  /*38a20*/  LDG.E.U16 R7, [R4.64] ;  /* 0x0000000404077981 */ /* 0x001162000c1e1500 */
[C---:B------:R-:W-:Y:S02]  /*38a30*/  FFMA R22, R2.reuse, R22, R8 ;  /* 0x0000001602167223 */ /* 0x040fe40000000008 */
[C---:B0-----:R-:W-:Y:S02]  /*38a40*/  FMUL R5, R2.reuse, R21 ;  /* 0x0000001502057220 */ /* 0x041fe40000400000 */
[C---:B------:R-:W-:Y:S01]  /*38a50*/  FMUL R4, R2.reuse, R3 ;  /* 0x0000000302047220 */ /* 0x040fe20000400000 */
[----:B------:R-:W-:Y:S01]  /*38a60*/  STL [R1+0xfb4], R22 ;  /* 0x000fb41601007387 */ /* 0x000fe20000100800 */
[----:B------:R-:W5:Y:S02]  /*38a70*/  LDL.LU R8, [R1+0x730] ;  /* 0x0007300001087983 */ /* 0x000f640000300800 */
[----:B------:R-:W-:Y:S02]  /*38a80*/  STL [R1+0x3d0], R5 ;  /* 0x0003d00501007387 */ /* 0x000fe40000100800 */
[----:B------:R-:W5:Y:S01]  /*38a90*/  LDL.LU R3, [R1+0x734] ;  /* 0x0007340001037983 */ /* 0x000f620000300800 */
[----:B------:R0:W-:Y:S01]  /*38aa0*/  STL [R1+0x3d4], R4 ;  /* 0x0003d40401007387 */ /* 0x0001e20000100800 */
[----:B------:R-:W-:-:S02]  /*38ab0*/  FMUL R6, R2, R19 ;  /* 0x0000001302067220 */ /* 0x000fc40000400000 */
[C---:B0-----:R-:W-:Y:S02]  /*38ac0*/  FMUL R4, R2.reuse, R20 ;  /* 0x0000001402047220 */ /* 0x041fe40000400000 */
[----:B--2---:R-:W-:-:S03]  /*38ad0*/  FMUL R5, R2, R18 ;  /* 0x0000001202057220 */ /* 0x004fc60000400000 */
[----:B------:R4:W-:Y:S01]  /*38ae0*/  STL [R1+0x3c0], R4 ;  /* 0x0003c00401007387 */ /* 0x0009e20000100800 */
[----:B------:R3:W-:Y:S02]  /*38af0*/  STL [R1+0x3c4], R6 ;  /* 0x0003c40601007387 */ /* 0x0007e40000100800 */
[----:B------:R0:W-:Y:S02]  /*38b00*/  STL [R1+0x3b0], R5 ;  /* 0x0003b00501007387 */ /* 0x0001e40000100800 */
[C---:B----4-:R-:W-:Y:S02]  /*38b10*/  FMUL R4, R2.reuse, R17 ;  /* 0x0000001102047220 */ /* 0x050fe40000400000 */
[C---:B---3--:R-:W-:Y:S02]  /*38b20*/  FMUL R6, R2.reuse, R15 ;  /* 0x0000000f02067220 */ /* 0x048fe40000400000 */
[C---:B0-----:R-:W-:Y:S01]  /*38b30*/  FMUL R5, R2.reuse, R13 ;  /* 0x0000000d02057220 */ /* 0x041fe20000400000 */
[----:B------:R0:W-:Y:S02]  /*38b40*/  STL [R1+0x3b4], R4 ;  /* 0x0003b40401007387 */ /* 0x0001e40000100800 */
[----:B------:R1:W-:Y:S02]  /*38b50*/  STL [R1+0x3a0], R6 ;  /* 0x0003a00601007387 */ /* 0x0003e40000100800 */
[----:B------:R2:W-:Y:S02]  /*38b60*/  STL [R1+0x3a4], R5 ;  /* 0x0003a40501007387 */ /* 0x0005e40000100800 */
[----:B0-----:R-:W-:-:S02]  /*38b70*/  FMUL R4, R2, R12 ;  /* 0x0000000c02047220 */ /* 0x001fc40000400000 */
[C---:B-1----:R-:W-:Y:S01]  /*38b80*/  FMUL R6, R2.reuse, R11 ;  /* 0x0000000b02067220 */ /* 0x042fe20000400000 */
[----:B--2---:R-:W2:Y:S02]  /*38b90*/  LDL.LU R5, [R1+0x720] ;  /* 0x0007200001057983 */ /* 0x004ea40000300800 */
[----:B------:R0:W-:Y:S02]  /*38ba0*/  STL [R1+0x390], R4 ;  /* 0x0003900401007387 */ /* 0x0001e40000100800 */
[----:B0-----:R-:W3:Y:S01]  /*38bb0*/  LDL.LU R4, [R1+0x724] ;  /* 0x0007240001047983 */ /* 0x001ee20000300800 */
[----:B------:R0:W-:Y:S02]  /*38bc0*/  STL [R1+0x394], R6 ;  /* 0x0003940601007387 */ /* 0x0001e40000100800 */
[----:B------:R-:W4:Y:S02]  /*38bd0*/  LDL.LU R21, [R1+0x1a8] ;  /* 0x0001a80001157983 */ /* 0x000f240000300800 */
[----:B------:R-:W-:Y:S01]  /*38be0*/  STL [R1+0x7a4], R23 ;  /* 0x0007a41701007387 */ /* 0x000fe20000100800 */
[----:B------:R-:W4:Y:S01]  /*38bf0*/  LDL R20, [R1+0xe68] ;  /* 0x000e680001147983 */ /* 0x000f220000100800 */
[----:B0-----:R-:W-:-:S03]  /*38c00*/  FMUL R6, R2, R10 ;  /* 0x0000000a02067220 */ /* 0x001fc60000400000 */
[----:B-----5:R0:W-:Y:S04]  /*38c10*/  STL [R1+0x7a0], R7 ;  /* 0x0007a00701007387 */ /* 0x0201e80000100800 */
[----:B0-----:R-:W5:Y:S01]  /*38c20*/  LDL.LU R7, [R1+0x8d0] ;  /* 0x0008d00001077983 */ /* 0x001f620000300800 */
[----:B------:R0:W-:Y:S03]  /*38c30*/  STL [R1+0x380], R6 ;  /* 0x0003800601007387 */ /* 0x0001e60000100800 */
[----:B0-----:R-:W4:Y:S01]  /*38c40*/  LDL.LU R6, [R1+0x8d4] ;  /* 0x0008d40001067983 */ /* 0x001f220000300800 */
[----:B------:R-:W-:-:S05]  /*38c50*/  FMUL R9, R2, R9 ;  /* 0x0000000902097220 */ /* 0x000fca0000400000 */
[----:B------:R0:W-:Y:S01]  /*38c60*/  STL [R1+0x384], R9 ;  /* 0x0003840901007387 */ /* 0x0001e20000100800 */
[----:B------:R-:W4:Y:S02]  /*38c70*/  LDL.LU R18, [R1+0x8c0] ;  /* 0x0008c00001127983 */ /* 0x000f240000300800 */
[C---:B------:R-:W-:Y:S02]  /*38c80*/  FMUL R8, R2.reuse, R8 ;  /* 0x0000000802087220 */ /* 0x040fe40000400000 */
[----:B------:R-:W-:-:S03]  /*38c90*/  FMUL R3, R2, R3 ;  /* 0x0000000302037220 */ /* 0x000fc60000400000 */
[----:B------:R-:W-:Y:S01]  /*38ca0*/  STL [R1+0x120], R8 ;  /* 0x0001200801007387 */ /* 0x000fe20000100800 */
[----:B------:R-:W4:Y:S02]  /*38cb0*/  LDL.LU R17, [R1+0x8c4] ;  /* 0x0008c40001117983 */ /* 0x000f240000300800 */
[----:B------:R1:W-:Y:S02]  /*38cc0*/  STL [R1+0x124], R3 ;  /* 0x0001240301007387 */ /* 0x0003e40000100800 */
[----:B------:R-:W4:Y:S01]  /*38cd0*/  LDL.LU R15, [R1+0x8b0] ;  /* 0x0008b000010f7983 */ /* 0x000f220000300800 */
[----:B------:R-:W4:Y:S01]  /*38ce0*/  LDL.LU R13, [R1+0x8b4] ;  /* 0x0008b400010d7983 */ /* 0x000f220000300800 */
[----:B------:R-:W4:Y:S02]  /*38cf0*/  LDL.LU R12, [R1+0x8a0] ;  /* 0x0008a000010c7983 */ /* 0x000f240000300800 */
[----:B------:R-:W4:Y:S02]  /*38d00*/  LDL.LU R11, [R1+0x8a4] ;  /* 0x0008a400010b7983 */ /* 0x000f240000300800 */
[----:B------:R-:W4:Y:S01]  /*38d10*/  LDL.LU R10, [R1+0x710] ;  /* 0x00071000010a7983 */ /* 0x000f220000300800 */
[----:B0-----:R-:W4:Y:S04]  /*38d20*/  LDL.LU R9, [R1+0x714] ;  /* 0x0007140001097983 */ /* 0x001f280000300800 */
[----:B-1----:R-:W4:Y:S01]  /*38d30*/  LDL.LU R3, [R1+0x700] ;  /* 0x0007000001037983 */ /* 0x002f220000300800 */
[----:B------:R-:W4:Y:S02]  /*38d40*/  LDL.LU R8, [R1+0x704] ;  /* 0x0007040001087983 */ /* 0x000f240000300800 */
[----:B--2---:R-:W-:-:S05]  /*38d50*/  FMUL R5, R2, R5 ;  /* 0x0000000502057220 */ /* 0x004fca0000400000 */
[----:B------:R0:W-:Y:S01]  /*38d60*/  STL [R1+0x4b0], R5 ;  /* 0x0004b00501007387 */ /* 0x0001e20000100800 */
[----:B---3--:R-:W-:-:S03]  /*38d70*/  FMUL R4, R2, R4 ;  /* 0x0000000402047220 */ /* 0x008fc60000400000 */
[----:B0-----:R-:W2:Y:S02]  /*38d80*/  LDL.LU R5, [R1+0x6f0] ;  /* 0x0006f00001057983 */ /* 0x001ea40000300800 */
[----:B------:R0:W-:Y:S02]  /*38d90*/  STL [R1+0x4b4], R4 ;  /* 0x0004b40401007387 */ /* 0x0001e40000100800 */
[----:B0-----:R-:W3:Y:S01]  /*38da0*/  LDL.LU R4, [R1+0x6f4] ;  /* 0x0006f40001047983 */ /* 0x001ee20000300800 */
[----:B-----5:R-:W-:-:S03]  /*38db0*/  FMUL R22, R2, R7 ;  /* 0x0000000702167220 */ /* 0x020fc60000400000 */
[----:B------:R-:W5:Y:S02]  /*38dc0*/  LDL.LU R7, [R1+0x6e0] ;  /* 0x0006e00001077983 */ /* 0x000f640000300800 */
[----:B------:R-:W-:Y:S02]  /*38dd0*/  STL [R1+0x4a0], R22 ;  /* 0x0004a01601007387 */ /* 0x000fe40000100800 */
[C---:B----4-:R-:W-:Y:S02]  /*38de0*/  FMUL R19, R2.reuse, R6 ;  /* 0x0000000602137220 */ /* 0x050fe40000400000 */
[----:B------:R-:W4:Y:S03]  /*38df0*/  LDL.LU R6, [R1+0x6e4] ;  /* 0x0006e40001067983 */ /* 0x000f260000300800 */
[----:B------:R0:W-:Y:S02]  /*38e00*/  STL [R1+0x4a4], R19 ;  /* 0x0004a41301007387 */ /* 0x0001e40000100800 */
[----:B0-----:R-:W-:-:S02]  /*38e10*/  FMUL R19, R2, R18 ;  /* 0x0000001202137220 */ /* 0x001fc40000400000 */
[C---:B------:R-:W-:Y:S02]  /*38e20*/  FMUL R18, R2.reuse, R17 ;  /* 0x0000001102127220 */ /* 0x040fe40000400000 */
[C---:B------:R-:W-:Y:S02]  /*38e30*/  FMUL R17, R2.reuse, R15 ;  /* 0x0000000f02117220 */ /* 0x040fe40000400000 */
[C---:B------:R-:W-:Y:S02]  /*38e40*/  FMUL R15, R2.reuse, R13 ;  /* 0x0000000d020f7220 */ /* 0x040fe40000400000 */
[C---:B------:R-:W-:Y:S01]  /*38e50*/  FMUL R13, R2.reuse, R12 ;  /* 0x0000000c020d7220 */ /* 0x040fe20000400000 */
[----:B------:R-:W-:Y:S01]  /*38e60*/  STL [R1+0x480], R19 ;  /* 0x0004801301007387 */ /* 0x000fe20000100800 */
[C---:B------:R-:W-:Y:S02]  /*38e70*/  FMUL R12, R2.reuse, R11 ;  /* 0x0000000b020c7220 */ /* 0x040fe40000400000 */
[----:B------:R-:W-:Y:S02]  /*38e80*/  STL [R1+0x484], R18 ;  /* 0x0004841201007387 */ /* 0x000fe40000100800 */
[C---:B------:R-:W-:Y:S01]  /*38e90*/  FMUL R11, R2.reuse, R10 ;  /* 0x0000000a020b7220 */ /* 0x040fe20000400000 */
[----:B------:R-:W-:Y:S01]  /*38ea0*/  STL [R1+0x470], R17 ;  /* 0x0004701101007387 */ /* 0x000fe20000100800 */
[----:B------:R-:W-:-:S02]  /*38eb0*/  FMUL R10, R2, R9 ;  /* 0x00000009020a7220 */ /* 0x000fc40000400000 */
[----:B------:R-:W-:Y:S02]  /*38ec0*/  STL [R1+0x474], R15 ;  /* 0x0004740f01007387 */ /* 0x000fe40000100800 */
[----:B------:R-:W-:Y:S02]  /*38ed0*/  STL [R1+0x460], R13 ;  /* 0x0004600d01007387 */ /* 0x000fe40000100800 */
[----:B------:R-:W-:Y:S01]  /*38ee0*/  FMUL R9, R2, R3 ;  /* 0x0000000302097220 */ /* 0x000fe20000400000 */
[----:B------:R-:W-:Y:S01]  /*38ef0*/  STL [R1+0x464], R12 ;  /* 0x0004640c01007387 */ /* 0x000fe20000100800 */
[----:B------:R-:W-:Y:S02]  /*38f00*/  STL [R1+0x450], R11 ;  /* 0x0004500b01007387 */ /* 0x000fe40000100800 */
[----:B------:R0:W-:Y:S02]  /*38f10*/  STL [R1+0x454], R10 ;  /* 0x0004540a01007387 */ /* 0x0001e40000100800 */
[----:B------:R-:W-:Y:S01]  /*38f20*/  FMUL R0, R0, 1.4426950216293334961 ;  /* 0x3fb8aa3b00007820 */ /* 0x000fe20000400000 */
[----:B------:R2:W-:Y:S04]  /*38f30*/  STL [R1+0x440], R9 ;  /* 0x0004400901007387 */ /* 0x0005e80000100800 */
[----:B------:R-:W1:Y:S01]  /*38f40*/  LDS R3, [R16.X4+0x20280] ;  /* 0x0202800010037984 */ /* 0x000e620000004800 */
[----:B0-----:R-:W-:-:S05]  /*38f50*/  FMUL R10, R2, R8 ;  /* 0x00000008020a7220 */ /* 0x001fca0000400000 */
[----:B------:R-:W-:Y:S01]  /*38f60*/  STL [R1+0x444], R10 ;  /* 0x0004440a01007387 */ /* 0x000fe20000100800 */
[----:B--2---:R-:W-:-:S03]  /*38f70*/  FMUL R9, R2, R5 ;  /* 0x0000000502097220 */ /* 0x004fc60000400000 */
[----:B------:R-:W2:Y:S04]  /*38f80*/  LDL.LU R5, [R1+0x798] ;  /* 0x0007980001057983 */ /* 0x000ea80000300800 */
[----:B------:R-:W-:Y:S01]  /*38f90*/  STL [R1+0x430], R9 ;  /* 0x0004300901007387 */ /* 0x000fe20000100800 */
[----:B---3--:R-:W-:-:S03]  /*38fa0*/  FMUL R8, R2, R4 ;  /* 0x0000000402087220 */ /* 0x008fc60000400000 */
[----:B------:R-:W2:Y:S04]  /*38fb0*/  LDL.LU R4, [R1+0x79c] ;  /* 0x00079c0001047983 */ /* 0x000ea80000300800 */
[----:B------:R0:W-:Y:S01]  /*38fc0*/  STL [R1+0x434], R8 ;  /* 0x0004340801007387 */ /* 0x0001e20000100800 */
[----:B------:R-:W2:Y:S02]  /*38fd0*/  LDL.LU R19, [R1+0x788] ;  /* 0x0007880001137983 */ /* 0x000ea40000300800 */
[----:B-----5:R-:W-:-:S05]  /*38fe0*/  FMUL R7, R2, R7 ;  /* 0x0000000702077220 */ /* 0x020fca0000400000 */
[----:B------:R5:W-:Y:S01]  /*38ff0*/  STL [R1+0x420], R7 ;  /* 0x0004200701007387 */ /* 0x000be20000100800 */
[----:B------:R-:W3:Y:S02]  /*39000*/  LDL.LU R18, [R1+0x78c] ;  /* 0x00078c0001127983 */ /* 0x000ee40000300800 */
[----:B----4-:R-:W-:-:S05]  /*39010*/  FMUL R2, R2, R6 ;  /* 0x0000000602027220 */ /* 0x010fca0000400000 */
[----:B------:R4:W-:Y:S01]  /*39020*/  STL [R1+0x424], R2 ;  /* 0x0004240201007387 */ /* 0x0009e20000100800 */
[----:B------:R-:W3:Y:S02]  /*39030*/  LDL.LU R17, [R1+0x778] ;  /* 0x0007780001117983 */ /* 0x000ee40000300800 */
[----:B------:R-:W3:Y:S02]  /*39040*/  LDL.LU R15, [R1+0x77c] ;  /* 0x00077c00010f7983 */ /* 0x000ee40000300800 */
[----:B------:R-:W3:Y:S01]  /*39050*/  LDL.LU R13, [R1+0x768] ;  /* 0x00076800010d7983 */ /* 0x000ee20000300800 */
[----:B0-----:R-:W3:Y:S01]  /*39060*/  LDL.LU R8, [R1+0x76c] ;  /* 0x00076c0001087983 */ /* 0x001ee20000300800 */
[----:B------:R-:W3:Y:S02]  /*39070*/  LDL.LU R12, [R1+0x758] ;  /* 0x00075800010c7983 */ /* 0x000ee40000300800 */
[----:B------:R-:W3:Y:S02]  /*39080*/  LDL.LU R9, [R1+0x75c] ;  /* 0x00075c0001097983 */ /* 0x000ee40000300800 */
[----:B------:R-:W3:Y:S01]  /*39090*/  LDL.LU R11, [R1+0x748] ;  /* 0x00074800010b7983 */ /* 0x000ee20000300800 */
[----:B------:R-:W3:Y:S01]  /*390a0*/  LDL.LU R10, [R1+0x74c] ;  /* 0x00074c00010a7983 */ /* 0x000ee20000300800 */
[----:B-----5:R-:W5:Y:S02]  /*390b0*/  LDL.LU R7, [R1+0x738] ;  /* 0x0007380001077983 */ /* 0x020f640000300800 */
[----:B------:R-:W5:Y:S01]  /*390c0*/  LDL.LU R6, [R1+0x73c] ;  /* 0x00073c0001067983 */ /* 0x000f620000300800 */
[----:B------:R-:W2:Y:S01]  /*390d0*/  MUFU.EX2 R0, R0 ;  /* 0x0000000000007308 */ /* 0x000ea20000000800 */
[----:B----4-:R-:W-:-:S02]  /*390e0*/  FADD R2, -R20, R21 ;  /* 0x0000001514027221 */ /* 0x010fc40000000100 */
[C---:B--2---:R-:W-:Y:S02]  /*390f0*/  FMUL R21, R0.reuse, R5 ;  /* 0x0000000500157220 */ /* 0x044fe40000400000 */
[----:B------:R-:W2:Y:S03]  /*39100*/  LDL.LU R5, [R1+0x728] ;  /* 0x0007280001057983 */ /* 0x000ea60000300800 */
[----:B------:R-:W-:Y:S02]  /*39110*/  STL [R1+0x3d8], R21 ;  /* 0x0003d81501007387 */ /* 0x000fe40000100800 */
[C---:B------:R-:W-:Y:S02]  /*39120*/  FMUL R20, R0.reuse, R4 ;  /* 0x0000000400147220 */ /* 0x040fe40000400000 */
[----:B------:R-:W4:Y:S03]  /*39130*/  LDL.LU R4, [R1+0x72c] ;  /* 0x00072c0001047983 */ /* 0x000f260000300800 */
[----:B------:R0:W-:Y:S02]  /*39140*/  STL [R1+0x3dc], R20 ;  /* 0x0003dc1401007387 */ /* 0x0001e40000100800 */
[----:B0-----:R-:W-:-:S05]  /*39150*/  FMUL R20, R0, R19 ;  /* 0x0000001300147220 */ /* 0x001fca0000400000 */
[----:B------:R-:W-:Y:S01]  /*39160*/  STL [R1+0x3c8], R20 ;  /* 0x0003c81401007387 */ /* 0x000fe20000100800 */
[----:B---3--:R-:W-:-:S05]  /*39170*/  FMUL R19, R0, R18 ;  /* 0x0000001200137220 */ /* 0x008fca0000400000 */
[----:B------:R-:W-:Y:S01]  /*39180*/  STL [R1+0x3cc], R19 ;  /* 0x0003cc1301007387 */ /* 0x000fe20000100800 */
[C---:B------:R-:W-:Y:S02]  /*39190*/  FMUL R18, R0.reuse, R17 ;  /* 0x0000001100127220 */ /* 0x040fe40000400000 */
[C---:B------:R-:W-:Y:S02]  /*391a0*/  FMUL R17, R0.reuse, R15 ;  /* 0x0000000f00117220 */ /* 0x040fe40000400000 */
[C---:B------:R-:W-:Y:S02]  /*391b0*/  FMUL R13, R0.reuse, R13 ;  /* 0x0000000d000d7220 */ /* 0x040fe40000400000 */
[C---:B------:R-:W-:Y:S01]  /*391c0*/  FMUL R15, R0.reuse, R8 ;  /* 0x00000008000f7220 */ /* 0x040fe20000400000 */
[----:B------:R-:W-:Y:S01]  /*391d0*/  STL [R1+0x3b8], R18 ;  /* 0x0003b81201007387 */ /* 0x000fe20000100800 */
[----:B------:R-:W-:Y:S02]  /*391e0*/  STL [R1+0x3bc], R17 ;  /* 0x0003bc1101007387 */ /* 0x000fe40000100800 */
[----:B------:R-:W3:Y:S02]  /*391f0*/  LDL.LU R8, [R1+0x8d8] ;  /* 0x0008d80001087983 */ /* 0x000ee40000300800 */
[----:B------:R0:W-:Y:S01]  /*39200*/  STL [R1+0x3a8], R13 ;  /* 0x0003a80d01007387 */ /* 0x0001e20000100800 */
[----:B------:R-:W-:Y:S01]  /*39210*/  STL [R1+0x3ac], R15 ;  /* 0x0003ac0f01007387 */ /* 0x000fe20000100800 */
[----:B0-----:R-:W-:-:S02]  /*39220*/  FMUL R13, R0, R12 ;  /* 0x0000000c000d7220 */ /* 0x001fc40000400000 */
[C---:B------:R-:W-:Y:S02]  /*39230*/  FMUL R12, R0.reuse, R9 ;  /* 0x00000009000c7220 */ /* 0x040fe40000400000 */
[----:B------:R-:W3:Y:S01]  /*39240*/  LDL.LU R9, [R1+0x8dc] ;  /* 0x0008dc0001097983 */ /* 0x000ee20000300800 */
[----:B------:R0:W-:Y:S02]  /*39250*/  STL [R1+0x398], R13 ;  /* 0x0003980d01007387 */ /* 0x0001e40000100800 */
[----:B------:R1:W-:Y:S02]  /*39260*/  STL [R1+0x39c], R12 ;  /* 0x00039c0c01007387 */ /* 0x0003e40000100800 */
[C---:B0-----:R-:W-:Y:S02]  /*39270*/  FMUL R13, R0.reuse, R11 ;  /* 0x0000000b000d7220 */ /* 0x041fe40000400000 */
[C---:B-1----:R-:W-:Y:S02]  /*39280*/  FMUL R12, R0.reuse, R10 ;  /* 0x0000000a000c7220 */ /* 0x042fe40000400000 */
[C---:B-----5:R-:W-:Y:S01]  /*39290*/  FMUL R11, R0.reuse, R7 ;  /* 0x00000007000b7220 */ /* 0x060fe20000400000 */
[----:B------:R-:W-:Y:S02]  /*392a0*/  STL [R1+0x388], R13 ;  /* 0x0003880d01007387 */ /* 0x000fe40000100800 */
[----:B------:R-:W-:Y:S02]  /*392b0*/  STL [R1+0x38c], R12 ;  /* 0x00038c0c01007387 */ /* 0x000fe40000100800 */
[----:B------:R-:W5:Y:S02]  /*392c0*/  LDL.LU R7, [R1+0x8c8] ;  /* 0x0008c80001077983 */ /* 0x000f640000300800 */
[C---:B------:R-:W-:Y:S01]  /*392d0*/  FMUL R10, R0.reuse, R6 ;  /* 0x00000006000a7220 */ /* 0x040fe20000400000 */
[----:B------:R-:W-:Y:S01]  /*392e0*/  STL [R1+0x128], R11 ;  /* 0x0001280b01007387 */ /* 0x000fe20000100800 */
[----:B------:R-:W5:Y:S03]  /*392f0*/  LDL.LU R6, [R1+0x8cc] ;  /* 0x0008cc0001067983 */ /* 0x000f660000300800 */
[----:B------:R-:W-:Y:S01]  /*39300*/  STL [R1+0x12c], R10 ;  /* 0x00012c0a01007387 */ /* 0x000fe20000100800 */
[----:B------:R-:W5:Y:S02]  /*39310*/  LDL.LU R19, [R1+0x8b8] ;  /* 0x0008b80001137983 */ /* 0x000f640000300800 */
[----:B--2---:R-:W-:-:S05]  /*39320*/  FMUL R5, R0, R5 ;  /* 0x0000000500057220 */ /* 0x004fca0000400000 */
[----:B------:R0:W-:Y:S01]  /*39330*/  STL [R1+0x4b8], R5 ;  /* 0x0004b80501007387 */ /* 0x0001e20000100800 */
[----:B------:R-:W2:Y:S02]  /*39340*/  LDL.LU R18, [R1+0x8bc] ;  /* 0x0008bc0001127983 */ /* 0x000ea40000300800 */
[----:B----4-:R-:W-:-:S05]  /*39350*/  FMUL R4, R0, R4 ;  /* 0x0000000400047220 */ /* 0x010fca0000400000 */
[----:B------:R1:W-:Y:S01]  /*39360*/  STL [R1+0x4bc], R4 ;  /* 0x0004bc0401007387 */ /* 0x0003e20000100800 */
[----:B0-----:R-:W4:Y:S03]  /*39370*/  LDL.LU R5, [R1+0x8a8] ;  /* 0x0008a80001057983 */ /* 0x001f260000300800 */
[----:B-1----:R-:W4:Y:S01]  /*39380*/  LDL.LU R4, [R1+0x8ac] ;  /* 0x0008ac0001047983 */ /* 0x002f220000300800 */
[----:B------:R-:W4:Y:S02]  /*39390*/  LDL.LU R21, [R1+0x1ac] ;  /* 0x0001ac0001157983 */ /* 0x000f240000300800 */
[----:B------:R-:W4:Y:S02]  /*393a0*/  LDL R20, [R1+0xe64] ;  /* 0x000e640001147983 */ /* 0x000f240000100800 */
[C---:B---3--:R-:W-:Y:S02]  /*393b0*/  FMUL R10, R0.reuse, R8 ;  /* 0x00000008000a7220 */ /* 0x048fe40000400000 */
[----:B------:R-:W0:Y:S04]  /*393c0*/  LDS R8, [R16.X4+0x20300] ;  /* 0x0203000010087984 */ /* 0x000e280000004800 */
[----:B------:R1:W-:Y:S01]  /*393d0*/  STL [R1+0x4a8], R10 ;  /* 0x0004a80a01007387 */ /* 0x0003e20000100800 */
[----:B------:R-:W3:Y:S02]  /*393e0*/  LDL.LU R23, [R1+0x718] ;  /* 0x0007180001177983 */ /* 0x000ee40000300800 */
[----:B------:R-:W3:Y:S02]  /*393f0*/  LDL.LU R22, [R1+0x71c] ;  /* 0x00071c0001167983 */ /* 0x000ee40000300800 */
[----:B------:R-:W-:-:S05]  /*39400*/  FMUL R9, R0, R9 ;  /* 0x0000000900097220 */ /* 0x000fca0000400000 */
[----:B------:R0:W-:Y:S01]  /*39410*/  STL [R1+0x4ac], R9 ;  /* 0x0004ac0901007387 */ /* 0x0001e20000100800 */
[----:B------:R-:W3:Y:S02]  /*39420*/  LDL.LU R11, [R1+0x708] ;  /* 0x00070800010b7983 */ /* 0x000ee40000300800 */
[----:B-1----:R-:W3:Y:S02]  /*39430*/  LDL.LU R10, [R1+0x70c] ;  /* 0x00070c00010a7983 */ /* 0x002ee40000300800 */
[----:B------:R-:W3:Y:S02]  /*39440*/  LDL.LU R17, [R1+0x6f8] ;  /* 0x0006f80001117983 */ /* 0x000ee40000300800 */
[C---:B-----5:R-:W-:Y:S02]  /*39450*/  FMUL R7, R0.reuse, R7 ;  /* 0x0000000700077220 */ /* 0x060fe40000400000 */
[----:B------:R-:W-:-:S03]  /*39460*/  FMUL R6, R0, R6 ;  /* 0x0000000600067220 */ /* 0x000fc60000400000 */
[----:B------:R-:W-:Y:S01]  /*39470*/  STL [R1+0x488], R7 ;  /* 0x0004880701007387 */ /* 0x000fe20000100800 */
[----:B------:R-:W5:Y:S02]  /*39480*/  LDL.LU R15, [R1+0x6fc] ;  /* 0x0006fc00010f7983 */ /* 0x000f640000300800 */
[----:B------:R1:W-:Y:S02]  /*39490*/  STL [R1+0x48c], R6 ;  /* 0x00048c0601007387 */ /* 0x0003e40000100800 */
[----:B------:R-:W5:Y:S01]  /*394a0*/  LDL.LU R13, [R1+0x6e8] ;  /* 0x0006e800010d7983 */ /* 0x000f620000300800 */
[----:B------:R-:W5:Y:S01]  /*394b0*/  LDL.LU R12, [R1+0x6ec] ;  /* 0x0006ec00010c7983 */ /* 0x000f620000300800 */
[----:B0-----:R-:W5:Y:S02]  /*394c0*/  LDL.LU R9, [R1+0xfb8] ;  /* 0x000fb80001097983 */ /* 0x001f640000300800 */
[C---:B------:R-:W-:Y:S01]  /*394d0*/  FMUL R24, R0.reuse, R19 ;  /* 0x0000001300187220 */ /* 0x040fe20000400000 */
[----:B-1----:R-:W5:Y:S04]  /*394e0*/  LDL.64 R6, [R1+0x1288] ;  /* 0x0012880001067983 */ /* 0x002f680000100a00 */
[----:B------:R0:W-:Y:S01]  /*394f0*/  STL [R1+0x478], R24 ;  /* 0x0004781801007387 */ /* 0x0001e20000100800 */
[----:B--2---:R-:W-:-:S05]  /*39500*/  FMUL R19, R0, R18 ;  /* 0x0000001200137220 */ /* 0x004fca0000400000 */
[----:B------:R-:W-:Y:S01]  /*39510*/  STL [R1+0x47c], R19 ;  /* 0x00047c1301007387 */ /* 0x000fe20000100800 */
[C---:B----4-:R-:W-:Y:S02]  /*39520*/  FMUL R18, R0.reuse, R5 ;  /* 0x0000000500127220 */ /* 0x050fe40000400000 */
[C---:B0-----:R-:W-:Y:S02]  /*39530*/  FMUL R24, R0.reuse, R4 ;  /* 0x0000000400187220 */ /* 0x041fe40000400000 */
[----:B------:R-:W2:Y:S01]  /*39540*/  LDL.64 R4, [R1+0x1280] ;  /* 0x0012800001047983 */ /* 0x000ea20000100a00 */
[----:B------:R0:W-:Y:S03]  /*39550*/  STL [R1+0x468], R18 ;  /* 0x0004681201007387 */ /* 0x0001e60000100800 */
[----:B0-----:R-:W4:Y:S01]  /*39560*/  LDL.64 R18, [R1+0x1278] ;  /* 0x0012780001127983 */ /* 0x001f220000100a00 */
[----:B------:R0:W-:Y:S02]  /*39570*/  STL [R1+0x46c], R24 ;  /* 0x00046c1801007387 */ /* 0x0001e40000100800 */
[----:B---3--:R-:W-:-:S02]  /*39580*/  FMUL R25, R0, R23 ;  /* 0x0000001700197220 */ /* 0x008fc40000400000 */
[----:B0-----:R-:W-:-:S03]  /*39590*/  FMUL R24, R0, R22 ;  /* 0x0000001600187220 */ /* 0x001fc60000400000 */
[----:B------:R-:W-:Y:S02]  /*395a0*/  STL [R1+0x458], R25 ;  /* 0x0004581901007387 */ /* 0x000fe40000100800 */
[----:B------:R-:W-:Y:S02]  /*395b0*/  STL [R1+0x45c], R24 ;  /* 0x00045c1801007387 */ /* 0x000fe40000100800 */
[C---:B------:R-:W-:Y:S02]  /*395c0*/  FMUL R23, R0.reuse, R11 ;  /* 0x0000000b00177220 */ /* 0x040fe40000400000 */
[C---:B------:R-:W-:Y:S02]  /*395d0*/  FMUL R22, R0.reuse, R10 ;  /* 0x0000000a00167220 */ /* 0x040fe40000400000 */
[----:B------:R-:W3:Y:S01]  /*395e0*/  LDL.64 R10, [R1+0x1270] ;  /* 0x00127000010a7983 */ /* 0x000ee20000100a00 */
[C---:B------:R-:W-:Y:S02]  /*395f0*/  FMUL R17, R0.reuse, R17 ;  /* 0x0000001100117220 */ /* 0x040fe40000400000 */
[----:B------:R-:W-:Y:S02]  /*39600*/  STL [R1+0x448], R23 ;  /* 0x0004481701007387 */ /* 0x000fe40000100800 */
[----:B------:R-:W-:Y:S01]  /*39610*/  STL [R1+0x44c], R22 ;  /* 0x00044c1601007387 */ /* 0x000fe20000100800 */
[----:B------:R-:W-:Y:S01]  /*39620*/  STL [R1+0x438], R17 ;  /* 0x0004381101007387 */ /* 0x000fe20000100800 */
[----:B-----5:R-:W-:-:S02]  /*39630*/  FMUL R15, R0, R15 ;  /* 0x0000000f000f7220 */ /* 0x020fc40000400000 */
[C---:B------:R-:W-:Y:S02]  /*39640*/  FMUL R13, R0.reuse, R13 ;  /* 0x0000000d000d7220 */ /* 0x040fe40000400000 */
[C---:B------:R-:W-:Y:S02]  /*39650*/  FMUL R12, R0.reuse, R12 ;  /* 0x0000000c000c7220 */ /* 0x040fe40000400000 */
[----:B------:R-:W-:Y:S01]  /*39660*/  FFMA R9, R0, R9, R3 ;  /* 0x0000000900097223 */ /* 0x000fe20000000003 */
[----:B------:R-:W-:Y:S01]  /*39670*/  STL [R1+0x43c], R15 ;  /* 0x00043c0f01007387 */ /* 0x000fe20000100800 */
[----:B------:R0:W-:Y:S02]  /*39680*/  STL [R1+0x428], R13 ;  /* 0x0004280d01007387 */ /* 0x0001e40000100800 */
[----:B------:R1:W-:Y:S01]  /*39690*/  STL [R1+0x42c], R12 ;  /* 0x00042c0c01007387 */ /* 0x0003e20000100800 */
[----:B0-----:R-:W5:Y:S01]  /*396a0*/  LDL.LU R13, [R1+0xfbc] ;  /* 0x000fbc00010d7983 */ /* 0x001f620000300800 */
[----:B-1----:R-:W5:Y:S02]  /*396b0*/  LDL.LU R12, [R1+0xa30] ;  /* 0x000a3000010c7983 */ /* 0x002f640000300800 */
[----:B------:R0:W-:Y:S02]  /*396c0*/  STL [R1+0xfb8], R9 ;  /* 0x000fb80901007387 */ /* 0x0001e40000100800 */
[----:B0-----:R-:W5:Y:S01]  /*396d0*/  LDL.LU R9, [R1+0xa34] ;  /* 0x000a340001097983 */ /* 0x001f620000300800 */
[----:B------:R-:W-:-:S02]  /*396e0*/  FMUL R0, R2, 1.4426950216293334961 ;  /* 0x3fb8aa3b02007820 */ /* 0x000fc40000400000 */
[----:B------:R-:W5:Y:S02]  /*396f0*/  LDL.LU R17, [R1+0xa20] ;  /* 0x000a200001117983 */ /* 0x000f640000300800 */
[C---:B------:R-:W-:Y:S02]  /*39700*/  IMAD.WIDE R6, R14.reuse, 0x2, R6 ;  /* 0x000000020e067825 */ /* 0x040fe400078e0206 */
[----:B------:R-:W5:Y:S03]  /*39710*/  MUFU.EX2 R0, R0 ;  /* 0x0000000000007308 */ /* 0x000f660000000800 */
[----:B------:R0:W5:Y:S01]  /*39720*/  LDG.E.U16 R23, [R6.64] ;  /* 0x0000000406177981 */ /* 0x000162000c1e1500 */
[----:B--2---:R-:W-:-:S05]  /*39730*/  IMAD.WIDE R4, R14, 0x2, R4 ;  /* 0x000000020e047825 */ /* 0x004fca00078e0204 */
[----:B------:R1:W2:Y:S01]  /*39740*/  LDG.E.U16 R22, [R4.64] ;  /* 0x0000000404167981 */ /* 0x0002a2000c1e1500 */
[----:B----4-:R-:W-:-:S05]  /*39750*/  IMAD.WIDE R2, R14, 0x2, R18 ;  /* 0x000000020e027825 */ /* 0x010fca00078e0212 */
[----:B------:R3:W4:Y:S01]  /*39760*/  LDG.E.U16 R19, [R2.64] ;  /* 0x0000000402137981 */ /* 0x000722000c1e1500 */
[----:B-1----:R-:W-:Y:S02]  /*39770*/  FADD R4, -R20, R21 ;  /* 0x0000001514047221 */ /* 0x002fe40000000100 */
[----:B---3--:R-:W-:Y:S02]  /*39780*/  IMAD.WIDE R2, R14, 0x2, R10 ;  /* 0x000000020e027825 */ /* 0x008fe400078e020a */
[----:B------:R-:W3:Y:S02]  /*39790*/  LDL.LU R11, [R1+0xa24] ;  /* 0x000a2400010b7983 */ /* 0x000ee40000300800 */
[----:B------:R-:W2:Y:S02]  /*397a0*/  LDL.LU R10, [R1+0xa10] ;  /* 0x000a1000010a7983 */ /* 0x000ea40000300800 */
[----:B0-----:R-:W4:Y:S02]  /*397b0*/  LDL.LU R7, [R1+0xa14] ;  /* 0x000a140001077983 */ /* 0x001f240000300800 */
[----:B------:R-:W4:Y:S01]  /*397c0*/  LDL.LU R6, [R1+0xa00] ;  /* 0x000a000001067983 */ /* 0x000f220000300800 */
[----:B------:R-:W4:Y:S04]  /*397d0*/  LDL.LU R5, [R1+0xa04] ;  /* 0x000a040001057983 */ /* 0x000f280000300800 */
[----:B------:R0:W4:Y:S02]  /*397e0*/  LDG.E.U16 R18, [R2.64] ;  /* 0x0000000402127981 */ /* 0x000124000c1e1500 */
[----:B0-----:R-:W-:-:S02]  /*397f0*/  FMUL R2, R4, 1.4426950216293334961 ;  /* 0x3fb8aa3b04027820 */ /* 0x001fc40000400000 */
[C---:B-----5:R-:W-:Y:S02]  /*39800*/  FFMA R13, R0.reuse, R13, R8 ;  /* 0x0000000d000d7223 */ /* 0x060fe40000000008 */
[----:B------:R-:W-:-:S03]  /*39810*/  FMUL R4, R0, R12 ;  /* 0x0000000c00047220 */ /* 0x000fc60000400000 */
[----:B------:R0:W-:Y:S01]  /*39820*/  STL [R1+0xfbc], R13 ;  /* 0x000fbc0d01007387 */ /* 0x0001e20000100800 */
[----:B------:R-:W5:Y:S02]  /*39830*/  LDL.LU R15, [R1+0x9f0] ;  /* 0x0009f000010f7983 */ /* 0x000f640000300800 */
[----:B------:R1:W-:Y:S02]  /*39840*/  STL [R1+0x370], R4 ;  /* 0x0003700401007387 */ /* 0x0003e40000100800 */
[C---:B------:R-:W-:Y:S01]  /*39850*/  FMUL R3, R0.reuse, R9 ;  /* 0x0000000900037220 */ /* 0x040fe20000400000 */
[----:B0-----:R-:W5:Y:S04]  /*39860*/  LDL.LU R13, [R1+0x9f4] ;  /* 0x0009f400010d7983 */ /* 0x001f680000300800 */
[----:B------:R2:W-:Y:S02]  /*39870*/  STL [R1+0x374], R3 ;  /* 0x0003740301007387 */ /* 0x0005e40000100800 */
[----:B------:R-:W5:Y:S02]  /*39880*/  LDL.LU R12, [R1+0x9e0] ;  /* 0x0009e000010c7983 */ /* 0x000f640000300800 */
[----:B------:R-:W5:Y:S01]  /*39890*/  LDL.LU R9, [R1+0x9e4] ;  /* 0x0009e40001097983 */ /* 0x000f620000300800 */
[----:B------:R-:W5:Y:S01]  /*398a0*/  LDL.LU R8, [R1+0x9d0] ;  /* 0x0009d00001087983 */ /* 0x000f620000300800 */
[----:B-1----:R-:W5:Y:S02]  /*398b0*/  LDL.LU R4, [R1+0x9d4] ;  /* 0x0009d40001047983 */ /* 0x002f640000300800 */
[----:B------:R-:W-:-:S05]  /*398c0*/  FMUL R17, R0, R17 ;  /* 0x0000001100117220 */ /* 0x000fca0000400000 */
[----:B------:R-:W-:Y:S01]  /*398d0*/  STL [R1+0x360], R17 ;  /* 0x0003601101007387 */ /* 0x000fe20000100800 */
[C---:B---3--:R-:W-:Y:S02]  /*398e0*/  FMUL R11, R0.reuse, R11 ;  /* 0x0000000b000b7220 */ /* 0x048fe40000400000 */
[C---:B--2---:R-:W-:Y:S02]  /*398f0*/  FMUL R3, R0.reuse, R10 ;  /* 0x0000000a00037220 */ /* 0x044fe40000400000 */
[C---:B----4-:R-:W-:Y:S01]  /*39900*/  FMUL R7, R0.reuse, R7 ;  /* 0x0000000700077220 */ /* 0x050fe20000400000 */
[----:B------:R0:W-:Y:S01]  /*39910*/  STL [R1+0x364], R11 ;  /* 0x0003640b01007387 */ /* 0x0001e20000100800 */
[----:B------:R-:W-:Y:S02]  /*39920*/  STL [R1+0x744], R23 ;  /* 0x0007441701007387 */ /* 0x000fe40000100800 */
[C---:B------:R-:W-:Y:S02]  /*39930*/  FMUL R6, R0.reuse, R6 ;  /* 0x0000000600067220 */ /* 0x040fe40000400000 */
[C---:B------:R-:W-:Y:S01]  /*39940*/  FMUL R5, R0.reuse, R5 ;  /* 0x0000000500057220 */ /* 0x040fe20000400000 */
[----:B0-----:R-:W2:Y:S01]  /*39950*/  LDL.LU R11, [R1+0x9c0] ;  /* 0x0009c000010b7983 */ /* 0x001ea20000300800 */
[----:B------:R-:W-:Y:S02]  /*39960*/  STL [R1+0x740], R22 ;  /* 0x0007401601007387 */ /* 0x000fe40000100800 */
[----:B------:R0:W-:Y:S02]  /*39970*/  STL [R1+0x350], R3 ;  /* 0x0003500301007387 */ /* 0x0001e40000100800 */
[----:B------:R-:W-:Y:S01]  /*39980*/  STL [R1+0x73c], R19 ;  /* 0x00073c1301007387 */ /* 0x000fe20000100800 */
[----:B0-----:R-:W3:Y:S01]  /*39990*/  LDL.LU R3, [R1+0x9c4] ;  /* 0x0009c40001037983 */ /* 0x001ee20000300800 */
[----:B------:R0:W-:Y:S02]  /*399a0*/  STL [R1+0x354], R7 ;  /* 0x0003540701007387 */ /* 0x0001e40000100800 */
[----:B------:R-:W4:Y:S02]  /*399b0*/  LDL.LU R10, [R1+0x9b0] ;  /* 0x0009b000010a7983 */ /* 0x000f240000300800 */
[----:B------:R1:W-:Y:S01]  /*399c0*/  STL [R1+0x340], R6 ;  /* 0x0003400601007387 */ /* 0x0003e20000100800 */
[----:B0-----:R-:W4:Y:S01]  /*399d0*/  LDL.LU R7, [R1+0x9b4] ;  /* 0x0009b40001077983 */ /* 0x001f220000300800 */
[----:B------:R0:W-:Y:S02]  /*399e0*/  STL [R1+0x344], R5 ;  /* 0x0003440501007387 */ /* 0x0001e40000100800 */
[----:B------:R-:W-:Y:S02]  /*399f0*/  STL [R1+0x738], R18 ;  /* 0x0007381201007387 */ /* 0x000fe40000100800 */
[----:B-1----:R-:W4:Y:S02]  /*39a00*/  LDL.LU R6, [R1+0x990] ;  /* 0x0009900001067983 */ /* 0x002f240000300800 */
[C---:B-----5:R-:W-:Y:S01]  /*39a10*/  FMUL R15, R0.reuse, R15 ;  /* 0x0000000f000f7220 */ /* 0x060fe20000400000 */
[----:B0-----:R-:W5:Y:S01]  /*39a20*/  LDL.LU R5, [R1+0x994] ;  /* 0x0009940001057983 */ /* 0x001f620000300800 */
[----:B------:R-:W-:-:S02]  /*39a30*/  FMUL R13, R0, R13 ;  /* 0x0000000d000d7220 */ /* 0x000fc40000400000 */
[C---:B------:R-:W-:Y:S02]  /*39a40*/  FMUL R12, R0.reuse, R12 ;  /* 0x0000000c000c7220 */ /* 0x040fe40000400000 */
[C---:B------:R-:W-:Y:S01]  /*39a50*/  FMUL R9, R0.reuse, R9 ;  /* 0x0000000900097220 */ /* 0x040fe20000400000 */
[----:B------:R0:W-:Y:S01]  /*39a60*/  STL [R1+0x330], R15 ;  /* 0x0003300f01007387 */ /* 0x0001e20000100800 */
[C---:B------:R-:W-:Y:S02]  /*39a70*/  FMUL R8, R0.reuse, R8 ;  /* 0x0000000800087220 */ /* 0x040fe40000400000 */
[----:B------:R-:W-:Y:S02]  /*39a80*/  STL [R1+0x334], R13 ;  /* 0x0003340d01007387 */ /* 0x000fe40000100800 */
[----:B------:R-:W-:Y:S02]  /*39a90*/  STL [R1+0x320], R12 ;  /* 0x0003200c01007387 */ /* 0x000fe40000100800 */
[C---:B------:R-:W-:Y:S01]  /*39aa0*/  FMUL R4, R0.reuse, R4 ;  /* 0x0000000400047220 */ /* 0x040fe20000400000 */
[----:B------:R1:W-:Y:S04]  /*39ab0*/  STL [R1+0x324], R9 ;  /* 0x0003240901007387 */ /* 0x0003e80000100800 */
[----:B0-----:R-:W5:Y:S01]  /*39ac0*/  LDL.LU R15, [R1+0x980] ;  /* 0x00098000010f7983 */ /* 0x001f620000300800 */
[----:B------:R0:W-:Y:S03]  /*39ad0*/  STL [R1+0x310], R8 ;  /* 0x0003100801007387 */ /* 0x0001e60000100800 */
[----:B-1----:R-:W5:Y:S01]  /*39ae0*/  LDL.LU R9, [R1+0x984] ;  /* 0x0009840001097983 */ /* 0x002f620000300800 */
[----:B------:R1:W-:Y:S03]  /*39af0*/  STL [R1+0x314], R4 ;  /* 0x0003140401007387 */ /* 0x0003e60000100800 */
[----:B0-----:R-:W5:Y:S04]  /*39b00*/  LDL.LU R8, [R1+0x920] ;  /* 0x0009200001087983 */ /* 0x001f680000300800 */
[----:B-1----:R-:W5:Y:S01]  /*39b10*/  LDL.LU R4, [R1+0x924] ;  /* 0x0009240001047983 */ /* 0x002f620000300800 */
[----:B--2---:R-:W-:-:S02]  /*39b20*/  FMUL R11, R0, R11 ;  /* 0x0000000b000b7220 */ /* 0x004fc40000400000 */
[C---:B---3--:R-:W-:Y:S02]  /*39b30*/  FMUL R12, R0.reuse, R3 ;  /* 0x00000003000c7220 */ /* 0x048fe40000400000 */
[----:B------:R-:W2:Y:S01]  /*39b40*/  LDL.LU R3, [R1+0x910] ;  /* 0x0009100001037983 */ /* 0x000ea20000300800 */
[----:B------:R4:W-:Y:S02]  /*39b50*/  STL [R1+0x300], R11 ;  /* 0x0003000b01007387 */ /* 0x0009e40000100800 */
[----:B------:R0:W-:Y:S02]  /*39b60*/  STL [R1+0x304], R12 ;  /* 0x0003040c01007387 */ /* 0x0001e40000100800 */
[C---:B----4-:R-:W-:Y:S02]  /*39b70*/  FMUL R11, R0.reuse, R10 ;  /* 0x0000000a000b7220 */ /* 0x050fe40000400000 */
[C---:B------:R-:W-:Y:S02]  /*39b80*/  FMUL R10, R0.reuse, R7 ;  /* 0x00000007000a7220 */ /* 0x040fe40000400000 */
[C---:B------:R-:W-:Y:S01]  /*39b90*/  FMUL R6, R0.reuse, R6 ;  /* 0x0000000600067220 */ /* 0x040fe20000400000 */
[----:B------:R-:W3:Y:S01]  /*39ba0*/  LDL.LU R7, [R1+0x914] ;  /* 0x0009140001077983 */ /* 0x000ee20000300800 */
[----:B------:R1:W-:Y:S02]  /*39bb0*/  STL [R1+0x2f0], R11 ;  /* 0x0002f00b01007387 */ /* 0x0003e40000100800 */
[----:B------:R4:W-:Y:S02]  /*39bc0*/  STL [R1+0x2f4], R10 ;  /* 0x0002f40a01007387 */ /* 0x0009e40000100800 */
[----:B------:R-:W3:Y:S02]  /*39bd0*/  LDL.LU R13, [R1+0x900] ;  /* 0x00090000010d7983 */ /* 0x000ee40000300800 */
[C---:B-----5:R-:W-:Y:S01]  /*39be0*/  FMUL R5, R0.reuse, R5 ;  /* 0x0000000500057220 */ /* 0x060fe20000400000 */
[----:B------:R5:W-:Y:S01]  /*39bf0*/  STL [R1+0x2e0], R6 ;  /* 0x0002e00601007387 */ /* 0x000be20000100800 */
[----:B0-----:R-:W3:Y:S03]  /*39c00*/  LDL.LU R12, [R1+0x904] ;  /* 0x00090400010c7983 */ /* 0x001ee60000300800 */
[----:B------:R0:W-:Y:S01]  /*39c10*/  STL [R1+0x2e4], R5 ;  /* 0x0002e40501007387 */ /* 0x0001e20000100800 */
[----:B-1----:R-:W3:Y:S02]  /*39c20*/  LDL.LU R11, [R1+0x8f0] ;  /* 0x0008f000010b7983 */ /* 0x002ee40000300800 */
[----:B----4-:R-:W4:Y:S01]  /*39c30*/  LDL.LU R10, [R1+0x8f4] ;  /* 0x0008f400010a7983 */ /* 0x010f220000300800 */
[----:B-----5:R-:W5:Y:S04]  /*39c40*/  LDL.LU R6, [R1+0x8e0] ;  /* 0x0008e00001067983 */ /* 0x020f680000300800 */
[----:B0-----:R-:W5:Y:S01]  /*39c50*/  LDL.LU R5, [R1+0x8e4] ;  /* 0x0008e40001057983 */ /* 0x001f620000300800 */
[----:B------:R-:W-:-:S02]  /*39c60*/  FMUL R17, R0, R15 ;  /* 0x0000000f00117220 */ /* 0x000fc40000400000 */
[----:B------:R-:W-:-:S03]  /*39c70*/  FMUL R9, R0, R9 ;  /* 0x0000000900097220 */ /* 0x000fc60000400000 */
[----:B------:R-:W-:Y:S02]  /*39c80*/  STL [R1+0x2d0], R17 ;  /* 0x0002d01101007387 */ /* 0x000fe40000100800 */
[----:B------:R0:W-:Y:S02]  /*39c90*/  STL [R1+0x2d4], R9 ;  /* 0x0002d40901007387 */ /* 0x0001e40000100800 */
[C---:B------:R-:W-:Y:S02]  /*39ca0*/  FMUL R15, R0.reuse, R8 ;  /* 0x00000008000f7220 */ /* 0x040fe40000400000 */
[C---:B------:R-:W-:Y:S01]  /*39cb0*/  FMUL R8, R0.reuse, R4 ;  /* 0x0000000400087220 */ /* 0x040fe20000400000 */
[----:B0-----:R-:W5:Y:S02]  /*39cc0*/  LDL.LU R9, [R1+0xa38] ;  /* 0x000a380001097983 */ /* 0x001f640000300800 */
[----:B------:R-:W-:Y:S02]  /*39cd0*/  STL [R1+0x2c0], R15 ;  /* 0x0002c00f01007387 */ /* 0x000fe40000100800 */
[----:B------:R-:W5:Y:S02]  /*39ce0*/  LDL.LU R4, [R1+0xa3c] ;  /* 0x000a3c0001047983 */ /* 0x000f640000300800 */
[----:B------:R2:W-:Y:S01]  /*39cf0*/  STL [R1+0x2c4], R8 ;  /* 0x0002c40801007387 */ /* 0x0005e20000100800 */
[----:B------:R-:W0:Y:S01]  /*39d00*/  MUFU.EX2 R2, R2 ;  /* 0x0000000200027308 */ /* 0x000e220000000800 */
[----:B--2---:R-:W-:-:S02]  /*39d10*/  FMUL R8, R0, R3 ;  /* 0x0000000300087220 */ /* 0x004fc40000400000 */
[----:B------:R-:W1:Y:S04]  /*39d20*/  LDS R3, [R16.X4+0x20380] ;  /* 0x0203800010037984 */ /* 0x000e680000004800 */
[----:B------:R2:W-:Y:S04]  /*39d30*/  STL [R1+0x2b0], R8 ;  /* 0x0002b00801007387 */ /* 0x0005e80000100800 */
[----:B--2---:R-:W2:Y:S01]  /*39d40*/  LDL.LU R8, [R1+0xa28] ;  /* 0x000a280001087983 */ /* 0x004ea20000300800 */
[C---:B---3--:R-:W-:Y:S02]  /*39d50*/  FMUL R15, R0.reuse, R7 ;  /* 0x00000007000f7220 */ /* 0x048fe40000400000 */
[----:B------:R-:W3:Y:S02]  /*39d60*/  LDL.LU R7, [R1+0xa2c] ;  /* 0x000a2c0001077983 */ /* 0x000ee40000300800 */
[C---:B------:R-:W-:Y:S01]  /*39d70*/  FMUL R13, R0.reuse, R13 ;  /* 0x0000000d000d7220 */ /* 0x040fe20000400000 */
[----:B------:R0:W-:Y:S01]  /*39d80*/  STL [R1+0x2b4], R15 ;  /* 0x0002b40f01007387 */ /* 0x0001e20000100800 */
[----:B------:R-:W-:-:S03]  /*39d90*/  FMUL R12, R0, R12 ;  /* 0x0000000c000c7220 */ /* 0x000fc60000400000 */
[----:B------:R0:W-:Y:S01]  /*39da0*/  STL [R1+0x2a0], R13 ;  /* 0x0002a00d01007387 */ /* 0x0001e20000100800 */
[C---:B------:R-:W-:Y:S02]  /*39db0*/  FMUL R11, R0.reuse, R11 ;  /* 0x0000000b000b7220 */ /* 0x040fe40000400000 */
[C---:B----4-:R-:W-:Y:S01]  /*39dc0*/  FMUL R10, R0.reuse, R10 ;  /* 0x0000000a000a7220 */ /* 0x050fe20000400000 */
[----:B------:R-:W-:Y:S02]  /*39dd0*/  STL [R1+0x2a4], R12 ;  /* 0x0002a40c01007387 */ /* 0x000fe40000100800 */
[----:B------:R-:W-:Y:S02]  /*39de0*/  STL [R1+0x290], R11 ;  /* 0x0002900b01007387 */ /* 0x000fe40000100800 */
[C---:B-----5:R-:W-:Y:S01]  /*39df0*/  FMUL R6, R0.reuse, R6 ;  /* 0x0000000600067220 */ /* 0x060fe20000400000 */
[----:B------:R-:W-:Y:S01]  /*39e00*/  STL [R1+0x294], R10 ;  /* 0x0002940a01007387 */ /* 0x000fe20000100800 */
[----:B------:R-:W4:Y:S02]  /*39e10*/  LDL.LU R18, [R1+0xa18] ;  /* 0x000a180001127983 */ /* 0x000f240000300800 */
[----:B------:R-:W-:Y:S01]  /*39e20*/  FMUL R0, R0, R5 ;  /* 0x0000000500007220 */ /* 0x000fe20000400000 */
[----:B------:R5:W-:Y:S01]  /*39e30*/  STL [R1+0x280], R6 ;  /* 0x0002800601007387 */ /* 0x000be20000100800 */
[----:B------:R-:W4:Y:S03]  /*39e40*/  LDL.LU R17, [R1+0xa1c] ;  /* 0x000a1c0001117983 */ /* 0x000f260000300800 */
[----:B------:R1:W-:Y:S01]  /*39e50*/  STL [R1+0x284], R0 ;  /* 0x0002840001007387 */ /* 0x0003e20000100800 */
[----:B0-----:R-:W4:Y:S02]  /*39e60*/  LDL.LU R15, [R1+0xa08] ;  /* 0x000a0800010f7983 */ /* 0x001f240000300800 */
[----:B------:R-:W4:Y:S01]  /*39e70*/  LDL.LU R13, [R1+0xa0c] ;  /* 0x000a0c00010d7983 */ /* 0x000f220000300800 */
[----:B-----5:R-:W5:Y:S01]  /*39e80*/  LDL.LU R6, [R1+0x9f8] ;  /* 0x0009f80001067983 */ /* 0x020f620000300800 */
[----:B------:R-:W5:Y:S02]  /*39e90*/  LDL.LU R5, [R1+0x9fc] ;  /* 0x0009fc0001057983 */ /* 0x000f640000300800 */
[----:B-1----:R-:W-:-:S02]  /*39ea0*/  FMUL R0, R2, R9 ;  /* 0x0000000902007220 */ /* 0x002fc40000400000 */
[C---:B------:R-:W-:Y:S02]  /*39eb0*/  FMUL R9, R2.reuse, R4 ;  /* 0x0000000402097220 */ /* 0x040fe40000400000 */
[----:B------:R-:W5:Y:S01]  /*39ec0*/  LDL.LU R4, [R1+0x9e8] ;  /* 0x0009e80001047983 */ /* 0x000f620000300800 */
[----:B------:R0:W-:Y:S03]  /*39ed0*/  STL [R1+0x378], R0 ;  /* 0x0003780001007387 */ /* 0x0001e60000100800 */
[----:B0-----:R-:W5:Y:S01]  /*39ee0*/  LDL.LU R0, [R1+0x9ec] ;  /* 0x0009ec0001007983 */ /* 0x001f620000300800 */
[----:B------:R0:W-:Y:S02]  /*39ef0*/  STL [R1+0x37c], R9 ;  /* 0x00037c0901007387 */ /* 0x0001e40000100800 */
[----:B------:R-:W5:Y:S02]  /*39f00*/  LDL.LU R12, [R1+0x9d8] ;  /* 0x0009d800010c7983 */ /* 0x000f640000300800 */
[----:B--2---:R-:W-:-:S02]  /*39f10*/  FMUL R8, R2, R8 ;  /* 0x0000000802087220 */ /* 0x004fc40000400000 */
[----:B---3--:R-:W-:-:S03]  /*39f20*/  FMUL R7, R2, R7 ;  /* 0x0000000702077220 */ /* 0x008fc60000400000 */
[----:B------:R1:W-:Y:S01]  /*39f30*/  STL [R1+0x368], R8 ;  /* 0x0003680801007387 */ /* 0x0003e20000100800 */
[----:B------:R-:W2:Y:S02]  /*39f40*/  LDL.LU R11, [R1+0x9dc] ;  /* 0x0009dc00010b7983 */ /* 0x000ea40000300800 */
[----:B------:R3:W-:Y:S02]  /*39f50*/  STL [R1+0x36c], R7 ;  /* 0x00036c0701007387 */ /* 0x0007e40000100800 */
[----:B------:R-:W2:Y:S01]  /*39f60*/  LDL.LU R10, [R1+0x9c8] ;  /* 0x0009c800010a7983 */ /* 0x000ea20000300800 */
[----:B0-----:R-:W2:Y:S04]  /*39f70*/  LDL.LU R9, [R1+0x9cc] ;  /* 0x0009cc0001097983 */ /* 0x001ea80000300800 */
[----:B-1----:R-:W2:Y:S01]  /*39f80*/  LDL.LU R8, [R1+0x9b8] ;  /* 0x0009b80001087983 */ /* 0x002ea20000300800 */
[----:B---3--:R-:W3:Y:S02]  /*39f90*/  LDL.LU R7, [R1+0x9bc] ;  /* 0x0009bc0001077983 */ /* 0x008ee40000300800 */
[----:B----4-:R-:W-:-:S02]  /*39fa0*/  FMUL R20, R2, R18 ;  /* 0x0000001202147220 */ /* 0x010fc40000400000 */
[----:B------:R-:W-:-:S03]  /*39fb0*/  FMUL R19, R2, R17 ;  /* 0x0000001102137220 */ /* 0x000fc60000400000 */
[----:B------:R-:W-:Y:S01]  /*39fc0*/  STL [R1+0x358], R20 ;  /* 0x0003581401007387 */ /* 0x000fe20000100800 */
[C---:B------:R-:W-:Y:S02]  /*39fd0*/  FMUL R18, R2.reuse, R15 ;  /* 0x0000000f02127220 */ /* 0x040fe40000400000 */
[C---:B------:R-:W-:Y:S01]  /*39fe0*/  FMUL R17, R2.reuse, R13 ;  /* 0x0000000d02117220 */ /* 0x040fe20000400000 */
[----:B------:R-:W-:Y:S02]  /*39ff0*/  STL [R1+0x35c], R19 ;  /* 0x00035c1301007387 */ /* 0x000fe40000100800 */
[----:B------:R-:W-:Y:S02]  /*3a000*/  STL [R1+0x348], R18 ;  /* 0x0003481201007387 */ /* 0x000fe40000100800 */
[C---:B-----5:R-:W-:Y:S02]  /*3a010*/  FMUL R15, R2.reuse, R6 ;  /* 0x00000006020f7220 */ /* 0x060fe40000400000 */
[C---:B------:R-:W-:Y:S01]  /*3a020*/  FMUL R13, R2.reuse, R5 ;  /* 0x00000005020d7220 */ /* 0x040fe20000400000 */
[----:B------:R-:W-:Y:S01]  /*3a030*/  STL [R1+0x34c], R17 ;  /* 0x00034c1101007387 */ /* 0x000fe20000100800 */
[----:B------:R-:W4:Y:S02]  /*3a040*/  LDL.LU R6, [R1+0x998] ;  /* 0x0009980001067983 */ /* 0x000f240000300800 */
[----:B------:R0:W-:Y:S02]  /*3a050*/  STL [R1+0x338], R15 ;  /* 0x0003380f01007387 */ /* 0x0001e40000100800 */
[----:B------:R-:W5:Y:S01]  /*3a060*/  LDL.LU R5, [R1+0x99c] ;  /* 0x00099c0001057983 */ /* 0x000f620000300800 */
[----:B------:R1:W-:Y:S01]  /*3a070*/  STL [R1+0x33c], R13 ;  /* 0x00033c0d01007387 */ /* 0x0003e20000100800 */
[----:B0-----:R-:W-:-:S03]  /*3a080*/  FMUL R15, R2, R4 ;  /* 0x00000004020f7220 */ /* 0x001fc60000400000 */
[----:B------:R-:W5:Y:S02]  /*3a090*/  LDL.LU R4, [R1+0x988] ;  /* 0x0009880001047983 */ /* 0x000f640000300800 */
[----:B------:R-:W-:Y:S02]  /*3a0a0*/  STL [R1+0x328], R15 ;  /* 0x0003280f01007387 */ /* 0x000fe40000100800 */
[C---:B-1----:R-:W-:Y:S02]  /*3a0b0*/  FMUL R13, R2.reuse, R0 ;  /* 0x00000000020d7220 */ /* 0x042fe40000400000 */
[C---:B------:R-:W-:Y:S01]  /*3a0c0*/  FMUL R12, R2.reuse, R12 ;  /* 0x0000000c020c7220 */ /* 0x040fe20000400000 */
[----:B------:R-:W5:Y:S02]  /*3a0d0*/  LDL.LU R0, [R1+0x98c] ;  /* 0x00098c0001007983 */ /* 0x000f640000300800 */
[----:B------:R-:W-:Y:S02]  /*3a0e0*/  STL [R1+0x32c], R13 ;  /* 0x00032c0d01007387 */ /* 0x000fe40000100800 */
[----:B------:R-:W-:Y:S01]  /*3a0f0*/  STL [R1+0x318], R12 ;  /* 0x0003180c01007387 */ /* 0x000fe20000100800 */
[----:B--2---:R-:W-:-:S02]  /*3a100*/  FMUL R11, R2, R11 ;  /* 0x0000000b020b7220 */ /* 0x004fc40000400000 */
[C---:B------:R-:W-:Y:S02]  /*3a110*/  FMUL R10, R2.reuse, R10 ;  /* 0x0000000a020a7220 */ /* 0x040fe40000400000 */
[C---:B------:R-:W-:Y:S01]  /*3a120*/  FMUL R9, R2.reuse, R9 ;  /* 0x0000000902097220 */ /* 0x040fe20000400000 */
[----:B------:R0:W-:Y:S02]  /*3a130*/  STL [R1+0x31c], R11 ;  /* 0x00031c0b01007387 */ /* 0x0001e40000100800 */
[----:B------:R1:W-:Y:S02]  /*3a140*/  STL [R1+0x308], R10 ;  /* 0x0003080a01007387 */ /* 0x0003e40000100800 */
[C---:B------:R-:W-:Y:S02]  /*3a150*/  FMUL R8, R2.reuse, R8 ;  /* 0x0000000802087220 */ /* 0x040fe40000400000 */
[C---:B---3--:R-:W-:Y:S01]  /*3a160*/  FMUL R7, R2.reuse, R7 ;  /* 0x0000000702077220 */ /* 0x048fe20000400000 */
[----:B------:R2:W-:Y:S01]  /*3a170*/  STL [R1+0x30c], R9 ;  /* 0x00030c0901007387 */ /* 0x0005e20000100800 */
[----:B------:R-:W3:Y:S02]  /*3a180*/  LDL.LU R19, [R1+0x928] ;  /* 0x0009280001137983 */ /* 0x000ee40000300800 */
[----:B------:R2:W-:Y:S02]  /*3a190*/  STL [R1+0x2f8], R8 ;  /* 0x0002f80801007387 */ /* 0x0005e40000100800 */
[----:B------:R-:W3:Y:S01]  /*3a1a0*/  LDL.LU R18, [R1+0x92c] ;  /* 0x00092c0001127983 */ /* 0x000ee20000300800 */
[----:B------:R-:W-:Y:S01]  /*3a1b0*/  STL [R1+0x2fc], R7 ;  /* 0x0002fc0701007387 */ /* 0x000fe20000100800 */
[----:B0-----:R-:W3:Y:S02]  /*3a1c0*/  LDL.LU R11, [R1+0x918] ;  /* 0x00091800010b7983 */ /* 0x001ee40000300800 */
[----:B-1----:R-:W3:Y:S01]  /*3a1d0*/  LDL.LU R10, [R1+0x91c] ;  /* 0x00091c00010a7983 */ /* 0x002ee20000300800 */
[----:B--2---:R-:W2:Y:S01]  /*3a1e0*/  LDL.LU R9, [R1+0x908] ;  /* 0x0009080001097983 */ /* 0x004ea20000300800 */
[----:B------:R-:W2:Y:S02]  /*3a1f0*/  LDL.LU R8, [R1+0x90c] ;  /* 0x00090c0001087983 */ /* 0x000ea40000300800 */
[----:B------:R-:W2:Y:S02]  /*3a200*/  LDL.LU R17, [R1+0x8f8] ;  /* 0x0008f80001117983 */ /* 0x000ea40000300800 */
[----:B----4-:R-:W-:-:S02]  /*3a210*/  FMUL R6, R2, R6 ;  /* 0x0000000602067220 */ /* 0x010fc40000400000 */
[----:B-----5:R-:W-:-:S03]  /*3a220*/  FMUL R5, R2, R5 ;  /* 0x0000000502057220 */ /* 0x020fc60000400000 */
[----:B------:R-:W-:Y:S01]  /*3a230*/  STL [R1+0x2e8], R6 ;  /* 0x0002e80601007387 */ /* 0x000fe20000100800 */
[----:B------:R-:W4:Y:S03]  /*3a240*/  LDL.LU R15, [R1+0x8fc] ;  /* 0x0008fc00010f7983 */ /* 0x000f260000300800 */
[----:B------:R-:W-:Y:S01]  /*3a250*/  STL [R1+0x2ec], R5 ;  /* 0x0002ec0501007387 */ /* 0x000fe20000100800 */
[----:B------:R-:W5:Y:S02]  /*3a260*/  LDL.LU R13, [R1+0x8e8] ;  /* 0x0008e800010d7983 */ /* 0x000f640000300800 */
[----:B------:R-:W-:-:S05]  /*3a270*/  FMUL R4, R2, R4 ;  /* 0x0000000402047220 */ /* 0x000fca0000400000 */
[----:B------:R-:W-:Y:S01]  /*3a280*/  STL [R1+0x2d8], R4 ;  /* 0x0002d80401007387 */ /* 0x000fe20000100800 */
[----:B------:R-:W5:Y:S02]  /*3a290*/  LDL.LU R12, [R1+0x8ec] ;  /* 0x0008ec00010c7983 */ /* 0x000f640000300800 */
[----:B------:R-:W-:-:S05]  /*3a2a0*/  FMUL R0, R2, R0 ;  /* 0x0000000002007220 */ /* 0x000fca0000400000 */
[----:B------:R0:W-:Y:S04]  /*3a2b0*/  STL [R1+0x2dc], R0 ;  /* 0x0002dc0001007387 */ /* 0x0001e80000100800 */
[----:B0-----:R-:W5:Y:S01]  /*3a2c0*/  LDL.LU R0, [R1+0xfc0] ;  /* 0x000fc00001007983 */ /* 0x001f620000300800 */
[----:B------:R-:W5:Y:S02]  /*3a2d0*/  LDL.64 R6, [R1+0x1268] ;  /* 0x0012680001067983 */ /* 0x000f640000100a00 */
[----:B------:R-:W5:Y:S02]  /*3a2e0*/  LDL.64 R4, [R1+0x1260] ;  /* 0x0012600001047983 */ /* 0x000f640000100a00 */
[----:B------:R-:W5:Y:S02]  /*3a2f0*/  LDL.64 R20, [R1+0x1258] ;  /* 0x0012580001147983 */ /* 0x000f640000100a00 */
[----:B---3--:R-:W-:-:S02]  /*3a300*/  FMUL R22, R2, R19 ;  /* 0x0000001302167220 */ /* 0x008fc40000400000 */
[C---:B------:R-:W-:Y:S02]  /*3a310*/  FMUL R19, R2.reuse, R18 ;  /* 0x0000001202137220 */ /* 0x040fe40000400000 */
[C---:B------:R-:W-:Y:S02]  /*3a320*/  FMUL R18, R2.reuse, R11 ;  /* 0x0000000b02127220 */ /* 0x040fe40000400000 */
[C---:B------:R-:W-:Y:S01]  /*3a330*/  FMUL R11, R2.reuse, R10 ;  /* 0x0000000a020b7220 */ /* 0x040fe20000400000 */
[----:B------:R-:W-:Y:S01]  /*3a340*/  STL [R1+0x2c8], R22 ;  /* 0x0002c81601007387 */ /* 0x000fe20000100800 */
[----:B------:R-:W-:Y:S02]  /*3a350*/  STL [R1+0x2cc], R19 ;  /* 0x0002cc1301007387 */ /* 0x000fe40000100800 */
[----:B------:R0:W-:Y:S02]  /*3a360*/  STL [R1+0x2b8], R18 ;  /* 0x0002b81201007387 */ /* 0x0001e40000100800 */
[C---:B--2---:R-:W-:Y:S01]  /*3a370*/  FMUL R10, R2.reuse, R9 ;  /* 0x00000009020a7220 */ /* 0x044fe20000400000 */
[----:B------:R-:W-:Y:S01]  /*3a380*/  STL [R1+0x2bc], R11 ;  /* 0x0002bc0b01007387 */ /* 0x000fe20000100800 */
[----:B------:R-:W-:-:S02]  /*3a390*/  FMUL R17, R2, R17 ;  /* 0x0000001102117220 */ /* 0x000fc40000400000 */
[C---:B0-----:R-:W-:Y:S02]  /*3a3a0*/  FMUL R18, R2.reuse, R8 ;  /* 0x0000000802127220 */ /* 0x041fe40000400000 */
[----:B------:R-:W2:Y:S01]  /*3a3b0*/  LDL.64 R8, [R1+0x1250] ;  /* 0x0012500001087983 */ /* 0x000ea20000100a00 */
[----:B------:R0:W-:Y:S02]  /*3a3c0*/  STL [R1+0x2a8], R10 ;  /* 0x0002a80a01007387 */ /* 0x0001e40000100800 */
[C---:B----4-:R-:W-:Y:S02]  /*3a3d0*/  FMUL R15, R2.reuse, R15 ;  /* 0x0000000f020f7220 */ /* 0x050fe40000400000 */
[C---:B-----5:R-:W-:Y:S01]  /*3a3e0*/  FMUL R13, R2.reuse, R13 ;  /* 0x0000000d020d7220 */ /* 0x060fe20000400000 */
[----:B0-----:R-:W3:Y:S01]  /*3a3f0*/  LDL.64 R10, [R1+0x1248] ;  /* 0x00124800010a7983 */ /* 0x001ee20000100a00 */
[----:B------:R0:W-:Y:S02]  /*3a400*/  STL [R1+0x2ac], R18 ;  /* 0x0002ac1201007387 */ /* 0x0001e40000100800 */
[----:B------:R-:W4:Y:S02]  /*3a410*/  LDL.64 R22, [R1+0x1240] ;  /* 0x0012400001167983 */ /* 0x000f240000100a00 */
[----:B------:R-:W-:Y:S02]  /*3a420*/  STL [R1+0x298], R17 ;  /* 0x0002981101007387 */ /* 0x000fe40000100800 */
[C---:B------:R-:W-:Y:S01]  /*3a430*/  FMUL R12, R2.reuse, R12 ;  /* 0x0000000c020c7220 */ /* 0x040fe20000400000 */
[----:B------:R-:W-:Y:S01]  /*3a440*/  STL [R1+0x29c], R15 ;  /* 0x00029c0f01007387 */ /* 0x000fe20000100800 */
[----:B------:R-:W-:Y:S03]  /*3a450*/  STL [R1+0x288], R13 ;  /* 0x0002880d01007387 */ /* 0x000fe60000100800 */
[----:B------:R1:W-:Y:S01]  /*3a460*/  STL [R1+0x28c], R12 ;  /* 0x00028c0c01007387 */ /* 0x0003e20000100800 */
[----:B0-----:R-:W5:Y:S02]  /*3a470*/  LDL.64 R18, [R1+0x1238] ;  /* 0x0012380001127983 */ /* 0x001f640000100a00 */
[----:B------:R-:W-:-:S02]  /*3a480*/  FFMA R0, R2, R0, R3 ;  /* 0x0000000002007223 */ /* 0x000fc40000000003 */
[----:B------:R-:W-:-:S04]  /*3a490*/  IMAD.WIDE R6, R14, 0x2, R6 ;  /* 0x000000020e067825 */ /* 0x000fc800078e0206 */
[C---:B------:R-:W-:Y:S01]  /*3a4a0*/  IMAD.WIDE R4, R14.reuse, 0x2, R4 ;  /* 0x000000020e047825 */ /* 0x040fe200078e0204 */
[----:B------:R0:W-:Y:S03]  /*3a4b0*/  STL [R1+0xfc0], R0 ;  /* 0x000fc00001007387 */ /* 0x0001e60000100800 */
[----:B-1----:R-:W5:Y:S02]  /*3a4c0*/  LDL.64 R12, [R1+0x1230] ;  /* 0x00123000010c7983 */ /* 0x002f640000100a00 */
[C---:B------:R-:W-:Y:S01]  /*3a4d0*/  IMAD.WIDE R2, R14.reuse, 0x2, R20 ;  /* 0x000000020e027825 */ /* 0x040fe200078e0214 */
[----:B------:R2:W5:Y:S04]  /*3a4e0*/  LDG.E.U16 R17, [R6.64] ;  /* 0x0000000406117981 */ /* 0x000568000c1e1500 */
[----:B------:R-:W5:Y:S04]  /*3a4f0*/  LDL.64 R20, [R1+0x1228] ;  /* 0x0012280001147983 */ /* 0x000f680000100a00 */
[----:B------:R3:W5:Y:S04]  /*3a500*/  LDG.E.U16 R28, [R4.64] ;  /* 0x00000004041c7981 */ /* 0x000768000c1e1500 */
[----:B------:R4:W5:Y:S01]  /*3a510*/  LDG.E.U16 R29, [R2.64] ;  /* 0x00000004021d7981 */ /* 0x000962000c1e1500 */
[----:B--2---:R-:W-:-:S03]  /*3a520*/  IMAD.WIDE R6, R14, 0x2, R8 ;  /* 0x000000020e067825 */ /* 0x004fc600078e0208 */
[----:B------:R-:W2:Y:S04]  /*3a530*/  LDL.64 R8, [R1+0x1220] ;  /* 0x0012200001087983 */ /* 0x000ea80000100a00 */
[----:B------:R5:W2:Y:S01]  /*3a540*/  LDG.E.U16 R26, [R6.64] ;  /* 0x00000004061a7981 */ /* 0x000aa2000c1e1500 */
[----:B---3--:R-:W-:-:S04]  /*3a550*/  IMAD.WIDE R4, R14, 0x2, R10 ;  /* 0x000000020e047825 */ /* 0x008fc800078e020a */
[C---:B----4-:R-:W-:Y:S01]  /*3a560*/  IMAD.WIDE R2, R14.reuse, 0x2, R22 ;  /* 0x000000020e027825 */ /* 0x050fe200078e0216 */
[----:B------:R-:W3:Y:S04]  /*3a570*/  LDL.64 R10, [R1+0x1218] ;  /* 0x00121800010a7983 */ /* 0x000ee80000100a00 */
[----:B------:R-:W4:Y:S04]  /*3a580*/  LDL.64 R22, [R1+0x1210] ;  /* 0x0012100001167983 */ /* 0x000f280000100a00 */
[----:B------:R1:W4:Y:S04]  /*3a590*/  LDG.E.U16 R27, [R4.64] ;  /* 0x00000004041b7981 */ /* 0x000328000c1e1500 */
[----:B0-----:R0:W4:Y:S01]  /*3a5a0*/  LDG.E.U16 R0, [R2.64] ;  /* 0x0000000402007981 */ /* 0x001122000c1e1500 */
[----:B-----5:R-:W-:-:S03]  /*3a5b0*/  IMAD.WIDE R6, R14, 0x2, R18 ;  /* 0x000000020e067825 */ /* 0x020fc600078e0212 */
[----:B------:R-:W5:Y:S04]  /*3a5c0*/  LDL.64 R18, [R1+0x1208] ;  /* 0x0012080001127983 */ /* 0x000f680000100a00 */
[----:B------:R2:W5:Y:S01]  /*3a5d0*/  LDG.E.U16 R15, [R6.64] ;  /* 0x00000004060f7981 */ /* 0x000562000c1e1500 */
[----:B-1----:R-:W-:-:S03]  /*3a5e0*/  IMAD.WIDE R4, R14, 0x2, R12 ;  /* 0x000000020e047825 */ /* 0x002fc600078e020c */
[----:B------:R-:W5:Y:S01]  /*3a5f0*/  LDL.64 R12, [R1+0x1200] ;  /* 0x00120000010c7983 */ /* 0x000f620000100a00 */
[----:B0-----:R-:W-:-:S04]  /*3a600*/  IMAD.WIDE R2, R14, 0x2, R20 ;  /* 0x000000020e027825 */ /* 0x001fc800078e0214 */
[----:B------:R-:W5:Y:S01]  /*3a610*/  LDL.64 R20, [R1+0x11f8] ;  /* 0x0011f80001147983 */ /* 0x000f620000100a00 */
[----:B------:R3:W5:Y:S04]  /*3a620*/  LDG.E.U16 R24, [R4.64] ;  /* 0x0000000404187981 */ /* 0x000768000c1e1500 */
[----:B------:R4:W5:Y:S01]  /*3a630*/  LDG.E.U16 R25, [R2.64] ;  /* 0x0000000402197981 */ /* 0x000962000c1e1500 */
[----:B--2---:R-:W-:-:S03]  /*3a640*/  IMAD.WIDE R6, R14, 0x2, R8 ;  /* 0x000000020e067825 */ /* 0x004fc600078e0208 */
[----:B------:R-:W2:Y:S01]  /*3a650*/  LDL.64 R8, [R1+0x11f0] ;  /* 0x0011f00001087983 */ /* 0x000ea20000100a00 */
[----:B---3--:R-:W-:-:S04]  /*3a660*/  IMAD.WIDE R4, R14, 0x2, R10 ;  /* 0x000000020e047825 */ /* 0x008fc800078e020a */
[C---:B----4-:R-:W-:Y:S01]  /*3a670*/  IMAD.WIDE R2, R14.reuse, 0x2, R22 ;  /* 0x000000020e027825 */ /* 0x050fe200078e0216 */
[----:B------:R-:W3:Y:S04]  /*3a680*/  LDL.64 R10, [R1+0x11e8] ;  /* 0x0011e800010a7983 */ /* 0x000ee80000100a00 */
[----:B------:R-:W4:Y:S01]  /*3a690*/  LDL.64 R22, [R1+0x11e0] ;  /* 0x0011e00001167983 */ /* 0x000f220000100a00 */
[----:B------:R0:W-:Y:S02]  /*3a6a0*/  STL [R1+0x734], R17 ;  /* 0x0007341101007387 */ /* 0x0001e40000100800 */
[----:B------:R1:W-:Y:S02]  /*3a6b0*/  STL [R1+0x730], R28 ;  /* 0x0007301c01007387 */ /* 0x0003e40000100800 */
[----:B------:R1:W-:Y:S01]  /*3a6c0*/  STL [R1+0x72c], R29 ;  /* 0x00072c1d01007387 */ /* 0x0003e20000100800 */
[----:B0-----:R5:W4:Y:S04]  /*3a6d0*/  LDG.E.U16 R17, [R6.64] ;  /* 0x0000000406117981 */ /* 0x001b28000c1e1500 */
[----:B-1----:R0:W4:Y:S04]  /*3a6e0*/  LDG.E.U16 R28, [R4.64] ;  /* 0x00000004041c7981 */ /* 0x002128000c1e1500 */
[----:B------:R1:W4:Y:S01]  /*3a6f0*/  LDG.E.U16 R29, [R2.64] ;  /* 0x00000004021d7981 */ /* 0x000322000c1e1500 */
[----:B-----5:R-:W-:-:S03]  /*3a700*/  IMAD.WIDE R6, R14, 0x2, R18 ;  /* 0x000000020e067825 */ /* 0x020fc600078e0212 */
[----:B------:R-:W5:Y:S01]  /*3a710*/  LDL.64 R18, [R1+0x11d8] ;  /* 0x0011d80001127983 */ /* 0x000f620000100a00 */
[----:B0-----:R-:W-:-:S03]  /*3a720*/  IMAD.WIDE R4, R14, 0x2, R12 ;  /* 0x000000020e047825 */ /* 0x001fc600078e020c */
[----:B------:R-:W5:Y:S01]  /*3a730*/  LDL.64 R12, [R1+0x11d0] ;  /* 0x0011d000010c7983 */ /* 0x000f620000100a00 */
[----:B-1----:R-:W-:-:S04]  /*3a740*/  IMAD.WIDE R2, R14, 0x2, R20 ;  /* 0x000000020e027825 */ /* 0x002fc800078e0214 */
[----:B------:R-:W5:Y:S02]  /*3a750*/  LDL.64 R20, [R1+0x11c8] ;  /* 0x0011c80001147983 */ /* 0x000f640000100a00 */
[----:B------:R0:W-:Y:S01]  /*3a760*/  STL [R1+0x728], R26 ;  /* 0x0007281a01007387 */ /* 0x0001e20000100800 */
[----:B------:R1:W-:Y:S01]  /*3a770*/  STL [R1+0x724], R27 ;  /* 0x0007241b01007387 */ /* 0x0003e20000100800 */
[----:B------:R1:W-:Y:S03]  /*3a780*/  STL [R1+0x720], R0 ;  /* 0x0007200001007387 */ /* 0x0003e60000100800 */
[----:B0-----:R2:W5:Y:S04]  /*3a790*/  LDG.E.U16 R26, [R6.64] ;  /* 0x00000004061a7981 */ /* 0x001568000c1e1500 */
[----:B-1----:R3:W5:Y:S04]  /*3a7a0*/  LDG.E.U16 R27, [R4.64] ;  /* 0x00000004041b7981 */ /* 0x002768000c1e1500 */
        /* <DEDUP_REMOVED lines=29> */
[----:B------:R-:W3:Y:S03]  /*3a980*/  LDL.64 R10, [R1+0x1188] ;  /* 0x00118800010a7983 */ /* 0x000ee60000100a00 */
[----:B------:R0:W-:Y:S02]  /*3a990*/  STL [R1+0x704], R26 ;  /* 0x0007041a01007387 */ /* 0x0001e40000100800 */
[----:B------:R-:W4:Y:S02]  /*3a9a0*/  LDL.64 R22, [R1+0x1180] ;  /* 0x0011800001167983 */ /* 0x000f240000100a00 */
[----:B------:R1:W-:Y:S01]  /*3a9b0*/  STL [R1+0x700], R27 ;  /* 0x0007001b01007387 */ /* 0x0003e20000100800 */
[----:B------:R1:W-:Y:S04]  /*3a9c0*/  STL [R1+0x6fc], R0 ;  /* 0x0006fc0001007387 */ /* 0x0003e80000100800 */
[----:B0-----:R5:W4:Y:S04]  /*3a9d0*/  LDG.E.U16 R26, [R6.64] ;  /* 0x00000004061a7981 */ /* 0x001b28000c1e1500 */
[----:B-1----:R0:W4:Y:S04]  /*3a9e0*/  LDG.E.U16 R27, [R4.64] ;  /* 0x00000004041b7981 */ /* 0x002128000c1e1500 */
[----:B------:R1:W4:Y:S01]  /*3a9f0*/  LDG.E.U16 R0, [R2.64] ;  /* 0x0000000402007981 */ /* 0x000322000c1e1500 */
[----:B-----5:R-:W-:-:S03]  /*3aa00*/  IMAD.WIDE R6, R14, 0x2, R18 ;  /* 0x000000020e067825 */ /* 0x020fc600078e0212 */
[----:B------:R-:W5:Y:S01]  /*3aa10*/  LDL.64 R18, [R1+0x1178] ;  /* 0x0011780001127983 */ /* 0x000f620000100a00 */
[----:B0-----:R-:W-:-:S03]  /*3aa20*/  IMAD.WIDE R4, R14, 0x2, R12 ;  /* 0x000000020e047825 */ /* 0x001fc600078e020c */
[----:B------:R-:W5:Y:S01]  /*3aa30*/  LDL.64 R12, [R1+0x1170] ;  /* 0x00117000010c7983 */ /* 0x000f620000100a00 */
[----:B------:R0:W-:Y:S02]  /*3aa40*/  STL [R1+0x6f8], R15 ;  /* 0x0006f80f01007387 */ /* 0x0001e40000100800 */
[----:B------:R-:W-:Y:S02]  /*3aa50*/  STL [R1+0x6f0], R25 ;  /* 0x0006f01901007387 */ /* 0x000fe40000100800 */
[----:B------:R0:W-:Y:S02]  /*3aa60*/  STL [R1+0x6f4], R24 ;  /* 0x0006f41801007387 */ /* 0x0001e40000100800 */
[C---:B-1----:R-:W-:Y:S01]  /*3aa70*/  IMAD.WIDE R2, R14.reuse, 0x2, R20 ;  /* 0x000000020e027825 */ /* 0x042fe200078e0214 */
[----:B0-----:R2:W5:Y:S04]  /*3aa80*/  LDG.E.U16 R15, [R6.64] ;  /* 0x00000004060f7981 */ /* 0x001568000c1e1500 */
[----:B------:R-:W5:Y:S01]  /*3aa90*/  LDL.64 R24, [R1+0x1168] ;  /* 0x0011680001187983 */ /* 0x000f620000100a00 */
[----:B------:R0:W-:Y:S02]  /*3aaa0*/  STL [R1+0x6ec], R17 ;  /* 0x0006ec1101007387 */ /* 0x0001e40000100800 */
[----:B------:R1:W-:Y:S02]  /*3aab0*/  STL [R1+0x6e8], R28 ;  /* 0x0006e81c01007387 */ /* 0x0003e40000100800 */
[----:B------:R-:W5:Y:S01]  /*3aac0*/  LDL.64 R20, [R1+0x1158] ;  /* 0x0011580001147983 */ /* 0x000f620000100a00 */
[----:B0-----:R3:W5:Y:S04]  /*3aad0*/  LDG.E.U16 R17, [R4.64] ;  /* 0x0000000404117981 */ /* 0x001768000c1e1500 */
[----:B-1----:R4:W5:Y:S01]  /*3aae0*/  LDG.E.U16 R28, [R2.64] ;  /* 0x00000004021c7981 */ /* 0x002962000c1e1500 */
[----:B--2---:R-:W-:-:S03]  /*3aaf0*/  IMAD.WIDE R6, R14, 0x2, R8 ;  /* 0x000000020e067825 */ /* 0x004fc600078e0208 */
[----:B------:R-:W2:Y:S01]  /*3ab00*/  LDL.64 R8, [R1+0x1160] ;  /* 0x0011600001087983 */ /* 0x000ea20000100a00 */
[----:B---3--:R-:W-:-:S03]  /*3ab10*/  IMAD.WIDE R4, R14, 0x2, R10 ;  /* 0x000000020e047825 */ /* 0x008fc600078e020a */
[----:B------:R-:W3:Y:S01]  /*3ab20*/  LDL.64 R10, [R1+0x1150] ;  /* 0x00115000010a7983 */ /* 0x000ee20000100a00 */
[----:B------:R0:W-:Y:S02]  /*3ab30*/  STL [R1+0x6e4], R29 ;  /* 0x0006e41d01007387 */ /* 0x0001e40000100800 */
[C---:B----4-:R-:W-:Y:S01]  /*3ab40*/  IMAD.WIDE R2, R14.reuse, 0x2, R22 ;  /* 0x000000020e027825 */ /* 0x050fe200078e0216 */
[----:B------:R1:W-:Y:S04]  /*3ab50*/  STL [R1+0x6e0], R26 ;  /* 0x0006e01a01007387 */ /* 0x0003e80000100800 */
[----:B0-----:R5:W4:Y:S01]  /*3ab60*/  LDG.E.U16 R29, [R6.64] ;  /* 0x00000004061d7981 */ /* 0x001b22000c1e1500 */
[----:B------:R0:W-:Y:S02]  /*3ab70*/  STL [R1+0xcc], R27 ;  /* 0x0000cc1b01007387 */ /* 0x0001e40000100800 */
[----:B------:R-:W4:Y:S01]  /*3ab80*/  LDL.64 R22, [R1+0x1140] ;  /* 0x0011400001167983 */ /* 0x000f220000100a00 */
[----:B-1----:R1:W4:Y:S04]  /*3ab90*/  LDG.E.U16 R26, [R4.64] ;  /* 0x00000004041a7981 */ /* 0x002328000c1e1500 */
[----:B0-----:R0:W4:Y:S01]  /*3aba0*/  LDG.E.U16 R27, [R2.64] ;  /* 0x00000004021b7981 */ /* 0x001122000c1e1500 */
[----:B-----5:R-:W-:-:S03]  /*3abb0*/  IMAD.WIDE R6, R14, 0x2, R18 ;  /* 0x000000020e067825 */ /* 0x020fc600078e0212 */
[----:B------:R-:W5:Y:S01]  /*3abc0*/  LDL.64 R18, [R1+0x1148] ;  /* 0x0011480001127983 */ /* 0x000f620000100a00 */
[----:B-1----:R-:W-:-:S03]  /*3abd0*/  IMAD.WIDE R4, R14, 0x2, R12 ;  /* 0x000000020e047825 */ /* 0x002fc600078e020c */
[----:B------:R-:W5:Y:S01]  /*3abe0*/  LDL.64 R12, [R1+0x1138] ;  /* 0x00113800010c7983 */ /* 0x000f620000100a00 */
[----:B------:R1:W-:Y:S02]  /*3abf0*/  STL [R1+0xc8], R0 ;  /* 0x0000c80001007387 */ /* 0x0003e40000100800 */
[C---:B0-----:R-:W-:Y:S01]  /*3ac00*/  IMAD.WIDE R2, R14.reuse, 0x2, R24 ;  /* 0x000000020e027825 */ /* 0x041fe200078e0218 */
[----:B------:R0:W-:Y:S04]  /*3ac10*/  STL [R1+0xc4], R15 ;  /* 0x0000c40f01007387 */ /* 0x0001e80000100800 */
[----:B------:R2:W5:Y:S04]  /*3ac20*/  LDG.E.U16 R25, [R6.64] ;  /* 0x0000000406197981 */ /* 0x000568000c1e1500 */
[----:B-1----:R1:W5:Y:S04]  /*3ac30*/  LDG.E.U16 R0, [R4.64] ;  /* 0x0000000404007981 */ /* 0x002368000c1e1500 */
[----:B0-----:R3:W5:Y:S01]  /*3ac40*/  LDG.E.U16 R15, [R2.64] ;  /* 0x00000004020f7981 */ /* 0x001762000c1e1500 */
[----:B-1----:R-:W-:-:S04]  /*3ac50*/  IMAD.WIDE R4, R14, 0x2, R20 ;  /* 0x000000020e047825 */ /* 0x002fc800078e0214 */
[C---:B--2---:R-:W-:Y:S02]  /*3ac60*/  IMAD.WIDE R6, R14.reuse, 0x2, R8 ;  /* 0x000000020e067825 */ /* 0x044fe400078e0208 */
[----:B------:R-:W2:Y:S02]  /*3ac70*/  LDL.64 R8, [R1+0x1130] ;  /* 0x0011300001087983 */ /* 0x000ea40000100a00 */
[C---:B---3--:R-:W-:Y:S02]  /*3ac80*/  IMAD.WIDE R2, R14.reuse, 0x2, R10 ;  /* 0x000000020e027825 */ /* 0x048fe400078e020a */
[----:B------:R-:W3:Y:S02]  /*3ac90*/  LDL.64 R10, [R1+0x1128] ;  /* 0x00112800010a7983 */ /* 0x000ee40000100a00 */
[----:B------:R0:W-:Y:S02]  /*3aca0*/  STL [R1+0xc0], R17 ;  /* 0x0000c01101007387 */ /* 0x0001e40000100800 */
[----:B------:R-:W3:Y:S02]  /*3acb0*/  LDL.64 R20, [R1+0x1120] ;  /* 0x0011200001147983 */ /* 0x000ee40000100a00 */
[----:B------:R1:W-:Y:S01]  /*3acc0*/  STL [R1+0xbc], R28 ;  /* 0x0000bc1c01007387 */ /* 0x0003e20000100800 */
[----:B0-----:R5:W3:Y:S04]  /*3acd0*/  LDG.E.U16 R17, [R6.64] ;  /* 0x0000000406117981 */ /* 0x001ae8000c1e1500 */
[----:B-1----:R0:W3:Y:S04]  /*3ace0*/  LDG.E.U16 R28, [R4.64] ;  /* 0x00000004041c7981 */ /* 0x0020e8000c1e1500 */
[----:B----4-:R1:W-:Y:S01]  /*3acf0*/  STL [R1+0xb8], R29 ;  /* 0x0000b81d01007387 */ /* 0x0103e20000100800 */
[----:B-----5:R-:W-:-:S03]  /*3ad00*/  IMAD.WIDE R6, R14, 0x2, R18 ;  /* 0x000000020e067825 */ /* 0x020fc600078e0212 */
[----:B-1----:R1:W4:Y:S01]  /*3ad10*/  LDG.E.U16 R29, [R2.64] ;  /* 0x00000004021d7981 */ /* 0x002322000c1e1500 */
[----:B0-----:R-:W-:-:S03]  /*3ad20*/  IMAD.WIDE R4, R14, 0x2, R22 ;  /* 0x000000020e047825 */ /* 0x001fc600078e0216 */
[----:B------:R-:W5:Y:S04]  /*3ad30*/  LDL.64 R18, [R1+0x1118] ;  /* 0x0011180001127983 */ /* 0x000f680000100a00 */
[----:B------:R2:W5:Y:S01]  /*3ad40*/  LDG.E.U16 R23, [R6.64] ;  /* 0x0000000406177981 */ /* 0x000562000c1e1500 */
[----:B------:R-:W-:Y:S02]  /*3ad50*/  STL [R1+0xb0], R27 ;  /* 0x0000b01b01007387 */ /* 0x000fe40000100800 */
[----:B------:R0:W-:Y:S02]  /*3ad60*/  STL [R1+0xb4], R26 ;  /* 0x0000b41a01007387 */ /* 0x0001e40000100800 */
[C---:B-1----:R-:W-:Y:S01]  /*3ad70*/  IMAD.WIDE R2, R14.reuse, 0x2, R12 ;  /* 0x000000020e027825 */ /* 0x042fe200078e020c */
[----:B0-----:R-:W5:Y:S03]  /*3ad80*/  LDL.64 R26, [R1+0x1110] ;  /* 0x00111000011a7983 */ /* 0x001f660000100a00 */
[----:B------:R0:W-:Y:S02]  /*3ad90*/  STL [R1+0xac], R25 ;  /* 0x0000ac1901007387 */ /* 0x0001e40000100800 */
[----:B0-----:R-:W5:Y:S01]  /*3ada0*/  LDL.64 R24, [R1+0x1108] ;  /* 0x0011080001187983 */ /* 0x001f620000100a00 */
        /* <DEDUP_REMOVED lines=9> */
[----:B0-----:R-:W-:-:S03]  /*3ae40*/  IMAD.WIDE R2, R14, 0x2, R20 ;  /* 0x000000020e027825 */ /* 0x001fc600078e0214 */
[----:B------:R0:W-:Y:S01]  /*3ae50*/  STL [R1+0xa0], R17 ;  /* 0x0000a01101007387 */ /* 0x0001e20000100800 */
[----:B------:R1:W-:Y:S03]  /*3ae60*/  STL [R1+0x9c], R28 ;  /* 0x00009c1c01007387 */ /* 0x0003e60000100800 */
[----:B0-----:R0:W3:Y:S04]  /*3ae70*/  LDG.E.U16 R17, [R6.64] ;  /* 0x0000000406117981 */ /* 0x0010e8000c1e1500 */
[----:B----4-:R4:W-:Y:S04]  /*3ae80*/  STL [R1+0x98], R29 ;  /* 0x0000981d01007387 */ /* 0x0109e80000100800 */
[----:B-1----:R1:W3:Y:S04]  /*3ae90*/  LDG.E.U16 R28, [R4.64] ;  /* 0x00000004041c7981 */ /* 0x0022e8000c1e1500 */
[----:B-----5:R5:W-:Y:S01]  /*3aea0*/  STL [R1+0x94], R23 ;  /* 0x0000941701007387 */ /* 0x020be20000100800 */
[----:B------:R-:W3:Y:S02]  /*3aeb0*/  LDL.64 R20, [R1+0x10e0] ;  /* 0x0010e00001147983 */ /* 0x000ee40000100a00 */
[C---:B0-----:R-:W-:Y:S01]  /*3aec0*/  IMAD.WIDE R6, R14.reuse, 0x2, R18 ;  /* 0x000000020e067825 */ /* 0x041fe200078e0212 */
[----:B----4-:R0:W4:Y:S04]  /*3aed0*/  LDG.E.U16 R29, [R2.64] ;  /* 0x00000004021d7981 */ /* 0x010128000c1e1500 */
[----:B------:R-:W4:Y:S04]  /*3aee0*/  LDL.64 R18, [R1+0x10d8] ;  /* 0x0010d80001127983 */ /* 0x000f280000100a00 */
[----:B-----5:R-:W5:Y:S01]  /*3aef0*/  LDL.64 R22, [R1+0x10e8] ;  /* 0x0010e80001167983 */ /* 0x020f620000100a00 */
[----:B-1----:R-:W-:-:S03]  /*3af00*/  IMAD.WIDE R4, R14, 0x2, R26 ;  /* 0x000000020e047825 */ /* 0x002fc600078e021a */
[----:B------:R1:W4:Y:S01]  /*3af10*/  LDG.E.U16 R27, [R6.64] ;  /* 0x00000004061b7981 */ /* 0x000322000c1e1500 */
[----:B0-----:R-:W-:-:S03]  /*3af20*/  IMAD.WIDE R2, R14, 0x2, R24 ;  /* 0x000000020e027825 */ /* 0x001fc600078e0218 */
[----:B------:R2:W4:Y:S01]  /*3af30*/  LDG.E.U16 R24, [R4.64] ;  /* 0x0000000404187981 */ /* 0x000522000c1e1500 */
[----:B-1----:R-:W-:-:S03]  /*3af40*/  IMAD.WIDE R6, R14, 0x2, R12 ;  /* 0x000000020e067825 */ /* 0x002fc600078e020c */
[----:B------:R3:W4:Y:S01]  /*3af50*/  LDG.E.U16 R25, [R2.64] ;  /* 0x0000000402197981 */ /* 0x000722000c1e1500 */
[----:B--2---:R-:W-:-:S03]  /*3af60*/  IMAD.WIDE R4, R14, 0x2, R8 ;  /* 0x000000020e047825 */ /* 0x004fc600078e0208 */
[----:B------:R-:W2:Y:S01]  /*3af70*/  LDL.64 R8, [R1+0x10d0] ;  /* 0x0010d00001087983 */ /* 0x000ea20000100a00 */
[----:B------:R-:W-:Y:S02]  /*3af80*/  STL [R1+0x90], R0 ;  /* 0x0000900001007387 */ /* 0x000fe40000100800 */
[----:B------:R-:W2:Y:S02]  /*3af90*/  LDL.64 R12, [R1+0x10c8] ;  /* 0x0010c800010c7983 */ /* 0x000ea40000100a00 */
[----:B------:R0:W-:Y:S02]  /*3afa0*/  STL [R1+0x8c], R15 ;  /* 0x00008c0f01007387 */ /* 0x0001e40000100800 */
[C---:B---3--:R-:W-:Y:S02]  /*3afb0*/  IMAD.WIDE R2, R14.reuse, 0x2, R10 ;  /* 0x000000020e027825 */ /* 0x048fe400078e020a */
[----:B------:R-:W3:Y:S04]  /*3afc0*/  LDL.64 R10, [R1+0x10c0] ;  /* 0x0010c000010a7983 */ /* 0x000ee80000100a00 */
[----:B0-----:R0:W3:Y:S04]  /*3afd0*/  LDG.E.U16 R15, [R4.64] ;  /* 0x00000004040f7981 */ /* 0x0010e8000c1e1500 */
[----:B------:R5:W3:Y:S04]  /*3afe0*/  LDG.E.U16 R0, [R6.64] ;  /* 0x0000000406007981 */ /* 0x000ae8000c1e1500 */
[----:B------:R1:W-:Y:S01]  /*3aff0*/  STL [R1+0x88], R17 ;  /* 0x0000881101007387 */ /* 0x0003e20000100800 */
[----:B0-----:R-:W-:-:S03]  /*3b000*/  IMAD.WIDE R4, R14, 0x2, R20 ;  /* 0x000000020e047825 */ /* 0x001fc600078e0214 */
[----:B-1----:R4:W3:Y:S01]  /*3b010*/  LDG.E.U16 R17, [R2.64] ;  /* 0x0000000402117981 */ /* 0x0028e2000c1e1500 */
[----:B-----5:R-:W-:-:S04]  /*3b020*/  IMAD.WIDE R6, R14, 0x2, R22 ;  /* 0x000000020e067825 */ /* 0x020fc800078e0216 */
[C---:B----4-:R-:W-:Y:S02]  /*3b030*/  IMAD.WIDE R2, R14.reuse, 0x2, R18 ;  /* 0x000000020e027825 */ /* 0x050fe400078e0212 */
[----:B------:R0:W4:Y:S04]  /*3b040*/  LDG.E.U16 R19, [R4.64] ;  /* 0x0000000404137981 */ /* 0x000128000c1e1500 */
[----:B------:R2:W5:Y:S04]  /*3b050*/  LDG.E.U16 R18, [R6.64] ;  /* 0x0000000406127981 */ /* 0x000568000c1e1500 */
[----:B------:R-:W-:Y:S01]  /*3b060*/  STL [R1+0x80], R29 ;  /* 0x0000801d01007387 */ /* 0x000fe20000100800 */
[----:B------:R1:W-:Y:S03]  /*3b070*/  STL [R1+0x84], R28 ;  /* 0x0000841c01007387 */ /* 0x0003e60000100800 */
[----:B-1----:R-:W5:Y:S01]  /*3b080*/  LDL.64 R28, [R1+0x10b8] ;  /* 0x0010b800011c7983 */ /* 0x002f620000100a00 */
[----:B------:R1:W-:Y:S03]  /*3b090*/  STL [R1+0x7c], R27 ;  /* 0x00007c1b01007387 */ /* 0x0003e60000100800 */
[----:B-1----:R-:W5:Y:S01]  /*3b0a0*/  LDL.64 R26, [R1+0x10b0] ;  /* 0x0010b000011a7983 */ /* 0x002f620000100a00 */
[----:B------:R-:W-:Y:S02]  /*3b0b0*/  STL [R1+0x74], R25 ;  /* 0x0000741901007387 */ /* 0x000fe40000100800 */
[----:B------:R1:W-:Y:S02]  /*3b0c0*/  STL [R1+0x78], R24 ;  /* 0x0000781801007387 */ /* 0x0003e40000100800 */
[----:B-1----:R-:W5:Y:S01]  /*3b0d0*/  LDL.64 R24, [R1+0x10a8] ;  /* 0x0010a80001187983 */ /* 0x002f620000100a00 */
[----:B--2---:R-:W-:-:S04]  /*3b0e0*/  IMAD.WIDE R6, R14, 0x2, R8 ;  /* 0x000000020e067825 */ /* 0x004fc800078e0208 */
[C---:B0-----:R-:W-:Y:S01]  /*3b0f0*/  IMAD.WIDE R4, R14.reuse, 0x2, R12 ;  /* 0x000000020e047825 */ /* 0x041fe200078e020c */
[----:B----4-:R-:W-:Y:S03]  /*3b100*/  STL [R1+0x2a28], R19 ;  /* 0x002a281301007387 */ /* 0x010fe60000100800 */
[----:B---3--:R0:W-:Y:S02]  /*3b110*/  STL [R1+0x70], R0 ;  /* 0x0000700001007387 */ /* 0x0081e40000100800 */
[----:B------:R-:W2:Y:S02]  /*3b120*/  LDL.64 R22, [R1+0x10a0] ;  /* 0x0010a00001167983 */ /* 0x000ea40000100a00 */
[----:B------:R-:W3:Y:S01]  /*3b130*/  LDL.64 R8, [R1+0x1098] ;  /* 0x0010980001087983 */ /* 0x000ee20000100a00 */
[----:B------:R-:W4:Y:S04]  /*3b140*/  LDL.64 R20, [R1+0x1090] ;  /* 0x0010900001147983 */ /* 0x000f280000100a00 */
[----:B0-----:R0:W2:Y:S01]  /*3b150*/  LDG.E.U16 R0, [R2.64] ;  /* 0x0000000402007981 */ /* 0x0010a2000c1e1500 */
[----:B------:R1:W-:Y:S02]  /*3b160*/  STL [R1+0x6c], R15 ;  /* 0x00006c0f01007387 */ /* 0x0003e40000100800 */
[----:B------:R-:W-:Y:S02]  /*3b170*/  STL [R1+0x68], R17 ;  /* 0x0000681101007387 */ /* 0x000fe40000100800 */
[----:B-----5:R5:W-:Y:S01]  /*3b180*/  STL [R1+0x64], R18 ;  /* 0x0000641201007387 */ /* 0x020be20000100800 */
[----:B-1----:R1:W3:Y:S04]  /*3b190*/  LDG.E.U16 R15, [R6.64] ;  /* 0x00000004060f7981 */ /* 0x0022e8000c1e1500 */
[----:B-----5:R-:W5:Y:S04]  /*3b1a0*/  LDL.64 R18, [R1+0x1088] ;  /* 0x0010880001127983 */ /* 0x020f680000100a00 */
[----:B------:R1:W3:Y:S01]  /*3b1b0*/  LDG.E.U16 R17, [R4.64] ;  /* 0x0000000404117981 */ /* 0x0002e2000c1e1500 */
[----:B0-----:R-:W-:-:S04]  /*3b1c0*/  IMAD.WIDE R2, R14, 0x2, R10 ;  /* 0x000000020e027825 */ /* 0x001fc800078e020a */
[----:B-1----:R-:W-:-:S04]  /*3b1d0*/  IMAD.WIDE R6, R14, 0x2, R28 ;  /* 0x000000020e067825 */ /* 0x002fc800078e021c */
[C---:B------:R-:W-:Y:S01]  /*3b1e0*/  IMAD.WIDE R4, R14.reuse, 0x2, R26 ;  /* 0x000000020e047825 */ /* 0x040fe200078e021a */
[----:B--2---:R0:W-:Y:S03]  /*3b1f0*/  STL [R1+0x5c], R0 ;  /* 0x00005c0001007387 */ /* 0x0041e60000100800 */
[----:B------:R-:W2:Y:S02]  /*3b200*/  LDL.64 R12, [R1+0x1080] ;  /* 0x00108000010c7983 */ /* 0x000ea40000100a00 */
[----:B------:R-:W2:Y:S01]  /*3b210*/  LDL.64 R10, [R1+0x1078] ;  /* 0x00107800010a7983 */ /* 0x000ea20000100a00 */
[----:B0-----:R0:W2:Y:S02]  /*3b220*/  LDG.E.U16 R0, [R2.64] ;  /* 0x0000000402007981 */ /* 0x0010a4000c1e1500 */
[C---:B0-----:R-:W-:Y:S02]  /*3b230*/  IMAD.WIDE R2, R14.reuse, 0x2, R24 ;  /* 0x000000020e027825 */ /* 0x041fe400078e0218 */
[----:B------:R0:W2:Y:S02]  /*3b240*/  LDG.E.U16 R25, [R6.64] ;  /* 0x0000000406197981 */ /* 0x0000a4000c1e1500 */
[----:B0-----:R-:W-:-:S05]  /*3b250*/  IMAD.WIDE R6, R14, 0x2, R22 ;  /* 0x000000020e067825 */ /* 0x001fca00078e0216 */
[----:B------:R5:W2:Y:S04]  /*3b260*/  LDG.E.U16 R23, [R6.64] ;  /* 0x0000000406177981 */ /* 0x000aa8000c1e1500 */
[----:B---3--:R0:W-:Y:S01]  /*3b270*/  STL [R1+0x58], R15 ;  /* 0x0000580f01007387 */ /* 0x0081e20000100800 */
[----:B-----5:R-:W-:-:S03]  /*3b280*/  IMAD.WIDE R6, R14, 0x2, R18 ;  /* 0x000000020e067825 */ /* 0x020fc600078e0212 */
[----:B0-----:R0:W3:Y:S04]  /*3b290*/  LDG.E.U16 R15, [R4.64] ;  /* 0x00000004040f7981 */ /* 0x0010e8000c1e1500 */
[----:B------:R-:W5:Y:S04]  /*3b2a0*/  LDG.E.U16 R18, [R6.64] ;  /* 0x0000000406127981 */ /* 0x000f68000c1e1500 */
[----:B------:R1:W-:Y:S04]  /*3b2b0*/  STL [R1+0x54], R17 ;  /* 0x0000541101007387 */ /* 0x0003e80000100800 */
[----:B-1----:R4:W3:Y:S01]  /*3b2c0*/  LDG.E.U16 R17, [R2.64] ;  /* 0x0000000402117981 */ /* 0x0028e2000c1e1500 */
[----:B0-----:R-:W-:-:S04]  /*3b2d0*/  IMAD.WIDE R4, R14, 0x2, R8 ;  /* 0x000000020e047825 */ /* 0x001fc800078e0208 */
[----:B------:R-:W3:Y:S01]  /*3b2e0*/  LDL.64 R8, [R1+0x1070] ;  /* 0x0010700001087983 */ /* 0x000ee20000100a00 */
[----:B------:R2:W3:Y:S01]  /*3b2f0*/  LDG.E.U16 R22, [R4.64] ;  /* 0x0000000404167981 */ /* 0x0004e2000c1e1500 */
[----:B----4-:R-:W-:-:S04]  /*3b300*/  IMAD.WIDE R2, R14, 0x2, R20 ;  /* 0x000000020e027825 */ /* 0x010fc800078e0214 */
[C---:B--2---:R-:W-:Y:S01]  /*3b310*/  IMAD.WIDE R4, R14.reuse, 0x2, R12 ;  /* 0x000000020e047825 */ /* 0x044fe200078e020c */
[----:B------:R0:W-:Y:S03]  /*3b320*/  STL [R1+0x50], R0 ;  /* 0x0000500001007387 */ /* 0x0001e60000100800 */
[----:B------:R-:W2:Y:S02]  /*3b330*/  LDL.64 R28, [R1+0x1060] ;  /* 0x00106000011c7983 */ /* 0x000ea40000100a00 */
[----:B------:R-:W4:Y:S01]  /*3b340*/  LDL.64 R26, [R1+0x1058] ;  /* 0x00105800011a7983 */ /* 0x000f220000100a00 */
[----:B0-----:R0:W4:Y:S04]  /*3b350*/  LDG.E.U16 R0, [R2.64] ;  /* 0x0000000402007981 */ /* 0x001128000c1e1500 */
[----:B------:R1:W-:Y:S04]  /*3b360*/  STL [R1+0x4c], R25 ;  /* 0x00004c1901007387 */ /* 0x0003e80000100800 */
[----:B-1----:R-:W4:Y:S01]  /*3b370*/  LDL.64 R24, [R1+0x1050] ;  /* 0x0010500001187983 */ /* 0x002f220000100a00 */
[----:B0-----:R-:W-:-:S03]  /*3b380*/  IMAD.WIDE R2, R14, 0x2, R10 ;  /* 0x000000020e027825 */ /* 0x001fc600078e020a */
[----:B-----5:R0:W-:Y:S04]  /*3b390*/  STL [R1+0x29c4], R18 ;  /* 0x0029c41201007387 */ /* 0x0201e80000100800 */
[----:B0-----:R-:W5:Y:S01]  /*3b3a0*/  LDL.64 R18, [R1+0x1068] ;  /* 0x0010680001127983 */ /* 0x001f620000100a00 */
[----:B---3--:R0:W-:Y:S02]  /*3b3b0*/  STL [R1+0x48], R15 ;  /* 0x0000480f01007387 */ /* 0x0081e40000100800 */
[----:B------:R1:W-:Y:S02]  /*3b3c0*/  STL [R1+0x44], R17 ;  /* 0x0000441101007387 */ /* 0x0003e40000100800 */
[C---:B------:R-:W-:Y:S01]  /*3b3d0*/  IMAD.WIDE R6, R14.reuse, 0x2, R8 ;  /* 0x000000020e067825 */ /* 0x040fe200078e0208 */
[----:B------:R-:W3:Y:S04]  /*3b3e0*/  LDL.64 R20, [R1+0x1048] ;  /* 0x0010480001147983 */ /* 0x000ee80000100a00 */
[----:B------:R-:W3:Y:S04]  /*3b3f0*/  LDL.64 R12, [R1+0x1040] ;  /* 0x00104000010c7983 */ /* 0x000ee80000100a00 */
[----:B------:R-:W3:Y:S04]  /*3b400*/  LDL.64 R10, [R1+0x1038] ;  /* 0x00103800010a7983 */ /* 0x000ee80000100a00 */
[----:B------:R-:W3:Y:S04]  /*3b410*/  LDL.64 R8, [R1+0x1030] ;  /* 0x0010300001087983 */ /* 0x000ee80000100a00 */
[----:B0-----:R5:W3:Y:S04]  /*3b420*/  LDG.E.U16 R15, [R4.64] ;  /* 0x00000004040f7981 */ /* 0x001ae8000c1e1500 */
[----:B-1----:R2:W3:Y:S01]  /*3b430*/  LDG.E.U16 R17, [R2.64] ;  /* 0x0000000402117981 */ /* 0x0024e2000c1e1500 */
[----:B------:R0:W-:Y:S03]  /*3b440*/  STL [R1+0x40], R23 ;  /* 0x0000401701007387 */ /* 0x0001e60000100800 */
[----:B0-----:R-:W3:Y:S01]  /*3b450*/  LDL.LU R23, [R1+0x1b0] ;  /* 0x0001b00001177983 */ /* 0x001ee20000300800 */
[----:B------:R0:W-:Y:S03]  /*3b460*/  STL [R1+0x3c], R22 ;  /* 0x00003c1601007387 */ /* 0x0001e60000100800 */
[----:B0-----:R-:W3:Y:S01]  /*3b470*/  LDL R22, [R1+0xe60] ;  /* 0x000e600001167983 */ /* 0x001ee20000100800 */
[----:B--2---:R-:W-:-:S03]  /*3b480*/  IMAD.WIDE R2, R14, 0x2, R28 ;  /* 0x000000020e027825 */ /* 0x004fc600078e021c */
[----:B----4-:R0:W-:Y:S04]  /*3b490*/  STL [R1+0x38], R0 ;  /* 0x0000380001007387 */ /* 0x0101e80000100800 */
[----:B0-----:R0:W2:Y:S02]  /*3b4a0*/  LDG.E.U16 R0, [R6.64] ;  /* 0x0000000406007981 */ /* 0x0010a4000c1e1500 */
[----:B0-----:R-:W-:-:S04]  /*3b4b0*/  IMAD.WIDE R6, R14, 0x2, R26 ;  /* 0x000000020e067825 */ /* 0x001fc800078e021a */
[----:B-----5:R-:W-:-:S05]  /*3b4c0*/  IMAD.WIDE R4, R14, 0x2, R18 ;  /* 0x000000020e047825 */ /* 0x020fca00078e0212 */
[----:B------:R0:W4:Y:S04]  /*3b4d0*/  LDG.E.U16 R28, [R4.64] ;  /* 0x00000004041c7981 */ /* 0x000128000c1e1500 */
[----:B---3--:R1:W-:Y:S01]  /*3b4e0*/  STL [R1+0x30], R15 ;  /* 0x0000300f01007387 */ /* 0x0083e20000100800 */
[----:B------:R-:W3:Y:S02]  /*3b4f0*/  LDL.64 R26, [R1+0x1028] ;  /* 0x00102800011a7983 */ /* 0x000ee40000100a00 */
[----:B------:R-:W5:Y:S02]  /*3b500*/  LDL.64 R18, [R1+0x1018] ;  /* 0x0010180001127983 */ /* 0x000f640000100a00 */
[C---:B0-----:R-:W-:Y:S02]  /*3b510*/  IMAD.WIDE R4, R14.reuse, 0x2, R24 ;  /* 0x000000020e047825 */ /* 0x041fe400078e0218 */
[----:B------:R-:W3:Y:S04]  /*3b520*/  LDL.64 R24, [R1+0x1020] ;  /* 0x0010200001187983 */ /* 0x000ee80000100a00 */
[----:B-1----:R0:W3:Y:S01]  /*3b530*/  LDG.E.U16 R15, [R2.64] ;  /* 0x00000004020f7981 */ /* 0x0020e2000c1e1500 */
[----:B------:R1:W-:Y:S03]  /*3b540*/  STL [R1+0x2c], R17 ;  /* 0x00002c1101007387 */ /* 0x0003e60000100800 */
[----:B------:R0:W5:Y:S04]  /*3b550*/  LDG.E.U16 R29, [R4.64] ;  /* 0x00000004041d7981 */ /* 0x000168000c1e1500 */
[----:B-1----:R1:W5:Y:S01]  /*3b560*/  LDG.E.U16 R17, [R6.64] ;  /* 0x0000000406117981 */ /* 0x002362000c1e1500 */
[----:B0-----:R-:W-:-:S04]  /*3b570*/  IMAD.WIDE R2, R14, 0x2, R20 ;  /* 0x000000020e027825 */ /* 0x001fc800078e0214 */
[----:B------:R-:W-:-:S04]  /*3b580*/  IMAD.WIDE R4, R14, 0x2, R10 ;  /* 0x000000020e047825 */ /* 0x000fc800078e020a */
[C---:B-1----:R-:W-:Y:S01]  /*3b590*/  IMAD.WIDE R6, R14.reuse, 0x2, R12 ;  /* 0x000000020e067825 */ /* 0x042fe200078e020c */
[----:B--2---:R0:W-:Y:S03]  /*3b5a0*/  STL [R1+0x28], R0 ;  /* 0x0000280001007387 */ /* 0x0041e60000100800 */
[----:B------:R-:W2:Y:S01]  /*3b5b0*/  LDL.64 R20, [R1+0x1010] ;  /* 0x0010100001147983 */ /* 0x000ea20000100a00 */
[----:B0-----:R0:W2:Y:S02]  /*3b5c0*/  LDG.E.U16 R0, [R2.64] ;  /* 0x0000000402007981 */ /* 0x0010a4000c1e1500 */
[C---:B0-----:R-:W-:Y:S02]  /*3b5d0*/  IMAD.WIDE R2, R14.reuse, 0x2, R8 ;  /* 0x000000020e027825 */ /* 0x041fe400078e0208 */
[----:B------:R-:W0:Y:S04]  /*3b5e0*/  LDS R8, [R16.X4+0x20400] ;  /* 0x0204000010087984 */ /* 0x000e280000004800 */
[----:B------:R5:W2:Y:S04]  /*3b5f0*/  LDG.E.U16 R9, [R2.64] ;  /* 0x0000000402097981 */ /* 0x000aa8000c1e1500 */
[----:B----4-:R1:W-:Y:S04]  /*3b600*/  STL [R1+0x24], R28 ;  /* 0x0000241c01007387 */ /* 0x0103e80000100800 */
[----:B-1----:R1:W4:Y:S04]  /*3b610*/  LDG.E.U16 R28, [R6.64] ;  /* 0x00000004061c7981 */ /* 0x002328000c1e1500 */
[----:B---3--:R3:W-:Y:S01]  /*3b620*/  STL [R1+0x20], R15 ;  /* 0x0000200f01007387 */ /* 0x0087e20000100800 */
[----:B------:R-:W2:Y:S02]  /*3b630*/  LDL.64 R12, [R1+0x1008] ;  /* 0x00100800010c7983 */ /* 0x000ea40000100a00 */
[----:B------:R-:W2:Y:S02]  /*3b640*/  LDL.64 R10, [R1+0x1000] ;  /* 0x00100000010a7983 */ /* 0x000ea40000100a00 */
[----:B-1----:R-:W-:-:S04]  /*3b650*/  IMAD.WIDE R6, R14, 0x2, R26 ;  /* 0x000000020e067825 */ /* 0x002fc800078e021a */
[C---:B-----5:R-:W-:Y:S01]  /*3b660*/  IMAD.WIDE R2, R14.reuse, 0x2, R18 ;  /* 0x000000020e027825 */ /* 0x060fe200078e0212 */
[----:B---3--:R1:W3:Y:S04]  /*3b670*/  LDG.E.U16 R15, [R4.64] ;  /* 0x00000004040f7981 */ /* 0x0082e8000c1e1500 */
[----:B------:R5:W-:Y:S01]  /*3b680*/  STL [R1+0x1c], R17 ;  /* 0x00001c1101007387 */ /* 0x000be20000100800 */
[----:B-1----:R-:W-:-:S03]  /*3b690*/  IMAD.WIDE R4, R14, 0x2, R24 ;  /* 0x000000020e047825 */ /* 0x002fc600078e0218 */
[----:B-----5:R-:W5:Y:S04]  /*3b6a0*/  LDG.E.U16 R17, [R6.64] ;  /* 0x0000000406117981 */ /* 0x020f68000c1e1500 */
[----:B------:R-:W2:Y:S04]  /*3b6b0*/  LDG.E.U16 R18, [R4.64] ;  /* 0x0000000404127981 */ /* 0x000ea8000c1e1500 */
[----:B-----5:R-:W-:Y:S04]  /*3b6c0*/  STL [R1+0x29c8], R17 ;  /* 0x0029c81101007387 */ /* 0x020fe80000100800 */
[----:B--2---:R-:W-:Y:S01]  /*3b6d0*/  STL [R1+0x2a2c], R18 ;  /* 0x002a2c1201007387 */ /* 0x004fe20000100800 */
[----:B------:R1:W-:Y:S03]  /*3b6e0*/  STL [R1+0x18], R29 ;  /* 0x0000181d01007387 */ /* 0x0003e60000100800 */
[----:B-1----:R1:W2:Y:S02]  /*3b6f0*/  LDG.E.U16 R29, [R2.64] ;  /* 0x00000004021d7981 */ /* 0x0022a4000c1e1500 */
[----:B-1----:R-:W-:-:S05]  /*3b700*/  IMAD.WIDE R2, R14, 0x2, R20 ;  /* 0x000000020e027825 */ /* 0x002fca00078e0214 */
[----:B------:R-:W5:Y:S04]  /*3b710*/  LDG.E.U16 R27, [R2.64] ;  /* 0x00000004021b7981 */ /* 0x000f68000c1e1500 */
[----:B--2---:R-:W-:Y:S01]  /*3b720*/  STL [R1+0x29cc], R29 ;  /* 0x0029cc1d01007387 */ /* 0x004fe20000100800 */
[----:B------:R1:W-:Y:S03]  /*3b730*/  STL [R1+0x14], R0 ;  /* 0x0000140001007387 */ /* 0x0003e60000100800 */
[----:B-----5:R-:W-:Y:S01]  /*3b740*/  STL [R1+0x2a30], R27 ;  /* 0x002a301b01007387 */ /* 0x020fe20000100800 */
[----:B----4-:R2:W-:Y:S02]  /*3b750*/  STL [R1+0x10], R28 ;  /* 0x0000101c01007387 */ /* 0x0105e40000100800 */
[----:B-1----:R-:W-:Y:S01]  /*3b760*/  FADD R0, -R22, R23 ;  /* 0x0000001716007221 */ /* 0x002fe20000000100 */
[----:B--2---:R-:W2:Y:S01]  /*3b770*/  LDL.64 R28, [R1+0xff8] ;  /* 0x000ff800011c7983 */ /* 0x004ea20000100a00 */
[----:B------:R-:W0:Y:S02]  /*3b780*/  LDL.LU R21, [R1+0xfc4] ;  /* 0x000fc40001157983 */ /* 0x000e240000300800 */
[----:B------:R-:W4:Y:S02]  /*3b790*/  LDL.64 R22, [R1+0xff0] ;  /* 0x000ff00001167983 */ /* 0x000f240000100a00 */
[----:B------:R-:W-:-:S04]  /*3b7a0*/  IMAD.WIDE R2, R14, 0x2, R10 ;  /* 0x000000020e027825 */ /* 0x000fc800078e020a */
[----:B------:R-:W-:Y:S01]  /*3b7b0*/  IMAD.WIDE R4, R14, 0x2, R12 ;  /* 0x000000020e047825 */ /* 0x000fe200078e020c */
[----:B------:R-:W5:Y:S04]  /*3b7c0*/  LDL.LU R20, [R1+0xb30] ;  /* 0x000b300001147983 */ /* 0x000f680000300800 */
[----:B------:R2:W4:Y:S04]  /*3b7d0*/  LDG.E.U16 R25, [R2.64] ;  /* 0x0000000402197981 */ /* 0x000528000c1e1500 */
[----:B------:R-:W4:Y:S01]  /*3b7e0*/  LDG.E.U16 R26, [R4.64] ;  /* 0x00000004041a7981 */ /* 0x000f22000c1e1500 */
[----:B------:R-:W4:Y:S02]  /*3b7f0*/  LDL.LU R19, [R1+0xb34] ;  /* 0x000b340001137983 */ /* 0x000f240000300800 */
[----:B------:R-:W4:Y:S02]  /*3b800*/  LDL.LU R18, [R1+0xb20] ;  /* 0x000b200001127983 */ /* 0x000f240000300800 */
[----:B------:R-:W4:Y:S01]  /*3b810*/  LDL.LU R17, [R1+0xb24] ;  /* 0x000b240001117983 */ /* 0x000f220000300800 */
[----:B---3--:R1:W-:Y:S04]  /*3b820*/  STL [R1+0xc], R15 ;  /* 0x00000c0f01007387 */ /* 0x0083e80000100800 */
[----:B-1----:R-:W3:Y:S01]  /*3b830*/  LDL.LU R15, [R1+0xb10] ;  /* 0x000b1000010f7983 */ /* 0x002ee20000300800 */
[----:B------:R-:W3:Y:S02]  /*3b840*/  LDL.LU R13, [R1+0xb14] ;  /* 0x000b1400010d7983 */ /* 0x000ee40000300800 */
[----:B------:R-:W3:Y:S02]  /*3b850*/  LDL.LU R12, [R1+0xb00] ;  /* 0x000b0000010c7983 */ /* 0x000ee40000300800 */
[----:B------:R1:W-:Y:S01]  /*3b860*/  STL [R1+0x8], R9 ;  /* 0x0000080901007387 */ /* 0x0003e20000100800 */
[----:B------:R-:W3:Y:S01]  /*3b870*/  LDL.LU R11, [R1+0xb04] ;  /* 0x000b0400010b7983 */ /* 0x000ee20000300800 */
[----:B------:R-:W3:Y:S02]  /*3b880*/  LDL.LU R10, [R1+0xaf0] ;  /* 0x000af000010a7983 */ /* 0x000ee40000300800 */
[----:B------:R-:W-:-:S02]  /*3b890*/  FMUL R0, R0, 1.4426950216293334961 ;  /* 0x3fb8aa3b00007820 */ /* 0x000fc40000400000 */
[C---:B--2---:R-:W-:Y:S01]  /*3b8a0*/  IMAD.WIDE R2, R14.reuse, 0x2, R28 ;  /* 0x000000020e027825 */ /* 0x044fe200078e021c */
[----:B-1----:R-:W2:Y:S03]  /*3b8b0*/  LDL.LU R9, [R1+0xaf4] ;  /* 0x000af40001097983 */ /* 0x002ea60000300800 */
[----:B------:R-:W0:Y:S01]  /*3b8c0*/  MUFU.EX2 R0, R0 ;  /* 0x0000000000007308 */ /* 0x000e220000000800 */
[----:B------:R-:W2:Y:S01]  /*3b8d0*/  LDL.LU R7, [R1+0xae0] ;  /* 0x000ae00001077983 */ /* 0x000ea20000300800 */
[----:B------:R4:W2:Y:S02]  /*3b8e0*/  LDG.E.U16 R24, [R2.64] ;  /* 0x0000000402187981 */ /* 0x0008a4000c1e1500 */
[----:B----4-:R-:W-:-:S05]  /*3b8f0*/  IMAD.WIDE R2, R14, 0x2, R22 ;  /* 0x000000020e027825 */ /* 0x010fca00078e0216 */
[----:B------:R5:W4:Y:S04]  /*3b900*/  LDG.E.U16 R23, [R2.64] ;  /* 0x0000000402177981 */ /* 0x000b28000c1e1500 */
[----:B------:R-:W-:Y:S01]  /*3b910*/  STL [R1+0x29d0], R26 ;  /* 0x0029d01a01007387 */ /* 0x000fe20000100800 */
[C---:B0-----:R-:W-:Y:S02]  /*3b920*/  FFMA R21, R0.reuse, R21, R8 ;  /* 0x0000001500157223 */ /* 0x041fe40000000008 */
[----:B------:R-:W-:Y:S02]  /*3b930*/  STL [R1+0x2a34], R25 ;  /* 0x002a341901007387 */ /* 0x000fe40000100800 */
[----:B------:R-:W3:Y:S02]  /*3b940*/  LDL.LU R6, [R1+0xae4] ;  /* 0x000ae40001067983 */ /* 0x000ee40000300800 */
[----:B-----5:R-:W-:-:S02]  /*3b950*/  FMUL R3, R0, R20 ;  /* 0x0000001400037220 */ /* 0x020fc40000400000 */
[C---:B------:R-:W-:Y:S02]  /*3b960*/  FMUL R2, R0.reuse, R19 ;  /* 0x0000001300027220 */ /* 0x040fe40000400000 */
[C---:B------:R-:W-:Y:S02]  /*3b970*/  FMUL R8, R0.reuse, R18 ;  /* 0x0000001200087220 */ /* 0x040fe40000400000 */
[C---:B------:R-:W-:Y:S01]  /*3b980*/  FMUL R4, R0.reuse, R17 ;  /* 0x0000001100047220 */ /* 0x040fe20000400000 */
[----:B--2---:R-:W-:Y:S04]  /*3b990*/  STL [R1+0x29d4], R24 ;  /* 0x0029d41801007387 */ /* 0x004fe80000100800 */
[----:B----4-:R-:W-:Y:S01]  /*3b9a0*/  STL [R1+0x2a38], R23 ;  /* 0x002a381701007387 */ /* 0x010fe20000100800 */
[----:B------:R-:W-:Y:S02]  /*3b9b0*/  STL [R1+0xfc4], R21 ;  /* 0x000fc41501007387 */ /* 0x000fe40000100800 */
[----:B------:R-:W2:Y:S02]  /*3b9c0*/  LDL.LU R5, [R1+0xad0] ;  /* 0x000ad00001057983 */ /* 0x000ea40000300800 */
[----:B------:R0:W-:Y:S02]  /*3b9d0*/  STL [R1+0x270], R3 ;  /* 0x0002700301007387 */ /* 0x0001e40000100800 */
[----:B0-----:R-:W4:Y:S01]  /*3b9e0*/  LDL.LU R3, [R1+0xad4] ;  /* 0x000ad40001037983 */ /* 0x001f220000300800 */
[----:B------:R3:W-:Y:S02]  /*3b9f0*/  STL [R1+0x274], R2 ;  /* 0x0002740201007387 */ /* 0x0007e40000100800 */
[----:B------:R0:W-:Y:S02]  /*3ba00*/  STL [R1+0x260], R8 ;  /* 0x0002600801007387 */ /* 0x0001e40000100800 */
[----:B------:R1:W-:Y:S02]  /*3ba10*/  STL [R1+0x264], R4 ;  /* 0x0002640401007387 */ /* 0x0003e40000100800 */
[----:B---3--:R-:W-:-:S02]  /*3ba20*/  FMUL R2, R0, R15 ;  /* 0x0000000f00027220 */ /* 0x008fc40000400000 */
[C---:B0-----:R-:W-:Y:S02]  /*3ba30*/  FMUL R8, R0.reuse, R13 ;  /* 0x0000000d00087220 */ /* 0x041fe40000400000 */
[C---:B-1----:R-:W-:Y:S01]  /*3ba40*/  FMUL R4, R0.reuse, R12 ;  /* 0x0000000c00047220 */ /* 0x042fe20000400000 */
[----:B------:R0:W-:Y:S02]  /*3ba50*/  STL [R1+0x250], R2 ;  /* 0x0002500201007387 */ /* 0x0001e40000100800 */
[----:B------:R-:W-:Y:S02]  /*3ba60*/  STL [R1+0x254], R8 ;  /* 0x0002540801007387 */ /* 0x000fe40000100800 */
[----:B------:R-:W3:Y:S02]  /*3ba70*/  LDL.LU R21, [R1+0x1b8] ;  /* 0x0001b80001157983 */ /* 0x000ee40000300800 */
[----:B------:R1:W-:Y:S01]  /*3ba80*/  STL [R1+0x240], R4 ;  /* 0x0002400401007387 */ /* 0x0003e20000100800 */
[----:B------:R-:W3:Y:S01]  /*3ba90*/  LDL R20, [R1+0xe9c] ;  /* 0x000e9c0001147983 */ /* 0x000ee20000100800 */
[----:B0-----:R-:W-:-:S05]  /*3baa0*/  FMUL R2, R0, R11 ;  /* 0x0000000b00027220 */ /* 0x001fca0000400000 */
[----:B------:R0:W-:Y:S01]  /*3bab0*/  STL [R1+0x244], R2 ;  /* 0x0002440201007387 */ /* 0x0001e20000100800 */
[----:B-1----:R-:W5:Y:S02]  /*3bac0*/  LDL.LU R4, [R1+0xac0] ;  /* 0x000ac00001047983 */ /* 0x002f640000300800 */
[----:B0-----:R-:W-:-:S05]  /*3bad0*/  FMUL R2, R0, R10 ;  /* 0x0000000a00027220 */ /* 0x001fca0000400000 */
[----:B------:R0:W-:Y:S04]  /*3bae0*/  STL [R1+0x230], R2 ;  /* 0x0002300201007387 */ /* 0x0001e80000100800 */
[----:B0-----:R-:W3:Y:S01]  /*3baf0*/  LDL.LU R2, [R1+0xac4] ;  /* 0x000ac40001027983 */ /* 0x001ee20000300800 */
[C---:B------:R-:W-:Y:S02]  /*3bb00*/  FMUL R8, R0.reuse, R9 ;  /* 0x0000000900087220 */ /* 0x040fe40000400000 */
[C---:B------:R-:W-:Y:S02]  /*3bb10*/  FMUL R7, R0.reuse, R7 ;  /* 0x0000000700077220 */ /* 0x040fe40000400000 */
[C---:B------:R-:W-:Y:S01]  /*3bb20*/  FMUL R6, R0.reuse, R6 ;  /* 0x0000000600067220 */ /* 0x040fe20000400000 */
[----:B------:R-:W-:Y:S01]  /*3bb30*/  STL [R1+0x234], R8 ;  /* 0x0002340801007387 */ /* 0x000fe20000100800 */
[----:B------:R-:W3:Y:S02]  /*3bb40*/  LDL.LU R19, [R1+0xab0] ;  /* 0x000ab00001137983 */ /* 0x000ee40000300800 */
[----:B------:R0:W-:Y:S02]  /*3bb50*/  STL [R1+0x220], R7 ;  /* 0x0002200701007387 */ /* 0x0001e40000100800 */
[----:B------:R1:W-:Y:S01]  /*3bb60*/  STL [R1+0x224], R6 ;  /* 0x0002240601007387 */ /* 0x0003e20000100800 */
[----:B------:R-:W3:Y:S01]  /*3bb70*/  LDL.LU R18, [R1+0xab4] ;  /* 0x000ab40001127983 */ /* 0x000ee20000300800 */
[----:B--2---:R-:W-:-:S05]  /*3bb80*/  FMUL R5, R0, R5 ;  /* 0x0000000500057220 */ /* 0x004fca0000400000 */
[----:B------:R-:W-:Y:S01]  /*3bb90*/  STL [R1+0x210], R5 ;  /* 0x0002100501007387 */ /* 0x000fe20000100800 */
[----:B------:R-:W2:Y:S02]  /*3bba0*/  LDL.LU R17, [R1+0xaa0] ;  /* 0x000aa00001117983 */ /* 0x000ea40000300800 */
[----:B----4-:R-:W-:-:S05]  /*3bbb0*/  FMUL R3, R0, R3 ;  /* 0x0000000300037220 */ /* 0x010fca0000400000 */
[----:B------:R4:W-:Y:S01]  /*3bbc0*/  STL [R1+0x214], R3 ;  /* 0x0002140301007387 */ /* 0x0009e20000100800 */
[----:B------:R-:W2:Y:S02]  /*3bbd0*/  LDL.LU R15, [R1+0xaa4] ;  /* 0x000aa400010f7983 */ /* 0x000ea40000300800 */
[----:B------:R-:W2:Y:S02]  /*3bbe0*/  LDL.LU R13, [R1+0xa90] ;  /* 0x000a9000010d7983 */ /* 0x000ea40000300800 */
[----:B------:R-:W2:Y:S01]  /*3bbf0*/  LDL.LU R12, [R1+0xa94] ;  /* 0x000a9400010c7983 */ /* 0x000ea20000300800 */
[----:B------:R-:W2:Y:S01]  /*3bc00*/  LDL.LU R11, [R1+0xa80] ;  /* 0x000a8000010b7983 */ /* 0x000ea20000300800 */
[----:B------:R-:W2:Y:S02]  /*3bc10*/  LDL.LU R10, [R1+0xa84] ;  /* 0x000a8400010a7983 */ /* 0x000ea40000300800 */
[----:B------:R-:W2:Y:S02]  /*3bc20*/  LDL.LU R9, [R1+0xa70] ;  /* 0x000a700001097983 */ /* 0x000ea40000300800 */
[----:B0-----:R-:W2:Y:S01]  /*3bc30*/  LDL.LU R7, [R1+0xa74] ;  /* 0x000a740001077983 */ /* 0x001ea20000300800 */
[----:B-1----:R-:W2:Y:S01]  /*3bc40*/  LDL.LU R6, [R1+0xa60] ;  /* 0x000a600001067983 */ /* 0x002ea20000300800 */
[----:B----4-:R-:W4:Y:S02]  /*3bc50*/  LDL.LU R3, [R1+0xa64] ;  /* 0x000a640001037983 */ /* 0x010f240000300800 */
[----:B------:R-:W4:Y:S02]  /*3bc60*/  LDL.LU R8, [R1+0xa50] ;  /* 0x000a500001087983 */ /* 0x000f240000300800 */
[----:B-----5:R-:W-:-:S05]  /*3bc70*/  FMUL R4, R0, R4 ;  /* 0x0000000400047220 */ /* 0x020fca0000400000 */
[----:B------:R0:W-:Y:S01]  /*3bc80*/  STL [R1+0x200], R4 ;  /* 0x0002000401007387 */ /* 0x0001e20000100800 */
[----:B------:R-:W5:Y:S02]  /*3bc90*/  LDL.LU R5, [R1+0xa54] ;  /* 0x000a540001057983 */ /* 0x000f640000300800 */
[----:B---3--:R-:W-:-:S05]  /*3bca0*/  FMUL R2, R0, R2 ;  /* 0x0000000200027220 */ /* 0x008fca0000400000 */
[----:B------:R1:W-:Y:S01]  /*3bcb0*/  STL [R1+0x204], R2 ;  /* 0x0002040201007387 */ /* 0x0003e20000100800 */
[----:B0-----:R-:W3:Y:S03]  /*3bcc0*/  LDL.LU R4, [R1+0xa40] ;  /* 0x000a400001047983 */ /* 0x001ee60000300800 */
[----:B-1----:R-:W3:Y:S01]  /*3bcd0*/  LDL.LU R2, [R1+0xa44] ;  /* 0x000a440001027983 */ /* 0x002ee20000300800 */
[C---:B------:R-:W-:Y:S02]  /*3bce0*/  FMUL R19, R0.reuse, R19 ;  /* 0x0000001300137220 */ /* 0x040fe40000400000 */
[----:B------:R-:W-:-:S03]  /*3bcf0*/  FMUL R18, R0, R18 ;  /* 0x0000001200127220 */ /* 0x000fc60000400000 */
[----:B------:R-:W-:Y:S02]  /*3bd00*/  STL [R1+0x1f0], R19 ;  /* 0x0001f01301007387 */ /* 0x000fe40000100800 */
[----:B------:R-:W-:Y:S02]  /*3bd10*/  STL [R1+0x1f4], R18 ;  /* 0x0001f41201007387 */ /* 0x000fe40000100800 */
[----:B--2---:R-:W-:-:S05]  /*3bd20*/  FMUL R17, R0, R17 ;  /* 0x0000001100117220 */ /* 0x004fca0000400000 */
[----:B------:R-:W-:Y:S01]  /*3bd30*/  STL [R1+0x1e0], R17 ;  /* 0x0001e01101007387 */ /* 0x000fe20000100800 */
[C---:B------:R-:W-:Y:S02]  /*3bd40*/  FMUL R15, R0.reuse, R15 ;  /* 0x0000000f000f7220 */ /* 0x040fe40000400000 */
[C---:B------:R-:W-:Y:S02]  /*3bd50*/  FMUL R13, R0.reuse, R13 ;  /* 0x0000000d000d7220 */ /* 0x040fe40000400000 */
[C---:B------:R-:W-:Y:S02]  /*3bd60*/  FMUL R12, R0.reuse, R12 ;  /* 0x0000000c000c7220 */ /* 0x040fe40000400000 */
[C---:B------:R-:W-:Y:S02]  /*3bd70*/  FMUL R11, R0.reuse, R11 ;  /* 0x0000000b000b7220 */ /* 0x040fe40000400000 */
[C---:B------:R-:W-:Y:S01]  /*3bd80*/  FMUL R10, R0.reuse, R10 ;  /* 0x0000000a000a7220 */ /* 0x040fe20000400000 */
[----:B------:R-:W-:Y:S01]  /*3bd90*/  STL [R1+0x1e4], R15 ;  /* 0x0001e40f01007387 */ /* 0x000fe20000100800 */
[----:B------:R-:W-:-:S02]  /*3bda0*/  FMUL R9, R0, R9 ;  /* 0x0000000900097220 */ /* 0x000fc40000400000 */
[----:B------:R-:W-:Y:S02]  /*3bdb0*/  STL [R1+0x1d0], R13 ;  /* 0x0001d00d01007387 */ /* 0x000fe40000100800 */
[C---:B------:R-:W-:Y:S01]  /*3bdc0*/  FMUL R7, R0.reuse, R7 ;  /* 0x0000000700077220 */ /* 0x040fe20000400000 */
[----:B------:R-:W-:Y:S01]  /*3bdd0*/  STL [R1+0x1d4], R12 ;  /* 0x0001d40c01007387 */ /* 0x000fe20000100800 */
[----:B------:R-:W-:Y:S02]  /*3bde0*/  STL [R1+0x1c0], R11 ;  /* 0x0001c00b01007387 */ /* 0x000fe40000100800 */
[----:B------:R-:W-:Y:S02]  /*3bdf0*/  STL [R1+0x1c4], R10 ;  /* 0x0001c40a01007387 */ /* 0x000fe40000100800 */
[----:B------:R4:W-:Y:S01]  /*3be00*/  STL [R1+0x1b0], R9 ;  /* 0x0001b00901007387 */ /* 0x0009e20000100800 */
[----:B------:R-:W-:Y:S01]  /*3be10*/  STL [R1+0x1b4], R7 ;  /* 0x0001b40701007387 */ /* 0x000fe20000100800 */
[----:B------:R-:W-:-:S02]  /*3be20*/  FMUL R6, R0, R6 ;  /* 0x0000000600067220 */ /* 0x000fc40000400000 */
[C---:B----4-:R-:W-:Y:S02]  /*3be30*/  FMUL R9, R0.reuse, R3 ;  /* 0x0000000300097220 */ /* 0x050fe40000400000 */
[----:B------:R-:W2:Y:S01]  /*3be40*/  LDL.LU R3, [R1+0xfc8] ;  /* 0x000fc80001037983 */ /* 0x000ea20000300800 */
[----:B------:R0:W-:Y:S03]  /*3be50*/  STL [R1+0x1a0], R6 ;  /* 0x0001a00601007387 */ /* 0x0001e60000100800 */
[----:B0-----:R-:W4:Y:S01]  /*3be60*/  LDL.64 R6, [R1+0xfe8] ;  /* 0x000fe80001067983 */ /* 0x001f220000100a00 */
[C---:B------:R-:W-:Y:S02]  /*3be70*/  FMUL R8, R0.reuse, R8 ;  /* 0x0000000800087220 */ /* 0x040fe40000400000 */
[C---:B-----5:R-:W-:Y:S02]  /*3be80*/  FMUL R5, R0.reuse, R5 ;  /* 0x0000000500057220 */ /* 0x060fe40000400000 */
[----:B------:R-:W-:Y:S01]  /*3be90*/  STL [R1+0x1a4], R9 ;  /* 0x0001a40901007387 */ /* 0x000fe20000100800 */
[----:B------:R-:W-:Y:S02]  /*3bea0*/  STL [R1+0x190], R8 ;  /* 0x0001900801007387 */ /* 0x000fe40000100800 */
[----:B------:R0:W-:Y:S02]  /*3beb0*/  STL [R1+0x194], R5 ;  /* 0x0001940501007387 */ /* 0x0001e40000100800 */
[----:B------:R-:W5:Y:S02]  /*3bec0*/  LDL.LU R13, [R1+0xb38] ;  /* 0x000b3800010d7983 */ /* 0x000f640000300800 */
[----:B---3--:R-:W-:-:S02]  /*3bed0*/  FMUL R4, R0, R4 ;  /* 0x0000000400047220 */ /* 0x008fc40000400000 */
[----:B------:R-:W-:Y:S02]  /*3bee0*/  FMUL R0, R0, R2 ;  /* 0x0000000200007220 */ /* 0x000fe40000400000 */
[----:B------:R-:W2:Y:S04]  /*3bef0*/  LDS R2, [R16.X4+0x20480] ;  /* 0x0204800010027984 */ /* 0x000ea80000004800 */
[----:B------:R1:W-:Y:S01]  /*3bf00*/  STL [R1+0x180], R4 ;  /* 0x0001800401007387 */ /* 0x0003e20000100800 */
[----:B------:R-:W3:Y:S02]  /*3bf10*/  LDL.LU R12, [R1+0xb3c] ;  /* 0x000b3c00010c7983 */ /* 0x000ee40000300800 */
[----:B------:R1:W-:Y:S02]  /*3bf20*/  STL [R1+0x184], R0 ;  /* 0x0001840001007387 */ /* 0x0003e40000100800 */
[----:B------:R-:W3:Y:S01]  /*3bf30*/  LDL.LU R11, [R1+0xb28] ;  /* 0x000b2800010b7983 */ /* 0x000ee20000300800 */
[----:B0-----:R-:W3:Y:S01]  /*3bf40*/  LDL.LU R5, [R1+0xb2c] ;  /* 0x000b2c0001057983 */ /* 0x001ee20000300800 */
[----:B------:R-:W3:Y:S03]  /*3bf50*/  LDL.LU R10, [R1+0xb18] ;  /* 0x000b1800010a7983 */ /* 0x000ee60000300800 */
[----:B-1----:R-:W3:Y:S01]  /*3bf60*/  LDL.LU R4, [R1+0xb1c] ;  /* 0x000b1c0001047983 */ /* 0x002ee20000300800 */
[----:B------:R-:W3:Y:S02]  /*3bf70*/  LDL.LU R9, [R1+0xb08] ;  /* 0x000b080001097983 */ /* 0x000ee40000300800 */
[----:B------:R-:W-:-:S02]  /*3bf80*/  FADD R0, -R20, R21 ;  /* 0x0000001514007221 */ /* 0x000fc40000000100 */
[----:B------:R-:W3:Y:S02]  /*3bf90*/  LDL.LU R8, [R1+0xb0c] ;  /* 0x000b0c0001087983 */ /* 0x000ee40000300800 */
[----:B------:R-:W-:-:S06]  /*3bfa0*/  FMUL R0, R0, 1.4426950216293334961 ;  /* 0x3fb8aa3b00007820 */ /* 0x000fcc0000400000 */
[----:B------:R-:W2:Y:S02]  /*3bfb0*/  MUFU.EX2 R0, R0 ;  /* 0x0000000000007308 */ /* 0x000ea40000000800 */
[----:B--2---:R-:W-:-:S05]  /*3bfc0*/  FFMA R3, R0, R3, R2 ;  /* 0x0000000300037223 */ /* 0x004fca0000000002 */
[----:B------:R4:W-:Y:S02]  /*3bfd0*/  STL [R1+0xfc8], R3 ;  /* 0x000fc80301007387 */ /* 0x0009e40000100800 */
[----:B----4-:R-:W-:Y:S02]  /*3bfe0*/  IMAD.WIDE R2, R14, 0x2, R6 ;  /* 0x000000020e027825 */ /* 0x010fe400078e0206 */
[----:B------:R-:W2:Y:S04]  /*3bff0*/  LDL.LU R7, [R1+0xaf8] ;  /* 0x000af80001077983 */ /* 0x000ea80000300800 */
[----:B------:R5:W4:Y:S01]  /*3c000*/  LDG.E.U16 R22, [R2.64] ;  /* 0x0000000402167981 */ /* 0x000b22000c1e1500 */
[----:B------:R-:W2:Y:S02]  /*3c010*/  LDL.LU R6, [R1+0xafc] ;  /* 0x000afc0001067983 */ /* 0x000ea40000300800 */
[----:B-----5:R-:W-:-:S02]  /*3c020*/  FMUL R2, R0, R13 ;  /* 0x0000000d00027220 */ /* 0x020fc40000400000 */
[C---:B---3--:R-:W-:Y:S02]  /*3c030*/  FMUL R12, R0.reuse, R12 ;  /* 0x0000000c000c7220 */ /* 0x048fe40000400000 */
[C---:B------:R-:W-:Y:S01]  /*3c040*/  FMUL R3, R0.reuse, R11 ;  /* 0x0000000b00037220 */ /* 0x040fe20000400000 */
[----:B----4-:R-:W-:Y:S01]  /*3c050*/  STL [R1+0x29d8], R22 ;  /* 0x0029d81601007387 */ /* 0x010fe20000100800 */
[----:B------:R0:W-:Y:S02]  /*3c060*/  STL [R1+0x278], R2 ;  /* 0x0002780201007387 */ /* 0x0001e40000100800 */
[----:B------:R-:W-:Y:S02]  /*3c070*/  STL [R1+0x27c], R12 ;  /* 0x00027c0c01007387 */ /* 0x000fe40000100800 */
[C---:B0-----:R-:W-:Y:S02]  /*3c080*/  FMUL R2, R0.reuse, R5 ;  /* 0x0000000500027220 */ /* 0x041fe40000400000 */
[----:B------:R-:W3:Y:S01]  /*3c090*/  LDL.LU R5, [R1+0xae8] ;  /* 0x000ae80001057983 */ /* 0x000ee20000300800 */
[----:B------:R0:W-:Y:S02]  /*3c0a0*/  STL [R1+0x268], R3 ;  /* 0x0002680301007387 */ /* 0x0001e40000100800 */
[----:B------:R1:W-:Y:S02]  /*3c0b0*/  STL [R1+0x26c], R2 ;  /* 0x00026c0201007387 */ /* 0x0003e40000100800 */
[----:B0-----:R-:W-:-:S02]  /*3c0c0*/  FMUL R3, R0, R10 ;  /* 0x0000000a00037220 */ /* 0x001fc40000400000 */
[C---:B-1----:R-:W-:Y:S02]  /*3c0d0*/  FMUL R2, R0.reuse, R4 ;  /* 0x0000000400027220 */ /* 0x042fe40000400000 */
[----:B------:R-:W4:Y:S01]  /*3c0e0*/  LDL.LU R4, [R1+0xaec] ;  /* 0x000aec0001047983 */ /* 0x000f220000300800 */
[----:B------:R0:W-:Y:S03]  /*3c0f0*/  STL [R1+0x258], R3 ;  /* 0x0002580301007387 */ /* 0x0001e60000100800 */
[----:B0-----:R-:W5:Y:S01]  /*3c100*/  LDL.LU R3, [R1+0xad8] ;  /* 0x000ad80001037983 */ /* 0x001f620000300800 */
[----:B------:R0:W-:Y:S03]  /*3c110*/  STL [R1+0x25c], R2 ;  /* 0x00025c0201007387 */ /* 0x0001e60000100800 */
[----:B0-----:R-:W5:Y:S01]  /*3c120*/  LDL.LU R2, [R1+0xadc] ;  /* 0x000adc0001027983 */ /* 0x001f620000300800 */
[----:B------:R-:W-:-:S02]  /*3c130*/  FMUL R9, R0, R9 ;  /* 0x0000000900097220 */ /* 0x000fc40000400000 */
[C---:B------:R-:W-:Y:S02]  /*3c140*/  FMUL R8, R0.reuse, R8 ;  /* 0x0000000800087220 */ /* 0x040fe40000400000 */
[C---:B--2---:R-:W-:Y:S02]  /*3c150*/  FMUL R7, R0.reuse, R7 ;  /* 0x0000000700077220 */ /* 0x044fe40000400000 */
[C---:B------:R-:W-:Y:S01]  /*3c160*/  FMUL R6, R0.reuse, R6 ;  /* 0x0000000600067220 */ /* 0x040fe20000400000 */
[----:B------:R0:W-:Y:S01]  /*3c170*/  STL [R1+0x248], R9 ;  /* 0x0002480901007387 */ /* 0x0001e20000100800 */
[----:B------:R-:W2:Y:S02]  /*3c180*/  LDL.LU R15, [R1+0xac8] ;  /* 0x000ac800010f7983 */ /* 0x000ea40000300800 */
[----:B------:R1:W-:Y:S02]  /*3c190*/  STL [R1+0x24c], R8 ;  /* 0x00024c0801007387 */ /* 0x0003e40000100800 */
[----:B------:R-:W2:Y:S01]  /*3c1a0*/  LDL.LU R14, [R1+0xacc] ;  /* 0x000acc00010e7983 */ /* 0x000ea20000300800 */
[----:B------:R1:W-:Y:S01]  /*3c1b0*/  STL [R1+0x238], R7 ;  /* 0x0002380701007387 */ /* 0x0003e20000100800 */
[----:B------:R-:W2:Y:S02]  /*3c1c0*/  LDL.LU R13, [R1+0xab8] ;  /* 0x000ab800010d7983 */ /* 0x000ea40000300800 */
[----:B------:R1:W-:Y:S02]  /*3c1d0*/  STL [R1+0x23c], R6 ;  /* 0x00023c0601007387 */ /* 0x0003e40000100800 */
[----:B------:R-:W2:Y:S01]  /*3c1e0*/  LDL.LU R12, [R1+0xabc] ;  /* 0x000abc00010c7983 */ /* 0x000ea20000300800 */
[----:B------:R-:W2:Y:S01]  /*3c1f0*/  LDL.LU R11, [R1+0xaa8] ;  /* 0x000aa800010b7983 */ /* 0x000ea20000300800 */
[----:B------:R-:W2:Y:S02]  /*3c200*/  LDL.LU R10, [R1+0xaac] ;  /* 0x000aac00010a7983 */ /* 0x000ea40000300800 */
[----:B0-----:R-:W2:Y:S01]  /*3c210*/  LDL.LU R9, [R1+0xa98] ;  /* 0x000a980001097983 */ /* 0x001ea20000300800 */
[----:B-1----:R-:W2:Y:S01]  /*3c220*/  LDL.LU R8, [R1+0xa9c] ;  /* 0x000a9c0001087983 */ /* 0x002ea20000300800 */
[----:B------:R-:W2:Y:S03]  /*3c230*/  LDL.LU R7, [R1+0xa88] ;  /* 0x000a880001077983 */ /* 0x000ea60000300800 */
[----:B------:R-:W2:Y:S01]  /*3c240*/  LDL.LU R6, [R1+0xa8c] ;  /* 0x000a8c0001067983 */ /* 0x000ea20000300800 */
[----:B---3--:R-:W-:-:S03]  /*3c250*/  FMUL R18, R0, R5 ;  /* 0x0000000500127220 */ /* 0x008fc60000400000 */
[----:B------:R-:W3:Y:S02]  /*3c260*/  LDL.LU R5, [R1+0xa78] ;  /* 0x000a780001057983 */ /* 0x000ee40000300800 */
[----:B------:R5:W-:Y:S02]  /*3c270*/  STL [R1+0x228], R18 ;  /* 0x0002281201007387 */ /* 0x000be40000100800 */
[C---:B----4-:R-:W-:Y:S02]  /*3c280*/  FMUL R17, R0.reuse, R4 ;  /* 0x0000000400117220 */ /* 0x050fe40000400000 */
[----:B------:R-:W4:Y:S03]  /*3c290*/  LDL.LU R4, [R1+0xa7c] ;  /* 0x000a7c0001047983 */ /* 0x000f260000300800 */
[----:B------:R0:W-:Y:S02]  /*3c2a0*/  STL [R1+0x22c], R17 ;  /* 0x00022c1101007387 */ /* 0x0001e40000100800 */
[----:B-----5:R-:W-:-:S02]  /*3c2b0*/  FMUL R18, R0, R3 ;  /* 0x0000000300127220 */ /* 0x020fc40000400000 */
[----:B------:R-:W5:Y:S03]  /*3c2c0*/  LDL.LU R3, [R1+0xa68] ;  /* 0x000a680001037983 */ /* 0x000f660000300800 */
[----:B------:R-:W-:Y:S02]  /*3c2d0*/  STL [R1+0x218], R18 ;  /* 0x0002181201007387 */ /* 0x000fe40000100800 */
[C---:B0-----:R-:W-:Y:S02]  /*3c2e0*/  FMUL R17, R0.reuse, R2 ;  /* 0x0000000200117220 */ /* 0x041fe40000400000 */
[----:B------:R-:W5:Y:S03]  /*3c2f0*/  LDL.LU R2, [R1+0xa6c] ;  /* 0x000a6c0001027983 */ /* 0x000f660000300800 */
[----:B------:R-:W-:Y:S02]  /*3c300*/  STL [R1+0x21c], R17 ;  /* 0x00021c1101007387 */ /* 0x000fe40000100800 */
[----:B--2---:R-:W-:-:S02]  /*3c310*/  FMUL R15, R0, R15 ;  /* 0x0000000f000f7220 */ /* 0x004fc40000400000 */
        /* <DEDUP_REMOVED lines=12> */
[C---:B------:R-:W-:Y:S01]  /*3c3e0*/  FMUL R7, R0.reuse, R7 ;  /* 0x0000000700077220 */ /* 0x040fe20000400000 */
[----:B------:R-:W-:Y:S01]  /*3c3f0*/  STL [R1+0x1ec], R10 ;  /* 0x0001ec0a01007387 */ /* 0x000fe20000100800 */
[----:B------:R-:W-:Y:S02]  /*3c400*/  STL [R1+0x1d8], R9 ;  /* 0x0001d80901007387 */ /* 0x000fe40000100800 */
[C---:B------:R-:W-:Y:S02]  /*3c410*/  FMUL R6, R0.reuse, R6 ;  /* 0x0000000600067220 */ /* 0x040fe40000400000 */
[----:B------:R-:W-:Y:S01]  /*3c420*/  STL [R1+0x1dc], R8 ;  /* 0x0001dc0801007387 */ /* 0x000fe20000100800 */
[----:B------:R-:W2:Y:S01]  /*3c430*/  LDL.LU R28, [R1+0xf70] ;  /* 0x000f7000011c7983 */ /* 0x000ea20000300800 */
[----:B------:R-:W-:Y:S02]  /*3c440*/  STL [R1+0x1c8], R7 ;  /* 0x0001c80701007387 */ /* 0x000fe40000100800 */
[----:B------:R-:W2:Y:S02]  /*3c450*/  LDL R21, [R1+0xe98] ;  /* 0x000e980001157983 */ /* 0x000ea40000100800 */
[----:B------:R0:W-:Y:S01]  /*3c460*/  STL [R1+0x1cc], R6 ;  /* 0x0001cc0601007387 */ /* 0x0001e20000100800 */
[----:B------:R-:W2:Y:S01]  /*3c470*/  LDL.LU R23, [R1+0xf54] ;  /* 0x000f540001177983 */ /* 0x000ea20000300800 */
[----:B---3--:R-:W-:-:S05]  /*3c480*/  FMUL R5, R0, R5 ;  /* 0x0000000500057220 */ /* 0x008fca0000400000 */
[----:B------:R-:W-:Y:S01]  /*3c490*/  STL [R1+0x1b8], R5 ;  /* 0x0001b80501007387 */ /* 0x000fe20000100800 */
[----:B------:R-:W2:Y:S02]  /*3c4a0*/  LDL.LU R20, [R1+0xf60] ;  /* 0x000f600001147983 */ /* 0x000ea40000300800 */
[----:B----4-:R-:W-:-:S05]  /*3c4b0*/  FMUL R4, R0, R4 ;  /* 0x0000000400047220 */ /* 0x010fca0000400000 */
[----:B------:R-:W-:Y:S01]  /*3c4c0*/  STL [R1+0x1bc], R4 ;  /* 0x0001bc0401007387 */ /* 0x000fe20000100800 */
[----:B------:R-:W3:Y:S02]  /*3c4d0*/  LDL.LU R19, [R1+0xa58] ;  /* 0x000a580001137983 */ /* 0x000ee40000300800 */
[----:B-----5:R-:W-:-:S05]  /*3c4e0*/  FMUL R3, R0, R3 ;  /* 0x0000000300037220 */ /* 0x020fca0000400000 */
[----:B------:R1:W-:Y:S01]  /*3c4f0*/  STL [R1+0x1a8], R3 ;  /* 0x0001a80301007387 */ /* 0x0003e20000100800 */
[----:B0-----:R-:W4:Y:S02]  /*3c500*/  LDL.LU R6, [R1+0xa5c] ;  /* 0x000a5c0001067983 */ /* 0x001f240000300800 */
[----:B------:R-:W-:-:S05]  /*3c510*/  FMUL R2, R0, R2 ;  /* 0x0000000200027220 */ /* 0x000fca0000400000 */
[----:B------:R0:W-:Y:S01]  /*3c520*/  STL [R1+0x1ac], R2 ;  /* 0x0001ac0201007387 */ /* 0x0001e20000100800 */
[----:B-1----:R-:W5:Y:S03]  /*3c530*/  LDL.LU R3, [R1+0xa48] ;  /* 0x000a480001037983 */ /* 0x002f660000300800 */
[----:B0-----:R-:W2:Y:S01]  /*3c540*/  LDL.LU R2, [R1+0xa4c] ;  /* 0x000a4c0001027983 */ /* 0x001ea20000300800 */
        /* <DEDUP_REMOVED lines=18> */
[----:B---3--:R-:W-:-:S05]  /*3c670*/  FMUL R19, R0, R19 ;  /* 0x0000001300137220 */ /* 0x008fca0000400000 */
[----:B------:R-:W-:Y:S01]  /*3c680*/  STL [R1+0x198], R19 ;  /* 0x0001981301007387 */ /* 0x000fe20000100800 */
[----:B----4-:R-:W-:-:S05]  /*3c690*/  FMUL R6, R0, R6 ;  /* 0x0000000600067220 */ /* 0x010fca0000400000 */
[----:B------:R0:W-:Y:S01]  /*3c6a0*/  STL [R1+0x19c], R6 ;  /* 0x00019c0601007387 */ /* 0x0001e20000100800 */
[----:B-----5:R-:W-:-:S03]  /*3c6b0*/  FMUL R3, R0, R3 ;  /* 0x0000000300037220 */ /* 0x020fc60000400000 */
[----:B0-----:R-:W3:Y:S02]  /*3c6c0*/  LDL.LU R6, [R1+0x130] ;  /* 0x0001300001067983 */ /* 0x001ee40000300800 */
[----:B------:R-:W-:Y:S02]  /*3c6d0*/  STL [R1+0x188], R3 ;  /* 0x0001880301007387 */ /* 0x000fe40000100800 */
[----:B------:R-:W3:Y:S01]  /*3c6e0*/  LDL.LU R19, [R1+0x134] ;  /* 0x0001340001137983 */ /* 0x000ee20000300800 */
[----:B--2---:R-:W-:Y:S01]  /*3c6f0*/  F2FP.BF16.PACK_AB R20, R23, R20 ;  /* 0x000000141714723e */ /* 0x004fe200000010ff */
[----:B------:R-:W0:Y:S01]  /*3c700*/  LDS R3, [R16.X4+0x20500] ;  /* 0x0205000010037984 */ /* 0x000e220000004800 */
[----:B------:R-:W-:Y:S01]  /*3c710*/  FMUL R0, R0, R2 ;  /* 0x0000000200007220 */ /* 0x000fe20000400000 */
[----:B------:R-:W-:Y:S02]  /*3c720*/  F2FP.BF16.PACK_AB R15, R8, R15 ;  /* 0x0000000f080f723e */ /* 0x000fe400000010ff */
[----:B------:R-:W-:-:S02]  /*3c730*/  F2FP.BF16.PACK_AB R14, R24, R14 ;  /* 0x0000000e180e723e */ /* 0x000fc400000010ff */
[----:B------:R1:W-:Y:S01]  /*3c740*/  STL [R1+0x18c], R0 ;  /* 0x00018c0001007387 */ /* 0x0003e20000100800 */
[----:B------:R-:W-:Y:S02]  /*3c750*/  F2FP.BF16.PACK_AB R13, R25, R13 ;  /* 0x0000000d190d723e */ /* 0x000fe400000010ff */
[----:B------:R-:W-:Y:S02]  /*3c760*/  F2FP.BF16.PACK_AB R12, R26, R12 ;  /* 0x0000000c1a0c723e */ /* 0x000fe400000010ff */
[----:B------:R-:W-:Y:S01]  /*3c770*/  F2FP.BF16.PACK_AB R11, R4, R11 ;  /* 0x0000000b040b723e */ /* 0x000fe200000010ff */
[----:B-1----:R-:W-:Y:S02]  /*3c780*/  FADD R0, -R21, R28 ;  /* 0x0000001c15007221 */ /* 0x002fe40000000100 */
[----:B------:R-:W2:Y:S01]  /*3c790*/  LDL.LU R28, [R1+0xf74] ;  /* 0x000f7400011c7983 */ /* 0x000ea20000300800 */
[----:B------:R-:W2:Y:S02]  /*3c7a0*/  LDL R21, [R1+0xe94] ;  /* 0x000e940001157983 */ /* 0x000ea40000100800 */
[----:B------:R-:W-:Y:S02]  /*3c7b0*/  STL [R1+0x29dc], R20 ;  /* 0x0029dc1401007387 */ /* 0x000fe40000100800 */
[----:B------:R1:W-:Y:S01]  /*3c7c0*/  STL [R1+0x29e0], R15 ;  /* 0x0029e00f01007387 */ /* 0x0003e20000100800 */
[----:B------:R-:W-:Y:S01]  /*3c7d0*/  F2FP.BF16.PACK_AB R10, R5, R10 ;  /* 0x0000000a050a723e */ /* 0x000fe200000010ff */
[----:B------:R4:W-:Y:S01]  /*3c7e0*/  STL [R1+0x29e4], R14 ;  /* 0x0029e40e01007387 */ /* 0x0009e20000100800 */
[----:B------:R-:W-:Y:S01]  /*3c7f0*/  F2FP.BF16.PACK_AB R9, R27, R9 ;  /* 0x000000091b09723e */ /* 0x000fe200000010ff */
[----:B------:R-:W-:Y:S02]  /*3c800*/  STL [R1+0x29e8], R13 ;  /* 0x0029e80d01007387 */ /* 0x000fe40000100800 */
[----:B------:R-:W-:Y:S01]  /*3c810*/  STL [R1+0x29ec], R12 ;  /* 0x0029ec0c01007387 */ /* 0x000fe20000100800 */
[----:B------:R-:W-:Y:S01]  /*3c820*/  STL [R1+0x29f0], R11 ;  /* 0x0029f00b01007387 */ /* 0x000fe20000100800 */
[----:B------:R-:W-:Y:S02]  /*3c830*/  STL [R1+0x29f4], R10 ;  /* 0x0029f40a01007387 */ /* 0x000fe40000100800 */
[----:B------:R5:W-:Y:S01]  /*3c840*/  STL [R1+0x29f8], R9 ;  /* 0x0029f80901007387 */ /* 0x000be20000100800 */
[----:B------:R-:W-:-:S02]  /*3c850*/  F2FP.BF16.PACK_AB R8, R29, R17 ;  /* 0x000000111d08723e */ /* 0x000fc400000010ff */
[----:B------:R-:W0:Y:S03]  /*3c860*/  LDL.LU R17, [R1+0xfcc] ;  /* 0x000fcc0001117983 */ /* 0x000e260000300800 */
[----:B------:R5:W-:Y:S01]  /*3c870*/  STL [R1+0x29fc], R8 ;  /* 0x0029fc0801007387 */ /* 0x000be20000100800 */
[----:B------:R-:W-:Y:S01]  /*3c880*/  F2FP.BF16.PACK_AB R7, R18, R7 ;  /* 0x000000071207723e */ /* 0x000fe200000010ff */
[----:B-1----:R-:W2:Y:S01]  /*3c890*/  LDL.LU R15, [R1+0xc30] ;  /* 0x000c3000010f7983 */ /* 0x002ea20000300800 */
[----:B----4-:R-:W5:Y:S02]  /*3c8a0*/  LDL.LU R14, [R1+0xc34] ;  /* 0x000c3400010e7983 */ /* 0x010f640000300800 */
[----:B-----5:R-:W5:Y:S02]  /*3c8b0*/  LDL.LU R9, [R1+0xc20] ;  /* 0x000c200001097983 */ /* 0x020f640000300800 */
[----:B------:R1:W-:Y:S04]  /*3c8c0*/  STL [R1+0x2a00], R7 ;  /* 0x002a000701007387 */ /* 0x0003e80000100800 */
[----:B------:R-:W5:Y:S01]  /*3c8d0*/  LDL.LU R8, [R1+0xc24] ;  /* 0x000c240001087983 */ /* 0x000f620000300800 */
[----:B------:R-:W5:Y:S01]  /*3c8e0*/  LDL.LU R13, [R1+0xc10] ;  /* 0x000c1000010d7983 */ /* 0x000f620000300800 */
[----:B---3--:R-:W-:-:S05]  /*3c8f0*/  F2FP.BF16.PACK_AB R6, R6, R19 ;  /* 0x000000130606723e */ /* 0x008fca00000010ff */
[----:B------:R3:W-:Y:S01]  /*3c900*/  STL [R1+0x2a04], R6 ;  /* 0x002a040601007387 */ /* 0x0007e20000100800 */
[----:B------:R-:W4:Y:S02]  /*3c910*/  LDL.LU R12, [R1+0xc14] ;  /* 0x000c1400010c7983 */ /* 0x000f240000300800 */
[----:B-1----:R-:W4:Y:S01]  /*3c920*/  LDL.LU R7, [R1+0xc00] ;  /* 0x000c000001077983 */ /* 0x002f220000300800 */
[----:B---3--:R-:W3:Y:S01]  /*3c930*/  LDL.LU R6, [R1+0xc04] ;  /* 0x000c040001067983 */ /* 0x008ee20000300800 */
[----:B------:R-:W-:Y:S02]  /*3c940*/  FMUL R0, R0, 1.4426950216293334961 ;  /* 0x3fb8aa3b00007820 */ /* 0x000fe40000400000 */
[----:B------:R-:W3:Y:S02]  /*3c950*/  LDL.LU R11, [R1+0xbf0] ;  /* 0x000bf000010b7983 */ /* 0x000ee40000300800 */
[----:B------:R-:W3:Y:S01]  /*3c960*/  LDL.LU R10, [R1+0xbf4] ;  /* 0x000bf400010a7983 */ /* 0x000ee20000300800 */
[----:B------:R-:W3:Y:S01]  /*3c970*/  LDL.LU R5, [R1+0xbe0] ;  /* 0x000be00001057983 */ /* 0x000ee20000300800 */
[----:B------:R-:W3:Y:S01]  /*3c980*/  LDL.LU R4, [R1+0xbe4] ;  /* 0x000be40001047983 */ /* 0x000ee20000300800 */
[----:B------:R-:W0:Y:S02]  /*3c990*/  MUFU.EX2 R0, R0 ;  /* 0x0000000000007308 */ /* 0x000e240000000800 */
[----:B0-----:R-:W-:-:S02]  /*3c9a0*/  FFMA R17, R0, R17, R3 ;  /* 0x0000001100117223 */ /* 0x001fc40000000003 */
[C---:B--2---:R-:W-:Y:S02]  /*3c9b0*/  FMUL R18, R0.reuse, R15 ;  /* 0x0000000f00127220 */ /* 0x044fe40000400000 */
[C---:B-----5:R-:W-:Y:S02]  /*3c9c0*/  FMUL R15, R0.reuse, R9 ;  /* 0x00000009000f7220 */ /* 0x060fe40000400000 */
[----:B------:R-:W-:Y:S01]  /*3c9d0*/  FADD R2, -R21, R28 ;  /* 0x0000001c15027221 */ /* 0x000fe20000000100 */
[----:B------:R-:W0:Y:S04]  /*3c9e0*/  LDS R3, [R16.X4+0x20580] ;  /* 0x0205800010037984 */ /* 0x000e280000004800 */
[----:B------:R1:W-:Y:S01]  /*3c9f0*/  STL [R1+0xfcc], R17 ;  /* 0x000fcc1101007387 */ /* 0x0003e20000100800 */
[----:B------:R-:W-:Y:S02]  /*3ca00*/  STL [R1+0x170], R18 ;  /* 0x0001701201007387 */ /* 0x000fe40000100800 */
[----:B-1----:R-:W-:-:S02]  /*3ca10*/  FMUL R17, R0, R14 ;  /* 0x0000000e00117220 */ /* 0x002fc40000400000 */
[----:B------:R-:W-:-:S03]  /*3ca20*/  FMUL R14, R0, R8 ;  /* 0x00000008000e7220 */ /* 0x000fc60000400000 */
[----:B------:R-:W-:Y:S01]  /*3ca30*/  STL [R1+0x174], R17 ;  /* 0x0001741101007387 */ /* 0x000fe20000100800 */
[----:B------:R-:W2:Y:S02]  /*3ca40*/  LDL.LU R9, [R1+0xbd0] ;  /* 0x000bd00001097983 */ /* 0x000ea40000300800 */
[----:B------:R1:W-:Y:S02]  /*3ca50*/  STL [R1+0x160], R15 ;  /* 0x0001600f01007387 */ /* 0x0003e40000100800 */
[----:B------:R-:W5:Y:S01]  /*3ca60*/  LDL.LU R8, [R1+0xbd4] ;  /* 0x000bd40001087983 */ /* 0x000f620000300800 */
[----:B------:R4:W-:Y:S01]  /*3ca70*/  STL [R1+0x164], R14 ;  /* 0x0001640e01007387 */ /* 0x0009e20000100800 */
[----:B-1----:R-:W-:-:S05]  /*3ca80*/  FMUL R15, R0, R13 ;  /* 0x0000000d000f7220 */ /* 0x002fca0000400000 */
[----:B------:R-:W-:Y:S01]  /*3ca90*/  STL [R1+0x150], R15 ;  /* 0x0001500f01007387 */ /* 0x000fe20000100800 */
[C---:B----4-:R-:W-:Y:S02]  /*3caa0*/  FMUL R14, R0.reuse, R12 ;  /* 0x0000000c000e7220 */ /* 0x050fe40000400000 */
[----:B------:R-:W-:-:S03]  /*3cab0*/  FMUL R13, R0, R7 ;  /* 0x00000007000d7220 */ /* 0x000fc60000400000 */
[----:B------:R-:W-:Y:S01]  /*3cac0*/  STL [R1+0x154], R14 ;  /* 0x0001540e01007387 */ /* 0x000fe20000100800 */
[----:B------:R-:W4:Y:S02]  /*3cad0*/  LDL.LU R7, [R1+0xbc0] ;  /* 0x000bc00001077983 */ /* 0x000f240000300800 */
[----:B------:R-:W-:Y:S02]  /*3cae0*/  STL [R1+0x140], R13 ;  /* 0x0001400d01007387 */ /* 0x000fe40000100800 */
[C---:B---3--:R-:W-:Y:S02]  /*3caf0*/  FMUL R12, R0.reuse, R6 ;  /* 0x00000006000c7220 */ /* 0x048fe40000400000 */
[----:B------:R-:W3:Y:S01]  /*3cb00*/  LDL.LU R6, [R1+0xbc4] ;  /* 0x000bc40001067983 */ /* 0x000ee20000300800 */
[C---:B------:R-:W-:Y:S02]  /*3cb10*/  FMUL R11, R0.reuse, R11 ;  /* 0x0000000b000b7220 */ /* 0x040fe40000400000 */
[----:B------:R-:W-:-:S02]  /*3cb20*/  FMUL R10, R0, R10 ;  /* 0x0000000a000a7220 */ /* 0x000fc40000400000 */
[----:B------:R-:W-:Y:S01]  /*3cb30*/  STL [R1+0x144], R12 ;  /* 0x0001440c01007387 */ /* 0x000fe20000100800 */
[----:B------:R-:W3:Y:S01]  /*3cb40*/  LDL.LU R28, [R1+0xf78] ;  /* 0x000f7800011c7983 */ /* 0x000ee20000300800 */
[C---:B------:R-:W-:Y:S02]  /*3cb50*/  FMUL R5, R0.reuse, R5 ;  /* 0x0000000500057220 */ /* 0x040fe40000400000 */
[----:B------:R-:W3:Y:S02]  /*3cb60*/  LDL R21, [R1+0xe90] ;  /* 0x000e900001157983 */ /* 0x000ee40000100800 */
[----:B------:R-:W-:Y:S02]  /*3cb70*/  STL [R1+0x130], R11 ;  /* 0x0001300b01007387 */ /* 0x000fe40000100800 */
[C---:B------:R-:W-:Y:S01]  /*3cb80*/  FMUL R4, R0.reuse, R4 ;  /* 0x0000000400047220 */ /* 0x040fe20000400000 */
[----:B------:R-:W-:Y:S01]  /*3cb90*/  STL [R1+0x134], R10 ;  /* 0x0001340a01007387 */ /* 0x000fe20000100800 */
[----:B------:R-:W3:Y:S02]  /*3cba0*/  LDL.LU R18, [R1+0xbb0] ;  /* 0x000bb00001127983 */ /* 0x000ee40000300800 */
[----:B------:R1:W-:Y:S02]  /*3cbb0*/  STL [R1+0x630], R5 ;  /* 0x0006300501007387 */ /* 0x0003e40000100800 */
[----:B------:R-:W3:Y:S01]  /*3cbc0*/  LDL.LU R17, [R1+0xbb4] ;  /* 0x000bb40001117983 */ /* 0x000ee20000300800 */
[----:B------:R0:W-:Y:S04]  /*3cbd0*/  STL [R1+0x634], R4 ;  /* 0x0006340401007387 */ /* 0x0001e80000100800 */
[----:B-1----:R-:W3:Y:S01]  /*3cbe0*/  LDL.LU R5, [R1+0xba0] ;  /* 0x000ba00001057983 */ /* 0x002ee20000300800 */
[----:B0-----:R-:W3:Y:S02]  /*3cbf0*/  LDL.LU R4, [R1+0xba4] ;  /* 0x000ba40001047983 */ /* 0x001ee40000300800 */
[----:B------:R-:W3:Y:S02]  /*3cc00*/  LDL.LU R15, [R1+0xb90] ;  /* 0x000b9000010f7983 */ /* 0x000ee40000300800 */
[----:B--2---:R-:W-:-:S02]  /*3cc10*/  FMUL R9, R0, R9 ;  /* 0x0000000900097220 */ /* 0x004fc40000400000 */
[----:B-----5:R-:W-:-:S03]  /*3cc20*/  FMUL R8, R0, R8 ;  /* 0x0000000800087220 */ /* 0x020fc60000400000 */
[----:B------:R0:W-:Y:S01]  /*3cc30*/  STL [R1+0x640], R9 ;  /* 0x0006400901007387 */ /* 0x0001e20000100800 */
[----:B------:R-:W2:Y:S02]  /*3cc40*/  LDL.LU R14, [R1+0xb94] ;  /* 0x000b9400010e7983 */ /* 0x000ea40000300800 */
[----:B------:R1:W-:Y:S02]  /*3cc50*/  STL [R1+0x644], R8 ;  /* 0x0006440801007387 */ /* 0x0003e40000100800 */
[----:B------:R-:W5:Y:S01]  /*3cc60*/  LDL.LU R13, [R1+0xb80] ;  /* 0x000b8000010d7983 */ /* 0x000f620000300800 */
[----:B------:R-:W5:Y:S01]  /*3cc70*/  LDL.LU R12, [R1+0xb84] ;  /* 0x000b8400010c7983 */ /* 0x000f620000300800 */
[----:B------:R-:W5:Y:S02]  /*3cc80*/  LDL.LU R11, [R1+0xb70] ;  /* 0x000b7000010b7983 */ /* 0x000f640000300800 */
[----:B------:R-:W5:Y:S01]  /*3cc90*/  LDL.LU R10, [R1+0xb74] ;  /* 0x000b7400010a7983 */ /* 0x000f620000300800 */
[----:B0-----:R-:W5:Y:S01]  /*3cca0*/  LDL.LU R9, [R1+0xb60] ;  /* 0x000b600001097983 */ /* 0x001f620000300800 */
[----:B----4-:R-:W-:-:S02]  /*3ccb0*/  FMUL R7, R0, R7 ;  /* 0x0000000700077220 */ /* 0x010fc40000400000 */
[----:B---3--:R-:W-:-:S03]  /*3ccc0*/  FMUL R6, R0, R6 ;  /* 0x0000000600067220 */ /* 0x008fc60000400000 */
[----:B------:R0:W-:Y:S01]  /*3ccd0*/  STL [R1+0x650], R7 ;  /* 0x0006500701007387 */ /* 0x0001e20000100800 */
[----:B-1----:R-:W3:Y:S03]  /*3cce0*/  LDL.LU R8, [R1+0xb64] ;  /* 0x000b640001087983 */ /* 0x002ee60000300800 */
[----:B------:R1:W-:Y:S04]  /*3ccf0*/  STL [R1+0x654], R6 ;  /* 0x0006540601007387 */ /* 0x0003e80000100800 */
[----:B0-----:R-:W4:Y:S04]  /*3cd00*/  LDL.LU R7, [R1+0xb50] ;  /* 0x000b500001077983 */ /* 0x001f280000300800 */
[----:B-1----:R-:W4:Y:S01]  /*3cd10*/  LDL.LU R6, [R1+0xb54] ;  /* 0x000b540001067983 */ /* 0x002f220000300800 */
[----:B------:R-:W-:-:S02]  /*3cd20*/  FMUL R20, R0, R18 ;  /* 0x0000001200147220 */ /* 0x000fc40000400000 */
[C---:B------:R-:W-:Y:S02]  /*3cd30*/  FMUL R19, R0.reuse, R17 ;  /* 0x0000001100137220 */ /* 0x040fe40000400000 */
[C---:B------:R-:W-:Y:S01]  /*3cd40*/  FMUL R18, R0.reuse, R5 ;  /* 0x0000000500127220 */ /* 0x040fe20000400000 */
[----:B------:R-:W-:Y:S01]  /*3cd50*/  STL [R1+0x660], R20 ;  /* 0x0006601401007387 */ /* 0x000fe20000100800 */
[C---:B------:R-:W-:Y:S02]  /*3cd60*/  FMUL R17, R0.reuse, R4 ;  /* 0x0000000400117220 */ /* 0x040fe40000400000 */
[----:B------:R-:W-:Y:S02]  /*3cd70*/  STL [R1+0x664], R19 ;  /* 0x0006641301007387 */ /* 0x000fe40000100800 */
[C---:B------:R-:W-:Y:S01]  /*3cd80*/  FMUL R15, R0.reuse, R15 ;  /* 0x0000000f000f7220 */ /* 0x040fe20000400000 */
[----:B------:R-:W4:Y:S01]  /*3cd90*/  LDL.LU R5, [R1+0xb40] ;  /* 0x000b400001057983 */ /* 0x000f220000300800 */
[----:B------:R-:W-:Y:S02]  /*3cda0*/  STL [R1+0x670], R18 ;  /* 0x0006701201007387 */ /* 0x000fe40000100800 */
[----:B------:R-:W4:Y:S02]  /*3cdb0*/  LDL.LU R4, [R1+0xb44] ;  /* 0x000b440001047983 */ /* 0x000f240000300800 */
[----:B------:R-:W-:Y:S01]  /*3cdc0*/  STL [R1+0x674], R17 ;  /* 0x0006741101007387 */ /* 0x000fe20000100800 */
[----:B------:R-:W-:Y:S01]  /*3cdd0*/  STL [R1+0x680], R15 ;  /* 0x0006800f01007387 */ /* 0x000fe20000100800 */
[----:B--2---:R-:W-:-:S02]  /*3cde0*/  FMUL R14, R0, R14 ;  /* 0x0000000e000e7220 */ /* 0x004fc40000400000 */
[C---:B-----5:R-:W-:Y:S02]  /*3cdf0*/  FMUL R13, R0.reuse, R13 ;  /* 0x0000000d000d7220 */ /* 0x060fe40000400000 */
[C---:B------:R-:W-:Y:S02]  /*3ce00*/  FMUL R12, R0.reuse, R12 ;  /* 0x0000000c000c7220 */ /* 0x040fe40000400000 */
[C---:B------:R-:W-:Y:S01]  /*3ce10*/  FMUL R11, R0.reuse, R11 ;  /* 0x0000000b000b7220 */ /* 0x040fe20000400000 */
[----:B------:R0:W-:Y:S01]  /*3ce20*/  STL [R1+0x684], R14 ;  /* 0x0006840e01007387 */ /* 0x0001e20000100800 */
[C---:B------:R-:W-:Y:S02]  /*3ce30*/  FMUL R10, R0.reuse, R10 ;  /* 0x0000000a000a7220 */ /* 0x040fe40000400000 */
[----:B------:R1:W-:Y:S02]  /*3ce40*/  STL [R1+0x690], R13 ;  /* 0x0006900d01007387 */ /* 0x0003e40000100800 */
[----:B------:R2:W-:Y:S02]  /*3ce50*/  STL [R1+0x694], R12 ;  /* 0x0006940c01007387 */ /* 0x0005e40000100800 */
[C---:B------:R-:W-:Y:S01]  /*3ce60*/  FMUL R9, R0.reuse, R9 ;  /* 0x0000000900097220 */ /* 0x040fe20000400000 */
[----:B0-----:R-:W5:Y:S01]  /*3ce70*/  LDL.LU R14, [R1+0xfd0] ;  /* 0x000fd000010e7983 */ /* 0x001f620000300800 */
[----:B------:R-:W-:Y:S02]  /*3ce80*/  STL [R1+0x6a0], R11 ;  /* 0x0006a00b01007387 */ /* 0x000fe40000100800 */
[----:B------:R-:W-:Y:S02]  /*3ce90*/  STL [R1+0x6a4], R10 ;  /* 0x0006a40a01007387 */ /* 0x000fe40000100800 */
[----:B------:R-:W-:Y:S02]  /*3cea0*/  STL [R1+0x6b0], R9 ;  /* 0x0006b00901007387 */ /* 0x000fe40000100800 */
[----:B---3--:R-:W-:-:S05]  /*3ceb0*/  FMUL R8, R0, R8 ;  /* 0x0000000800087220 */ /* 0x008fca0000400000 */
[----:B------:R-:W-:Y:S01]  /*3cec0*/  STL [R1+0x6b4], R8 ;  /* 0x0006b40801007387 */ /* 0x000fe20000100800 */
[----:B-1----:R-:W3:Y:S02]  /*3ced0*/  LDL.LU R13, [R1+0xc38] ;  /* 0x000c3800010d7983 */ /* 0x002ee40000300800 */
[C---:B----4-:R-:W-:Y:S02]  /*3cee0*/  FMUL R7, R0.reuse, R7 ;  /* 0x0000000700077220 */ /* 0x050fe40000400000 */
[----:B------:R-:W-:-:S03]  /*3cef0*/  FMUL R6, R0, R6 ;  /* 0x0000000600067220 */ /* 0x000fc60000400000 */
[----:B------:R0:W-:Y:S01]  /*3cf00*/  STL [R1+0x6c0], R7 ;  /* 0x0006c00701007387 */ /* 0x0001e20000100800 */
[----:B--2---:R-:W2:Y:S03]  /*3cf10*/  LDL.LU R12, [R1+0xc3c] ;  /* 0x000c3c00010c7983 */ /* 0x004ea60000300800 */
[----:B------:R1:W-:Y:S04]  /*3cf20*/  STL [R1+0x6c4], R6 ;  /* 0x0006c40601007387 */ /* 0x0003e80000100800 */
[----:B0-----:R-:W4:Y:S04]  /*3cf30*/  LDL.LU R7, [R1+0xc28] ;  /* 0x000c280001077983 */ /* 0x001f280000300800 */
[----:B-1----:R-:W4:Y:S01]  /*3cf40*/  LDL.LU R6, [R1+0xc2c] ;  /* 0x000c2c0001067983 */ /* 0x002f220000300800 */
[----:B------:R-:W-:-:S02]  /*3cf50*/  FMUL R2, R2, 1.4426950216293334961 ;  /* 0x3fb8aa3b02027820 */ /* 0x000fc40000400000 */
[C---:B------:R-:W-:Y:S02]  /*3cf60*/  FMUL R5, R0.reuse, R5 ;  /* 0x0000000500057220 */ /* 0x040fe40000400000 */
[----:B------:R-:W-:Y:S01]  /*3cf70*/  FMUL R4, R0, R4 ;  /* 0x0000000400047220 */ /* 0x000fe20000400000 */
[----:B------:R-:W4:Y:S01]  /*3cf80*/  LDL.LU R11, [R1+0xc18] ;  /* 0x000c1800010b7983 */ /* 0x000f220000300800 */
[----:B------:R-:W5:Y:S01]  /*3cf90*/  MUFU.EX2 R2, R2 ;  /* 0x0000000200027308 */ /* 0x000f620000000800 */
[----:B------:R-:W-:Y:S02]  /*3cfa0*/  FADD R0, -R21, R28 ;  /* 0x0000001c15007221 */ /* 0x000fe40000000100 */
[----:B------:R0:W-:Y:S01]  /*3cfb0*/  STL [R1+0x6d0], R5 ;  /* 0x0006d00501007387 */ /* 0x0001e20000100800 */
[----:B------:R1:W-:Y:S02]  /*3cfc0*/  STL [R1+0x6d4], R4 ;  /* 0x0006d40401007387 */ /* 0x0003e40000100800 */
[----:B------:R-:W4:Y:S02]  /*3cfd0*/  LDL.LU R10, [R1+0xc1c] ;  /* 0x000c1c00010a7983 */ /* 0x000f240000300800 */
[----:B------:R-:W-:Y:S01]  /*3cfe0*/  FMUL R0, R0, 1.4426950216293334961 ;  /* 0x3fb8aa3b00007820 */ /* 0x000fe20000400000 */
[----:B------:R-:W4:Y:S01]  /*3cff0*/  LDL.LU R9, [R1+0xc08] ;  /* 0x000c080001097983 */ /* 0x000f220000300800 */
[----:B------:R-:W4:Y:S03]  /*3d000*/  LDL.LU R8, [R1+0xc0c] ;  /* 0x000c0c0001087983 */ /* 0x000f260000300800 */
[----:B------:R-:W2:Y:S01]  /*3d010*/  LDS R21, [R16.X4+0x20600] ;  /* 0x0206000010157984 */ /* 0x000ea20000004800 */
[----:B------:R3:W2:Y:S03]  /*3d020*/  MUFU.EX2 R28, R0 ;  /* 0x00000000001c7308 */ /* 0x0006a60000000800 */
[----:B0-----:R-:W4:Y:S01]  /*3d030*/  LDL.LU R5, [R1+0xbf8] ;  /* 0x000bf80001057983 */ /* 0x001f220000300800 */
[----:B-1----:R-:W4:Y:S02]  /*3d040*/  LDL.LU R4, [R1+0xbfc] ;  /* 0x000bfc0001047983 */ /* 0x002f240000300800 */
[----:B------:R-:W-:Y:S02]  /*3d050*/  STL [R1+0x2a3c], R16 ;  /* 0x002a3c1001007387 */ /* 0x000fe40000100800 */
[----:B-----5:R-:W-:-:S05]  /*3d060*/  FFMA R14, R2, R14, R3 ;  /* 0x0000000e020e7223 */ /* 0x020fca0000000003 */
[----:B------:R-:W-:Y:S01]  /*3d070*/  STL [R1+0xfd0], R14 ;  /* 0x000fd00e01007387 */ /* 0x000fe20000100800 */
[----:B---3--:R-:W-:-:S05]  /*3d080*/  FMUL R0, R2, R13 ;  /* 0x0000000d02007220 */ /* 0x008fca0000400000 */
[----:B------:R0:W-:Y:S01]  /*3d090*/  STL [R1+0x178], R0 ;  /* 0x0001780001007387 */ /* 0x0001e20000100800 */
[----:B--2---:R-:W-:-:S05]  /*3d0a0*/  FMUL R12, R2, R12 ;  /* 0x0000000c020c7220 */ /* 0x004fca0000400000 */
[----:B------:R-:W-:Y:S01]  /*3d0b0*/  STL [R1+0x17c], R12 ;  /* 0x00017c0c01007387 */ /* 0x000fe20000100800 */
[----:B----4-:R-:W-:-:S03]  /*3d0c0*/  FMUL R3, R2, R7 ;  /* 0x0000000702037220 */ /* 0x010fc60000400000 */
[----:B------:R-:W2:Y:S02]  /*3d0d0*/  LDL.LU R7, [R1+0xbe8] ;  /* 0x000be80001077983 */ /* 0x000ea40000300800 */
[----:B------:R1:W-:Y:S02]  /*3d0e0*/  STL [R1+0x168], R3 ;  /* 0x0001680301007387 */ /* 0x0003e40000100800 */
[C---:B0-----:R-:W-:Y:S02]  /*3d0f0*/  FMUL R0, R2.reuse, R6 ;  /* 0x0000000602007220 */ /* 0x041fe40000400000 */
[----:B------:R-:W3:Y:S03]  /*3d100*/  LDL.LU R6, [R1+0xbec] ;  /* 0x000bec0001067983 */ /* 0x000ee60000300800 */
[----:B------:R0:W-:Y:S01]  /*3d110*/  STL [R1+0x16c], R0 ;  /* 0x00016c0001007387 */ /* 0x0001e20000100800 */
[----:B-1----:R-:W4:Y:S04]  /*3d120*/  LDL.LU R3, [R1+0xbd8] ;  /* 0x000bd80001037983 */ /* 0x002f280000300800 */
[----:B0-----:R-:W5:Y:S01]  /*3d130*/  LDL.LU R0, [R1+0xbdc] ;  /* 0x000bdc0001007983 */ /* 0x001f620000300800 */
[----:B------:R-:W-:-:S02]  /*3d140*/  FMUL R11, R2, R11 ;  /* 0x0000000b020b7220 */ /* 0x000fc40000400000 */
[C---:B------:R-:W-:Y:S02]  /*3d150*/  FMUL R10, R2.reuse, R10 ;  /* 0x0000000a020a7220 */ /* 0x040fe40000400000 */
[C---:B------:R-:W-:Y:S02]  /*3d160*/  FMUL R9, R2.reuse, R9 ;  /* 0x0000000902097220 */ /* 0x040fe40000400000 */
[C---:B------:R-:W-:Y:S01]  /*3d170*/  FMUL R8, R2.reuse, R8 ;  /* 0x0000000802087220 */ /* 0x040fe20000400000 */
[----:B------:R-:W-:Y:S01]  /*3d180*/  STL [R1+0x158], R11 ;  /* 0x0001580b01007387 */ /* 0x000fe20000100800 */
[C---:B------:R-:W-:Y:S02]  /*3d190*/  FMUL R5, R2.reuse, R5 ;  /* 0x0000000502057220 */ /* 0x040fe40000400000 */
[----:B------:R-:W-:Y:S02]  /*3d1a0*/  STL [R1+0x15c], R10 ;  /* 0x00015c0a01007387 */ /* 0x000fe40000100800 */
[----:B------:R-:W-:Y:S02]  /*3d1b0*/  STL [R1+0x148], R9 ;  /* 0x0001480901007387 */ /* 0x000fe40000100800 */
[C---:B------:R-:W-:Y:S01]  /*3d1c0*/  FMUL R4, R2.reuse, R4 ;  /* 0x0000000402047220 */ /* 0x040fe20000400000 */
[----:B------:R-:W-:Y:S01]  /*3d1d0*/  STL [R1+0x14c], R8 ;  /* 0x00014c0801007387 */ /* 0x000fe20000100800 */
[----:B------:R-:W5:Y:S02]  /*3d1e0*/  LDL.LU R15, [R1+0xf64] ;  /* 0x000f6400010f7983 */ /* 0x000f640000300800 */
[----:B------:R0:W-:Y:S02]  /*3d1f0*/  STL [R1+0x138], R5 ;  /* 0x0001380501007387 */ /* 0x0001e40000100800 */
[----:B0-----:R-:W5:Y:S01]  /*3d200*/  LDL.LU R5, [R1+0xf68] ;  /* 0x000f680001057983 */ /* 0x001f620000300800 */
[----:B------:R0:W-:Y:S02]  /*3d210*/  STL [R1+0x13c], R4 ;  /* 0x00013c0401007387 */ /* 0x0001e40000100800 */
[----:B------:R-:W5:Y:S01]  /*3d220*/  LDL.LU R20, [R1+0xf58] ;  /* 0x000f580001147983 */ /* 0x000f620000300800 */
[----:B0-----:R-:W5:Y:S01]  /*3d230*/  LDL.LU R4, [R1+0xf5c] ;  /* 0x000f5c0001047983 */ /* 0x001f620000300800 */
[----:B------:R-:W5:Y:S02]  /*3d240*/  LDL.LU R22, [R1+0xf4c] ;  /* 0x000f4c0001167983 */ /* 0x000f640000300800 */
[----:B------:R-:W5:Y:S02]  /*3d250*/  LDL.LU R24, [R1+0xf50] ;  /* 0x000f500001187983 */ /* 0x000f640000300800 */
[----:B------:R-:W5:Y:S01]  /*3d260*/  LDL.LU R26, [R1+0xf44] ;  /* 0x000f4400011a7983 */ /* 0x000f620000300800 */
[----:B------:R-:W5:Y:S01]  /*3d270*/  LDL.LU R19, [R1+0xf48] ;  /* 0x000f480001137983 */ /* 0x000f620000300800 */
[----:B--2---:R-:W-:-:S02]  /*3d280*/  FMUL R9, R2, R7 ;  /* 0x0000000702097220 */ /* 0x004fc40000400000 */
[----:B---3--:R-:W-:-:S03]  /*3d290*/  FMUL R8, R2, R6 ;  /* 0x0000000602087220 */ /* 0x008fc60000400000 */
[----:B------:R0:W-:Y:S04]  /*3d2a0*/  STL [R1+0x638], R9 ;  /* 0x0006380901007387 */ /* 0x0001e80000100800 */
[----:B------:R1:W-:Y:S01]  /*3d2b0*/  STL [R1+0x63c], R8 ;  /* 0x00063c0801007387 */ /* 0x0003e20000100800 */
[----:B----4-:R-:W-:-:S03]  /*3d2c0*/  FMUL R7, R2, R3 ;  /* 0x0000000302077220 */ /* 0x010fc60000400000 */
[----:B------:R-:W2:Y:S02]  /*3d2d0*/  LDL.LU R3, [R1+0xbc8] ;  /* 0x000bc80001037983 */ /* 0x000ea40000300800 */
[----:B------:R3:W-:Y:S02]  /*3d2e0*/  STL [R1+0x648], R7 ;  /* 0x0006480701007387 */ /* 0x0007e40000100800 */
[C---:B-----5:R-:W-:Y:S02]  /*3d2f0*/  FMUL R6, R2.reuse, R0 ;  /* 0x0000000002067220 */ /* 0x060fe40000400000 */
[----:B------:R-:W4:Y:S03]  /*3d300*/  LDL.LU R0, [R1+0xbcc] ;  /* 0x000bcc0001007983 */ /* 0x000f260000300800 */
[----:B------:R5:W-:Y:S02]  /*3d310*/  STL [R1+0x64c], R6 ;  /* 0x00064c0601007387 */ /* 0x000be40000100800 */
        /* <DEDUP_REMOVED lines=10> */
[----:B0-----:R-:W4:Y:S01]  /*3d3c0*/  LDL.LU R9, [R1+0xb68] ;  /* 0x000b680001097983 */ /* 0x001f220000300800 */
[----:B-1----:R-:W4:Y:S02]  /*3d3d0*/  LDL.LU R8, [R1+0xb6c] ;  /* 0x000b6c0001087983 */ /* 0x002f240000300800 */
[----:B---3--:R-:W3:Y:S02]  /*3d3e0*/  LDL.LU R7, [R1+0xb58] ;  /* 0x000b580001077983 */ /* 0x008ee40000300800 */
[----:B-----5:R-:W5:Y:S01]  /*3d3f0*/  LDL.LU R6, [R1+0xb5c] ;  /* 0x000b5c0001067983 */ /* 0x020f620000300800 */
[----:B------:R-:W3:Y:S01]  /*3d400*/  LDL.LU R29, [R1+0xf3c] ;  /* 0x000f3c00011d7983 */ /* 0x000ee20000300800 */
[----:B------:R-:W3:Y:S02]  /*3d410*/  LDL.LU R17, [R1+0xf40] ;  /* 0x000f400001117983 */ /* 0x000ee40000300800 */
[----:B--2---:R-:W-:-:S02]  /*3d420*/  FMUL R3, R2, R3 ;  /* 0x0000000302037220 */ /* 0x004fc40000400000 */
[----:B----4-:R-:W-:-:S03]  /*3d430*/  FMUL R0, R2, R0 ;  /* 0x0000000002007220 */ /* 0x010fc60000400000 */
[----:B------:R0:W-:Y:S04]  /*3d440*/  STL [R1+0x658], R3 ;  /* 0x0006580301007387 */ /* 0x0001e80000100800 */
[----:B0-----:R-:W2:Y:S01]  /*3d450*/  LDL.LU R3, [R1+0xb48] ;  /* 0x000b480001037983 */ /* 0x001ea20000300800 */
[----:B------:R0:W-:Y:S03]  /*3d460*/  STL [R1+0x65c], R0 ;  /* 0x00065c0001007387 */ /* 0x0001e60000100800 */
[----:B0-----:R-:W4:Y:S01]  /*3d470*/  LDL.LU R0, [R1+0xb4c] ;  /* 0x000b4c0001007983 */ /* 0x001f220000300800 */
[----:B------:R-:W-:-:S05]  /*3d480*/  FMUL R16, R2, R16 ;  /* 0x0000001002107220 */ /* 0x000fca0000400000 */
[----:B------:R0:W-:Y:S01]  /*3d490*/  STL [R1+0x668], R16 ;  /* 0x0006681001007387 */ /* 0x0001e20000100800 */
[----:B------:R-:W-:-:S03]  /*3d4a0*/  FMUL R23, R2, R23 ;  /* 0x0000001702177220 */ /* 0x000fc60000400000 */
[----:B0-----:R-:W4:Y:S01]  /*3d4b0*/  LDL.LU R16, [R1+0x2a3c] ;  /* 0x002a3c0001107983 */ /* 0x001f220000300800 */
[C---:B------:R-:W-:Y:S02]  /*3d4c0*/  FMUL R25, R2.reuse, R25 ;  /* 0x0000001902197220 */ /* 0x040fe40000400000 */
[C---:B------:R-:W-:Y:S02]  /*3d4d0*/  FMUL R27, R2.reuse, R27 ;  /* 0x0000001b021b7220 */ /* 0x040fe40000400000 */
[----:B------:R0:W-:Y:S02]  /*3d4e0*/  STL [R1+0x66c], R23 ;  /* 0x00066c1701007387 */ /* 0x0001e40000100800 */
[C---:B------:R-:W-:Y:S02]  /*3d4f0*/  FMUL R18, R2.reuse, R18 ;  /* 0x0000001202127220 */ /* 0x040fe40000400000 */
[C---:B------:R-:W-:Y:S01]  /*3d500*/  FMUL R14, R2.reuse, R14 ;  /* 0x0000000e020e7220 */ /* 0x040fe20000400000 */
[----:B0-----:R-:W4:Y:S01]  /*3d510*/  LDL.LU R23, [R1+0x2a38] ;  /* 0x002a380001177983 */ /* 0x001f220000300800 */
[----:B------:R0:W-:Y:S03]  /*3d520*/  STL [R1+0x678], R25 ;  /* 0x0006781901007387 */ /* 0x0001e60000100800 */
[----:B0-----:R-:W4:Y:S01]  /*3d530*/  LDL.LU R25, [R1+0x2a34] ;  /* 0x002a340001197983 */ /* 0x001f220000300800 */
[----:B------:R0:W-:Y:S03]  /*3d540*/  STL [R1+0x67c], R27 ;  /* 0x00067c1b01007387 */ /* 0x0001e60000100800 */
[----:B0-----:R-:W4:Y:S01]  /*3d550*/  LDL.LU R27, [R1+0x2a30] ;  /* 0x002a3000011b7983 */ /* 0x001f220000300800 */
[----:B------:R0:W-:Y:S03]  /*3d560*/  STL [R1+0x688], R18 ;  /* 0x0006881201007387 */ /* 0x0001e60000100800 */
[----:B0-----:R-:W4:Y:S01]  /*3d570*/  LDL.LU R18, [R1+0x2a2c] ;  /* 0x002a2c0001127983 */ /* 0x001f220000300800 */
        /* <DEDUP_REMOVED lines=9> */
[----:B------:R-:W-:Y:S01]  /*3d610*/  STL [R1+0x6a8], R12 ;  /* 0x0006a80c01007387 */ /* 0x000fe20000100800 */
[----:B------:R-:W-:Y:S01]  /*3d620*/  STL [R1+0x6ac], R11 ;  /* 0x0006ac0b01007387 */ /* 0x000fe20000100800 */
[----:B---3--:R-:W-:-:S02]  /*3d630*/  FMUL R8, R2, R7 ;  /* 0x0000000702087220 */ /* 0x008fc40000400000 */
[----:B------:R-:W-:Y:S02]  /*3d640*/  STL [R1+0x6b8], R10 ;  /* 0x0006b80a01007387 */ /* 0x000fe40000100800 */
[----:B-----5:R-:W-:Y:S01]  /*3d650*/  FMUL R7, R2, R6 ;  /* 0x0000000602077220 */ /* 0x020fe20000400000 */
[----:B------:R-:W-:Y:S01]  /*3d660*/  STL [R1+0x6bc], R9 ;  /* 0x0006bc0901007387 */ /* 0x000fe20000100800 */
[----:B------:R-:W3:Y:S02]  /*3d670*/  LDL.LU R6, [R1+0xfd4] ;  /* 0x000fd40001067983 */ /* 0x000ee40000300800 */
[----:B------:R-:W-:Y:S01]  /*3d680*/  STL [R1+0x6c8], R8 ;  /* 0x0006c80801007387 */ /* 0x000fe20000100800 */
[----:B------:R-:W-:Y:S01]  /*3d690*/  F2FP.BF16.PACK_AB R5, R15, R5 ;  /* 0x000000050f05723e */ /* 0x000fe200000010ff */
[----:B------:R-:W-:Y:S01]  /*3d6a0*/  STL [R1+0x6cc], R7 ;  /* 0x0006cc0701007387 */ /* 0x000fe20000100800 */
[----:B------:R-:W-:Y:S01]  /*3d6b0*/  F2FP.BF16.PACK_AB R4, R20, R4 ;  /* 0x000000041404723e */ /* 0x000fe200000010ff */
[----:B--2---:R-:W-:-:S05]  /*3d6c0*/  FMUL R3, R2, R3 ;  /* 0x0000000302037220 */ /* 0x004fca0000400000 */
[----:B------:R0:W-:Y:S01]  /*3d6d0*/  STL [R1+0x6d8], R3 ;  /* 0x0006d80301007387 */ /* 0x0001e20000100800 */
[----:B------:R-:W-:Y:S02]  /*3d6e0*/  STL [R1+0x2a08], R5 ;  /* 0x002a080501007387 */ /* 0x000fe40000100800 */
[----:B----4-:R-:W-:Y:S01]  /*3d6f0*/  FMUL R0, R2, R0 ;  /* 0x0000000002007220 */ /* 0x010fe20000400000 */
[----:B0-----:R-:W-:-:S04]  /*3d700*/  F2FP.BF16.PACK_AB R3, R22, R24 ;  /* 0x000000181603723e */ /* 0x001fc800000010ff */
[----:B------:R0:W-:Y:S01]  /*3d710*/  STL [R1+0x6dc], R0 ;  /* 0x0006dc0001007387 */ /* 0x0001e20000100800 */
[----:B------:R-:W-:Y:S03]  /*3d720*/  STL [R1+0x2a0c], R4 ;  /* 0x002a0c0401007387 */ /* 0x000fe60000100800 */
[----:B------:R-:W-:Y:S01]  /*3d730*/  STL [R1+0x2a10], R3 ;  /* 0x002a100301007387 */ /* 0x000fe20000100800 */
[----:B------:R-:W2:Y:S02]  /*3d740*/  LDL.LU R12, [R1+0xf38] ;  /* 0x000f3800010c7983 */ /* 0x000ea40000300800 */
[----:B------:R-:W4:Y:S01]  /*3d750*/  LDL.LU R13, [R1+0xf30] ;  /* 0x000f3000010d7983 */ /* 0x000f220000300800 */
[----:B------:R-:W-:Y:S01]  /*3d760*/  F2FP.BF16.PACK_AB R2, R26, R19 ;  /* 0x000000131a02723e */ /* 0x000fe200000010ff */
[----:B------:R-:W5:Y:S01]  /*3d770*/  LDL.LU R14, [R1+0xf28] ;  /* 0x000f2800010e7983 */ /* 0x000f620000300800 */
[----:B------:R-:W5:Y:S01]  /*3d780*/  LDL.LU R19, [R1+0xf20] ;  /* 0x000f200001137983 */ /* 0x000f620000300800 */
[----:B0-----:R-:W-:-:S02]  /*3d790*/  F2FP.BF16.PACK_AB R0, R29, R17 ;  /* 0x000000111d00723e */ /* 0x001fc400000010ff */
[----:B------:R-:W-:Y:S04]  /*3d7a0*/  LDS R4, [R16.X4+0x20780] ;  /* 0x0207800010047984 */ /* 0x000fe80000004800 */
[----:B------:R-:W-:Y:S01]  /*3d7b0*/  STL [R1+0x2a14], R2 ;  /* 0x002a140201007387 */ /* 0x000fe20000100800 */
[----:B------:R-:W-:Y:S02]  /*3d7c0*/  STL [R1+0x2a18], R0 ;  /* 0x002a180001007387 */ /* 0x000fe40000100800 */
[----:B------:R-:W0:Y:S01]  /*3d7d0*/  LDS R2, [R16.X4+0x20680] ;  /* 0x0206800010027984 */ /* 0x000e220000004800 */
[----:B------:R-:W1:Y:S04]  /*3d7e0*/  LDS R0, [R16.X4+0x20700] ;  /* 0x0207000010007984 */ /* 0x000e680000004800 */
[----:B------:R-:W0:Y:S01]  /*3d7f0*/  S2R R29, SR_TID.X ;  /* 0x00000000001d7919 */ /* 0x000e220000002100 */
[----:B------:R0:W-:Y:S02]  /*3d800*/  STL [R1+0x22f0], R28 ;  /* 0x0022f01c01007387 */ /* 0x0001e40000100800 */
[----:B------:R-:W-:Y:S01]  /*3d810*/  BAR.SYNC.DEFER_BLOCKING 0x0 ;  /* 0x0000000000007b1d */ /* 0x000fe20000010000 */
[----:B0-----:R-:W-:Y:S01]  /*3d820*/  SHF.L.U32 R17, R29, 0x1, RZ ;  /* 0x000000011d117819 */ /* 0x001fe200000006ff */
[----:B---3--:R-:W-:-:S05]  /*3d830*/  FFMA R6, R28, R6, R21 ;  /* 0x000000061c067223 */ /* 0x008fca0000000015 */
[----:B------:R0:W-:Y:S04]  /*3d840*/  STL [R1+0xfd4], R6 ;  /* 0x000fd40601007387 */ /* 0x0001e80000100800 */
[----:B------:R-:W-:Y:S01]  /*3d850*/  STL [R1+0xf44], R2 ;  /* 0x000f440201007387 */ /* 0x000fe20000100800 */
[----:B-1----:R1:W-:Y:S02]  /*3d860*/  STL [R1+0xf40], R0 ;  /* 0x000f400001007387 */ /* 0x0023e40000100800 */
[----:B------:R-:W3:Y:S01]  /*3d870*/  LDL.LU R28, [R1+0xf10] ;  /* 0x000f1000011c7983 */ /* 0x000ee20000300800 */
[----:B------:R-:W3:Y:S01]  /*3d880*/  LDL.LU R21, [R1+0xf08] ;  /* 0x000f080001157983 */ /* 0x000ee20000300800 */
[----:B0-----:R-:W-:-:S03]  /*3d890*/  SHF.R.S32.HI R6, RZ, 0x6, R29 ;  /* 0x00000006ff067819 */ /* 0x001fc6000001141d */
[----:B-1----:R-:W3:Y:S01]  /*3d8a0*/  LDL.LU R0, [R1+0xf00] ;  /* 0x000f000001007983 */ /* 0x002ee20000300800 */
[----:B------:R-:W3:Y:S01]  /*3d8b0*/  LDL.LU R2, [R1+0xef8] ;  /* 0x000ef80001027983 */ /* 0x000ee20000300800 */
[----:B------:R-:W-:Y:S01]  /*3d8c0*/  SGXT R6, R6, 0x1 ;  /* 0x000000010606781a */ /* 0x000fe20000000200 */
[----:B------:R-:W3:Y:S01]  /*3d8d0*/  LDL.LU R3, [R1+0xef0] ;  /* 0x000ef00001037983 */ /* 0x000ee20000300800 */
[----:B------:R-:W3:Y:S01]  /*3d8e0*/  LDL.LU R15, [R1+0xee8] ;  /* 0x000ee800010f7983 */ /* 0x000ee20000300800 */
[----:B------:R-:W3:Y:S01]  /*3d8f0*/  LDL.LU R20, [R1+0xee0] ;  /* 0x000ee00001147983 */ /* 0x000ee20000300800 */
[----:B------:R-:W-:Y:S01]  /*3d900*/  LOP3.LUT R6, R6, 0x90, RZ, 0xc0, !PT ;  /* 0x0000009006067812 */ /* 0x000fe200078ec0ff */
[----:B------:R-:W3:Y:S01]  /*3d910*/  LDL.LU R22, [R1+0xed8] ;  /* 0x000ed80001167983 */ /* 0x000ee20000300800 */
[----:B------:R-:W3:Y:S01]  /*3d920*/  LDL.LU R24, [R1+0xed0] ;  /* 0x000ed00001187983 */ /* 0x000ee20000300800 */
[----:B------:R-:W3:Y:S01]  /*3d930*/  LDL.LU R26, [R1+0xec8] ;  /* 0x000ec800011a7983 */ /* 0x000ee20000300800 */
[----:B------:R-:W-:Y:S01]  /*3d940*/  LOP3.LUT R6, R6, 0x7e, R17, 0x78, !PT ;  /* 0x0000007e06067812 */ /* 0x000fe200078e7811 */
[----:B------:R-:W3:Y:S01]  /*3d950*/  LDL.LU R29, [R1+0xec0] ;  /* 0x000ec000011d7983 */ /* 0x000ee20000300800 */
[----:B------:R-:W3:Y:S01]  /*3d960*/  LDL.LU R17, [R1+0xeb8] ;  /* 0x000eb80001117983 */ /* 0x000ee20000300800 */
[----:B------:R0:W-:Y:S03]  /*3d970*/  STL [R1+0x2a1c], R16 ;  /* 0x002a1c1001007387 */ /* 0x0001e60000100800 */
[----:B0-----:R-:W3:Y:S01]  /*3d980*/  LDL.LU R16, [R1+0xf18] ;  /* 0x000f180001107983 */ /* 0x001ee20000300800 */
[----:B------:R0:W-:Y:S03]  /*3d990*/  STL [R1+0xf3c], R4 ;  /* 0x000f3c0401007387 */ /* 0x0001e60000100800 */
[----:B0-----:R-:W3:Y:S01]  /*3d9a0*/  LDL.LU R4, [R1+0xeb0] ;  /* 0x000eb00001047983 */ /* 0x001ee20000300800 */
[----:B------:R-:W3:Y:S02]  /*3d9b0*/  LDL.LU R5, [R1+0xea8] ;  /* 0x000ea80001057983 */ /* 0x000ee40000300800 */
[----:B------:R-:W3:Y:S02]  /*3d9c0*/  LDL.LU R7, [R1+0xea0] ;  /* 0x000ea00001077983 */ /* 0x000ee40000300800 */
[----:B------:R-:W3:Y:S01]  /*3d9d0*/  LDL.LU R8, [R1+0x930] ;  /* 0x0009300001087983 */ /* 0x000ee20000300800 */
[----:B------:R-:W3:Y:S01]  /*3d9e0*/  LDL.LU R9, [R1+0x7a0] ;  /* 0x0007a00001097983 */ /* 0x000ee20000300800 */
[----:B------:R-:W3:Y:S02]  /*3d9f0*/  LDL.LU R10, [R1+0x740] ;  /* 0x00074000010a7983 */ /* 0x000ee40000300800 */
[----:B------:R-:W3:Y:S01]  /*3da00*/  LDL.LU R11, [R1+0x738] ;  /* 0x00073800010b7983 */ /* 0x000ee20000300800 */
[----:B--2---:R0:W-:Y:S01]  /*3da10*/  STS.U16 [R6+0x20000], R12 ;  /* 0x0200000c06007388 */ /* 0x0041e20000000400 */
[----:B----4-:R1:W-:Y:S02]  /*3da20*/  STS.U16 [R6+0x20200], R13 ;  /* 0x0202000d06007388 */ /* 0x0103e40000000400 */
[----:B-----5:R2:W-:Y:S01]  /*3da30*/  STS.U16 [R6+0x20400], R14 ;  /* 0x0204000e06007388 */ /* 0x0205e20000000400 */
[----:B------:R4:W-:Y:S04]  /*3da40*/  STS.U16 [R6+0x20600], R19 ;  /* 0x0206001306007388 */ /* 0x0009e80000000400 */
[----:B0-----:R-:W5:Y:S01]  /*3da50*/  LDL.LU R12, [R1+0x730] ;  /* 0x00073000010c7983 */ /* 0x001f620000300800 */
[----:B-1----:R-:W5:Y:S02]  /*3da60*/  LDL.LU R13, [R1+0x728] ;  /* 0x00072800010d7983 */ /* 0x002f640000300800 */
[----:B--2---:R-:W2:Y:S01]  /*3da70*/  LDL.LU R14, [R1+0x720] ;  /* 0x00072000010e7983 */ /* 0x004ea20000300800 */
[----:B----4-:R-:W2:Y:S04]  /*3da80*/  LDL.LU R19, [R1+0x718] ;  /* 0x0007180001137983 */ /* 0x010ea80000300800 */
[----:B---3--:R-:W-:Y:S01]  /*3da90*/  STS.U16 [R6+0x20800], R16 ;  /* 0x0208001006007388 */ /* 0x008fe20000000400 */
[----:B------:R-:W-:Y:S02]  /*3daa0*/  STS.U16 [R6+0x20a00], R28 ;  /* 0x020a001c06007388 */ /* 0x000fe40000000400 */
[----:B------:R-:W-:Y:S02]  /*3dab0*/  STS.U16 [R6+0x20c00], R21 ;  /* 0x020c001506007388 */ /* 0x000fe40000000400 */
[----:B------:R-:W-:Y:S01]  /*3dac0*/  STS.U16 [R6+0x20e00], R0 ;  /* 0x020e000006007388 */ /* 0x000fe20000000400 */
[----:B------:R-:W-:Y:S01]  /*3dad0*/  STS.U16 [R6+0x21000], R2 ;  /* 0x0210000206007388 */ /* 0x000fe20000000400 */
[----:B------:R-:W-:Y:S02]  /*3dae0*/  STS.U16 [R6+0x21200], R3 ;  /* 0x0212000306007388 */ /* 0x000fe40000000400 */
        /* <DEDUP_REMOVED lines=10> */
[----:B------:R-:W-:Y:S04]  /*3db90*/  STS.U16 [R6+0x22800], R8 ;  /* 0x0228000806007388 */ /* 0x000fe80000000400 */
[----:B0-----:R-:W4:Y:S01]  /*3dba0*/  LDL.LU R15, [R1+0x710] ;  /* 0x00071000010f7983 */ /* 0x001f220000300800 */
[----:B------:R-:W-:Y:S02]  /*3dbb0*/  STS.U16 [R6+0x22a00], R9 ;  /* 0x022a000906007388 */ /* 0x000fe40000000400 */
[----:B-1----:R-:W4:Y:S02]  /*3dbc0*/  LDL.LU R20, [R1+0x708] ;  /* 0x0007080001147983 */ /* 0x002f240000300800 */
[----:B------:R-:W-:Y:S01]  /*3dbd0*/  STS.U16 [R6+0x22c00], R10 ;  /* 0x022c000a06007388 */ /* 0x000fe20000000400 */
[----:B---3--:R-:W3:Y:S04]  /*3dbe0*/  LDL.LU R22, [R1+0x700] ;  /* 0x0007000001167983 */ /* 0x008ee80000300800 */
[----:B------:R-:W-:Y:S01]  /*3dbf0*/  STS.U16 [R6+0x22e00], R11 ;  /* 0x022e000b06007388 */ /* 0x000fe20000000400 */
[----:B------:R-:W3:Y:S02]  /*3dc00*/  LDL.LU R24, [R1+0x6f8] ;  /* 0x0006f80001187983 */ /* 0x000ee40000300800 */
[----:B------:R-:W3:Y:S02]  /*3dc10*/  LDL.LU R26, [R1+0x6f0] ;  /* 0x0006f000011a7983 */ /* 0x000ee40000300800 */
[----:B------:R-:W3:Y:S01]  /*3dc20*/  LDL.LU R29, [R1+0x6e8] ;  /* 0x0006e800011d7983 */ /* 0x000ee20000300800 */
[----:B------:R-:W3:Y:S04]  /*3dc30*/  LDL.LU R17, [R1+0x6e0] ;  /* 0x0006e00001117983 */ /* 0x000ee80000300800 */
[----:B-----5:R-:W-:Y:S01]  /*3dc40*/  STS.U16 [R6+0x23000], R12 ;  /* 0x0230000c06007388 */ /* 0x020fe20000000400 */
[----:B------:R-:W-:Y:S02]  /*3dc50*/  STS.U16 [R6+0x23200], R13 ;  /* 0x0232000d06007388 */ /* 0x000fe40000000400 */
[----:B--2---:R-:W-:Y:S01]  /*3dc60*/  STS.U16 [R6+0x23400], R14 ;  /* 0x0234000e06007388 */ /* 0x004fe20000000400 */
[----:B------:R0:W-:Y:S04]  /*3dc70*/  STS.U16 [R6+0x23600], R19 ;  /* 0x0236001306007388 */ /* 0x0001e80000000400 */
        /* <DEDUP_REMOVED lines=16> */
[----:B------:R-:W2:Y:S04]  /*3dd80*/  LDL.LU R14, [R1+0x40] ;  /* 0x00004000010e7983 */ /* 0x000ea80000300800 */
[----:B----4-:R0:W-:Y:S01]  /*3dd90*/  STS.U16 [R6+0x23800], R15 ;  /* 0x0238000f06007388 */ /* 0x0101e20000000400 */
[----:B------:R1:W-:Y:S03]  /*3dda0*/  STS.U16 [R6+0x23a00], R20 ;  /* 0x023a001406007388 */ /* 0x0003e60000000400 */
[----:B---3--:R3:W-:Y:S01]  /*3ddb0*/  STS.U16 [R6+0x23c00], R22 ;  /* 0x023c001606007388 */ /* 0x0087e20000000400 */
[----:B------:R4:W-:Y:S02]  /*3ddc0*/  STS.U16 [R6+0x23e00], R24 ;  /* 0x023e001806007388 */ /* 0x0009e40000000400 */
[----:B------:R4:W-:Y:S01]  /*3ddd0*/  STS.U16 [R6+0x24000], R26 ;  /* 0x0240001a06007388 */ /* 0x0009e20000000400 */
[----:B0-----:R-:W5:Y:S01]  /*3dde0*/  LDL.LU R15, [R1+0x38] ;  /* 0x00003800010f7983 */ /* 0x001f620000300800 */
[----:B-1----:R-:W5:Y:S03]  /*3ddf0*/  LDL.LU R20, [R1+0x30] ;  /* 0x0000300001147983 */ /* 0x002f660000300800 */
[----:B------:R0:W-:Y:S04]  /*3de00*/  STS.U16 [R6+0x24200], R29 ;  /* 0x0242001d06007388 */ /* 0x0001e80000000400 */
[----:B---3--:R-:W3:Y:S01]  /*3de10*/  LDL.LU R22, [R1+0x28] ;  /* 0x0000280001167983 */ /* 0x008ee20000300800 */
[----:B----4-:R-:W4:Y:S02]  /*3de20*/  LDL.LU R24, [R1+0x20] ;  /* 0x0000200001187983 */ /* 0x010f240000300800 */
[----:B------:R-:W3:Y:S02]  /*3de30*/  LDL.LU R26, [R1+0x18] ;  /* 0x00001800011a7983 */ /* 0x000ee40000300800 */
[----:B------:R1:W-:Y:S01]  /*3de40*/  STS.U16 [R6+0x24400], R17 ;  /* 0x0244001106007388 */ /* 0x0003e20000000400 */
[----:B0-----:R-:W3:Y:S04]  /*3de50*/  LDL.LU R29, [R1+0x10] ;  /* 0x00001000011d7983 */ /* 0x001ee80000300800 */
[----:B-1----:R-:W3:Y:S04]  /*3de60*/  LDL.LU R17, [R1+0x8] ;  /* 0x0000080001117983 */ /* 0x002ee80000300800 */
[----:B--2---:R0:W-:Y:S04]  /*3de70*/  STS.U16 [R6+0x24600], R19 ;  /* 0x0246001306007388 */ /* 0x0041e80000000400 */
        /* <DEDUP_REMOVED lines=12> */
[----:B------:R-:W-:Y:S04]  /*3df40*/  STS.U16 [R6+0x25e00], R10 ;  /* 0x025e000a06007388 */ /* 0x000fe80000000400 */
[----:B0-----:R-:W0:Y:S04]  /*3df50*/  S2R R9, SR_TID.X ;  /* 0x0000000000097919 */ /* 0x001e280000002100 */
[----:B--2---:R1:W-:Y:S04]  /*3df60*/  STS.U16 [R6+0x26000], R19 ;  /* 0x0260001306007388 */ /* 0x0043e80000000400 */
[----:B-1----:R-:W2:Y:S01]  /*3df70*/  LDL R19, [R1+0xf90] ;  /* 0x000f900001137983 */ /* 0x002ea20000100800 */
[----:B0-----:R-:W-:-:S03]  /*3df80*/  SHF.L.U32 R10, R9, 0x1, RZ ;  /* 0x00000001090a7819 */ /* 0x001fc600000006ff */
        /* <DEDUP_REMOVED lines=10> */
[----:B0-----:R-:W-:Y:S01]  /*3e030*/  SHF.R.S32.HI R19, RZ, 0x6, R9 ;  /* 0x00000006ff137819 */ /* 0x001fe20000011409 */
[----:B------:R-:W2:Y:S01]  /*3e040*/  LDL.LU R7, [R1+0xedc] ;  /* 0x000edc0001077983 */ /* 0x000ea20000300800 */
[----:B------:R-:W2:Y:S01]  /*3e050*/  LDL.LU R8, [R1+0xed4] ;  /* 0x000ed40001087983 */ /* 0x000ea20000300800 */
[----:B------:R-:W2:Y:S01]  /*3e060*/  LDL.LU R9, [R1+0xecc] ;  /* 0x000ecc0001097983 */ /* 0x000ea20000300800 */
[----:B------:R-:W-:-:S04]  /*3e070*/  SGXT R19, R19, 0x1 ;  /* 0x000000011313781a */ /* 0x000fc80000000200 */
[----:B------:R-:W-:-:S04]  /*3e080*/  LOP3.LUT R19, R19, 0x90, RZ, 0xc0, !PT ;  /* 0x0000009013137812 */ /* 0x000fc800078ec0ff */
[----:B------:R-:W-:Y:S02]  /*3e090*/  LOP3.LUT R19, R19, 0x7e, R10, 0x78, !PT ;  /* 0x0000007e13137812 */ /* 0x000fe400078e780a */
[----:B------:R-:W2:Y:S04]  /*3e0a0*/  LDL.LU R10, [R1+0xec4] ;  /* 0x000ec400010a7983 */ /* 0x000ea80000300800 */
[----:B------:R0:W-:Y:S01]  /*3e0b0*/  STS.U16 [R19+0x26200], R11 ;  /* 0x0262000b13007388 */ /* 0x0001e20000000400 */
[----:B------:R1:W-:Y:S02]  /*3e0c0*/  STS.U16 [R19+0x26400], R12 ;  /* 0x0264000c13007388 */ /* 0x0003e40000000400 */
[----:B------:R3:W-:Y:S02]  /*3e0d0*/  STS.U16 [R19+0x26600], R13 ;  /* 0x0266000d13007388 */ /* 0x0007e40000000400 */
[----:B------:R4:W-:Y:S01]  /*3e0e0*/  STS.U16 [R19+0x26800], R14 ;  /* 0x0268000e13007388 */ /* 0x0009e20000000400 */
[----:B-----5:R5:W-:Y:S01]  /*3e0f0*/  STS.U16 [R19+0x26a00], R15 ;  /* 0x026a000f13007388 */ /* 0x020be20000000400 */
[----:B------:R5:W-:Y:S03]  /*3e100*/  STS.U16 [R19+0x26c00], R20 ;  /* 0x026c001413007388 */ /* 0x000be60000000400 */
[----:B0-----:R-:W2:Y:S01]  /*3e110*/  LDL.LU R11, [R1+0xebc] ;  /* 0x000ebc00010b7983 */ /* 0x001ea20000300800 */
[----:B-1----:R-:W2:Y:S02]  /*3e120*/  LDL.LU R12, [R1+0xeb4] ;  /* 0x000eb400010c7983 */ /* 0x002ea40000300800 */
[----:B---3--:R-:W3:Y:S02]  /*3e130*/  LDL.LU R13, [R1+0xeac] ;  /* 0x000eac00010d7983 */ /* 0x008ee40000300800 */
[----:B----4-:R-:W4:Y:S01]  /*3e140*/  LDL.LU R14, [R1+0xea4] ;  /* 0x000ea400010e7983 */ /* 0x010f220000300800 */
[----:B-----5:R-:W5:Y:S04]  /*3e150*/  LDL.LU R15, [R1+0x934] ;  /* 0x00093400010f7983 */ /* 0x020f680000300800 */
[----:B------:R0:W-:Y:S01]  /*3e160*/  STS.U16 [R19+0x26e00], R22 ;  /* 0x026e001613007388 */ /* 0x0001e20000000400 */
[----:B------:R-:W2:Y:S02]  /*3e170*/  LDL.LU R20, [R1+0x7a4] ;  /* 0x0007a40001147983 */ /* 0x000ea40000300800 */
[----:B------:R1:W-:Y:S02]  /*3e180*/  STS.U16 [R19+0x27000], R24 ;  /* 0x0270001813007388 */ /* 0x0003e40000000400 */
[----:B------:R1:W-:Y:S01]  /*3e190*/  STS.U16 [R19+0x27200], R26 ;  /* 0x0272001a13007388 */ /* 0x0003e20000000400 */
[----:B------:R1:W-:Y:S01]  /*3e1a0*/  STS.U16 [R19+0x27400], R29 ;  /* 0x0274001d13007388 */ /* 0x0003e20000000400 */
[----:B------:R1:W-:Y:S02]  /*3e1b0*/  STS.U16 [R19+0x27600], R17 ;  /* 0x0276001113007388 */ /* 0x0003e40000000400 */
[----:B------:R1:W-:Y:S01]  /*3e1c0*/  STS.U16 [R19+0x27800], R18 ;  /* 0x0278001213007388 */ /* 0x0003e20000000400 */
[----:B0-----:R-:W2:Y:S01]  /*3e1d0*/  LDL.LU R22, [R1+0x744] ;  /* 0x0007440001167983 */ /* 0x001ea20000300800 */
[----:B-1----:R-:W2:Y:S03]  /*3e1e0*/  LDL.LU R24, [R1+0x73c] ;  /* 0x00073c0001187983 */ /* 0x002ea60000300800 */
[----:B------:R-:W2:Y:S04]  /*3e1f0*/  LDL.LU R26, [R1+0x734] ;  /* 0x00073400011a7983 */ /* 0x000ea80000300800 */
[----:B------:R-:W2:Y:S01]  /*3e200*/  LDL.LU R29, [R1+0x72c] ;  /* 0x00072c00011d7983 */ /* 0x000ea20000300800 */
[----:B------:R-:W2:Y:S02]  /*3e210*/  LDL.LU R17, [R1+0x724] ;  /* 0x0007240001117983 */ /* 0x000ea40000300800 */
[----:B------:R-:W2:Y:S02]  /*3e220*/  LDL.LU R18, [R1+0x71c] ;  /* 0x00071c0001127983 */ /* 0x000ea40000300800 */
[----:B------:R0:W-:Y:S01]  /*3e230*/  STS.U16 [R19+0x27a00], R27 ;  /* 0x027a001b13007388 */ /* 0x0001e20000000400 */
[----:B------:R1:W-:Y:S01]  /*3e240*/  STS.U16 [R19+0x27c00], R25 ;  /* 0x027c001913007388 */ /* 0x0003e20000000400 */
[----:B------:R1:W-:Y:S03]  /*3e250*/  STS.U16 [R19+0x27e00], R23 ;  /* 0x027e001713007388 */ /* 0x0003e60000000400 */
[----:B0-----:R-:W2:Y:S01]  /*3e260*/  LDL.LU R27, [R1+0xf2c] ;  /* 0x000f2c00011b7983 */ /* 0x001ea20000300800 */
[----:B-1----:R-:W2:Y:S02]  /*3e270*/  LDL.LU R25, [R1+0xf34] ;  /* 0x000f340001197983 */ /* 0x002ea40000300800 */
[----:B------:R-:W2:Y:S02]  /*3e280*/  LDL.LU R19, [R1+0x2a24] ;  /* 0x002a240001137983 */ /* 0x000ea40000300800 */
[----:B--2---:R-:W-:Y:S01]  /*3e290*/  STS.U16 [R19+0x20100], R25 ;  /* 0x0201001913007388 */ /* 0x004fe20000000400 */
[----:B------:R-:W-:Y:S02]  /*3e2a0*/  STS.U16 [R19+0x20300], R27 ;  /* 0x0203001b13007388 */ /* 0x000fe40000000400 */
[----:B------:R-:W-:Y:S02]  /*3e2b0*/  STS.U16 [R19+0x20500], R16 ;  /* 0x0205001013007388 */ /* 0x000fe40000000400 */
[----:B------:R0:W-:Y:S01]  /*3e2c0*/  STS.U16 [R19+0x20700], R28 ;  /* 0x0207001c13007388 */ /* 0x0001e20000000400 */
[----:B------:R1:W-:Y:S04]  /*3e2d0*/  STS.U16 [R19+0x20900], R21 ;  /* 0x0209001513007388 */ /* 0x0003e80000000400 */
[----:B0-----:R-:W2:Y:S01]  /*3e2e0*/  LDL.LU R28, [R1+0x714] ;  /* 0x00071400011c7983 */ /* 0x001ea20000300800 */
[----:B-1----:R-:W2:Y:S02]  /*3e2f0*/  LDL.LU R21, [R1+0x70c] ;  /* 0x00070c0001157983 */ /* 0x002ea40000300800 */
[----:B------:R-:W2:Y:S02]  /*3e300*/  LDL.LU R16, [R1+0x6fc] ;  /* 0x0006fc0001107983 */ /* 0x000ea40000300800 */
        /* <DEDUP_REMOVED lines=12> */
[----:B---3--:R-:W-:Y:S01]  /*3e3d0*/  STS.U16 [R19+0x22300], R13 ;  /* 0x0223000d13007388 */ /* 0x008fe20000000400 */
[----:B--2---:R0:W-:Y:S04]  /*3e3e0*/  STL [R1+0x2a20], R16 ;  /* 0x002a201001007387 */ /* 0x0041e80000100800 */
[----:B0-----:R-:W2:Y:S01]  /*3e3f0*/  LDL.LU R16, [R1+0x704] ;  /* 0x0007040001107983 */ /* 0x001ea20000300800 */
        /* <DEDUP_REMOVED lines=11> */
[----:B------:R-:W3:Y:S04]  /*3e4b0*/  LDL.LU R12, [R1+0x8c] ;  /* 0x00008c00010c7983 */ /* 0x000ee80000300800 */
[----:B----4-:R0:W-:Y:S01]  /*3e4c0*/  STS.U16 [R19+0x22500], R14 ;  /* 0x0225000e13007388 */ /* 0x0101e20000000400 */
[----:B------:R-:W4:Y:S02]  /*3e4d0*/  LDL.LU R13, [R1+0x84] ;  /* 0x00008400010d7983 */ /* 0x000f240000300800 */
[----:B-----5:R1:W-:Y:S02]  /*3e4e0*/  STS.U16 [R19+0x22700], R15 ;  /* 0x0227000f13007388 */ /* 0x0203e40000000400 */
[----:B------:R5:W-:Y:S01]  /*3e4f0*/  STS.U16 [R19+0x22900], R20 ;  /* 0x0229001413007388 */ /* 0x000be20000000400 */
[----:B------:R5:W-:Y:S01]  /*3e500*/  STS.U16 [R19+0x22b00], R22 ;  /* 0x022b001613007388 */ /* 0x000be20000000400 */
[----:B------:R5:W-:Y:S02]  /*3e510*/  STS.U16 [R19+0x22d00], R24 ;  /* 0x022d001813007388 */ /* 0x000be40000000400 */
[----:B------:R5:W-:Y:S01]  /*3e520*/  STS.U16 [R19+0x22f00], R26 ;  /* 0x022f001a13007388 */ /* 0x000be20000000400 */
[----:B0-----:R-:W3:Y:S01]  /*3e530*/  LDL.LU R14, [R1+0x7c] ;  /* 0x00007c00010e7983 */ /* 0x001ee20000300800 */
[----:B-1----:R-:W3:Y:S02]  /*3e540*/  LDL.LU R15, [R1+0x74] ;  /* 0x00007400010f7983 */ /* 0x002ee40000300800 */
[----:B-----5:R-:W4:Y:S01]  /*3e550*/  LDL.LU R20, [R1+0x6c] ;  /* 0x00006c0001147983 */ /* 0x020f220000300800 */
[----:B------:R-:W3:Y:S01]  /*3e560*/  LDL.LU R22, [R1+0x64] ;  /* 0x0000640001167983 */ /* 0x000ee20000300800 */
[----:B------:R-:W3:Y:S02]  /*3e570*/  LDL.LU R24, [R1+0x5c] ;  /* 0x00005c0001187983 */ /* 0x000ee40000300800 */
[----:B------:R0:W-:Y:S02]  /*3e580*/  STS.U16 [R19+0x23100], R29 ;  /* 0x0231001d13007388 */ /* 0x0001e40000000400 */
[----:B------:R-:W3:Y:S01]  /*3e590*/  LDL.LU R26, [R1+0x54] ;  /* 0x00005400011a7983 */ /* 0x000ee20000300800 */
[----:B------:R1:W-:Y:S01]  /*3e5a0*/  STS.U16 [R19+0x23300], R17 ;  /* 0x0233001113007388 */ /* 0x0003e20000000400 */
[----:B------:R1:W-:Y:S02]  /*3e5b0*/  STS.U16 [R19+0x23500], R18 ;  /* 0x0235001213007388 */ /* 0x0003e40000000400 */
[----:B------:R1:W-:Y:S01]  /*3e5c0*/  STS.U16 [R19+0x23700], R28 ;  /* 0x0237001c13007388 */ /* 0x0003e20000000400 */
[----:B0-----:R-:W3:Y:S01]  /*3e5d0*/  LDL.LU R29, [R1+0x4c] ;  /* 0x00004c00011d7983 */ /* 0x001ee20000300800 */
[----:B-1----:R-:W3:Y:S02]  /*3e5e0*/  LDL.LU R17, [R1+0x44] ;  /* 0x0000440001117983 */ /* 0x002ee40000300800 */
[----:B------:R-:W3:Y:S01]  /*3e5f0*/  LDL.LU R18, [R1+0x3c] ;  /* 0x00003c0001127983 */ /* 0x000ee20000300800 */
[----:B------:R-:W3:Y:S04]  /*3e600*/  LDL.LU R23, [R1+0x2c] ;  /* 0x00002c0001177983 */ /* 0x000ee80000300800 */
[----:B------:R-:W3:Y:S01]  /*3e610*/  LDL.LU R25, [R1+0x24] ;  /* 0x0000240001197983 */ /* 0x000ee20000300800 */
[----:B------:R-:W3:Y:S03]  /*3e620*/  LDL.LU R27, [R1+0x1c] ;  /* 0x00001c00011b7983 */ /* 0x000ee60000300800 */
[----:B------:R0:W-:Y:S01]  /*3e630*/  STS.U16 [R19+0x23900], R21 ;  /* 0x0239001513007388 */ /* 0x0001e20000000400 */
[----:B------:R-:W3:Y:S03]  /*3e640*/  LDL.LU R28, [R1+0x14] ;  /* 0x00001400011c7983 */ /* 0x000ee60000300800 */
[----:B0-----:R-:W3:Y:S04]  /*3e650*/  LDL.LU R21, [R1+0xc] ;  /* 0x00000c0001157983 */ /* 0x001ee80000300800 */
[----:B--2---:R0:W-:Y:S04]  /*3e660*/  STS.U16 [R19+0x23b00], R16 ;  /* 0x023b001013007388 */ /* 0x0041e80000000400 */
[----:B0-----:R-:W2:Y:S04]  /*3e670*/  LDL.LU R16, [R1+0x2a20] ;  /* 0x002a200001107983 */ /* 0x001ea80000300800 */
[----:B--2---:R0:W-:Y:S01]  /*3e680*/  STS.U16 [R19+0x23d00], R16 ;  /* 0x023d001013007388 */ /* 0x0041e20000000400 */
[----:B---3--:R1:W-:Y:S02]  /*3e690*/  STS.U16 [R19+0x23f00], R0 ;  /* 0x023f000013007388 */ /* 0x0083e40000000400 */
[----:B------:R2:W-:Y:S02]  /*3e6a0*/  STS.U16 [R19+0x24100], R2 ;  /* 0x0241000213007388 */ /* 0x0005e40000000400 */
[----:B------:R3:W-:Y:S01]  /*3e6b0*/  STS.U16 [R19+0x24300], R3 ;  /* 0x0243000313007388 */ /* 0x0007e20000000400 */
        /* <DEDUP_REMOVED lines=9> */
[----:B------:R1:W-:Y:S02]  /*3e750*/  STS.U16 [R19+0x24b00], R7 ;  /* 0x024b000713007388 */ /* 0x0003e40000000400 */
[----:B------:R1:W-:Y:S02]  /*3e760*/  STS.U16 [R19+0x24d00], R8 ;  /* 0x024d000813007388 */ /* 0x0003e40000000400 */
[----:B------:R1:W-:Y:S01]  /*3e770*/  STS.U16 [R19+0x24f00], R9 ;  /* 0x024f000913007388 */ /* 0x0003e20000000400 */
[----:B------:R1:W-:Y:S01]  /*3e780*/  STS.U16 [R19+0x25100], R10 ;  /* 0x0251000a13007388 */ /* 0x0003e20000000400 */
[----:B------:R1:W-:Y:S03]  /*3e790*/  STS.U16 [R19+0x25300], R11 ;  /* 0x0253000b13007388 */ /* 0x0003e60000000400 */
[----:B0-----:R-:W2:Y:S01]  /*3e7a0*/  LDL.LU R6, [R1+0x2a04] ;  /* 0x002a040001067983 */ /* 0x001ea20000300800 */
[----:B-1----:R-:W2:Y:S03]  /*3e7b0*/  LDL.LU R7, [R1+0x2a00] ;  /* 0x002a000001077983 */ /* 0x002ea60000300800 */
[----:B------:R-:W2:Y:S01]  /*3e7c0*/  LDL.LU R8, [R1+0x29fc] ;  /* 0x0029fc0001087983 */ /* 0x000ea20000300800 */
[----:B------:R-:W2:Y:S03]  /*3e7d0*/  LDL.LU R9, [R1+0x29f8] ;  /* 0x0029f80001097983 */ /* 0x000ea60000300800 */
[----:B------:R-:W2:Y:S01]  /*3e7e0*/  LDL.LU R10, [R1+0x29f4] ;  /* 0x0029f400010a7983 */ /* 0x000ea20000300800 */
        /* <DEDUP_REMOVED lines=17> */
[----:B------:R1:W-:Y:S04]  /*3e900*/  STS.U16 [R19+0x26900], R18 ;  /* 0x0269001213007388 */ /* 0x0003e80000000400 */
[----:B0-----:R-:W2:Y:S01]  /*3e910*/  LDL.LU R24, [R1+0x29d4] ;  /* 0x0029d40001187983 */ /* 0x001ea20000300800 */
[----:B-1----:R-:W2:Y:S03]  /*3e920*/  LDL.LU R26, [R1+0x29d0] ;  /* 0x0029d000011a7983 */ /* 0x002ea60000300800 */
[----:B------:R-:W2:Y:S01]  /*3e930*/  LDL.LU R29, [R1+0x29cc] ;  /* 0x0029cc00011d7983 */ /* 0x000ea20000300800 */
[----:B------:R-:W2:Y:S03]  /*3e940*/  LDL.LU R17, [R1+0x29c8] ;  /* 0x0029c80001117983 */ /* 0x000ea60000300800 */
[----:B------:R-:W2:Y:S04]  /*3e950*/  LDL.LU R18, [R1+0x29c4] ;  /* 0x0029c40001127983 */ /* 0x000ea80000300800 */
[----:B--2---:R0:W-:Y:S04]  /*3e960*/  STS.U16 [R19+0x26b00], R18 ;  /* 0x026b001213007388 */ /* 0x0041e80000000400 */
[----:B0-----:R-:W2:Y:S01]  /*3e970*/  LDL.LU R18, [R1+0x29c0] ;  /* 0x0029c00001127983 */ /* 0x001ea20000300800 */
[----:B------:R-:W-:Y:S02]  /*3e980*/  STS.U16 [R19+0x26d00], R23 ;  /* 0x026d001713007388 */ /* 0x000fe40000000400 */
[----:B------:R-:W-:Y:S02]  /*3e990*/  STS.U16 [R19+0x26f00], R25 ;  /* 0x026f001913007388 */ /* 0x000fe40000000400 */
[----:B------:R0:W-:Y:S02]  /*3e9a0*/  STS.U16 [R19+0x27100], R27 ;  /* 0x0271001b13007388 */ /* 0x0001e40000000400 */
[----:B0-----:R-:W0:Y:S04]  /*3e9b0*/  S2R R27, SR_TID.X ;  /* 0x00000000001b7919 */ /* 0x001e280000002100 */
[----:B------:R0:W-:Y:S01]  /*3e9c0*/  STS.U16 [R19+0x27300], R28 ;  /* 0x0273001c13007388 */ /* 0x0001e20000000400 */
[----:B------:R1:W-:Y:S02]  /*3e9d0*/  STS.U16 [R19+0x27500], R21 ;  /* 0x0275001513007388 */ /* 0x0003e40000000400 */
[----:B------:R-:W-:Y:S02]  /*3e9e0*/  STS.U16 [R19+0x27700], R17 ;  /* 0x0277001113007388 */ /* 0x000fe40000000400 */
[----:B------:R-:W-:Y:S01]  /*3e9f0*/  STS.U16 [R19+0x27900], R29 ;  /* 0x0279001d13007388 */ /* 0x000fe20000000400 */
[----:B------:R-:W-:Y:S01]  /*3ea00*/  STS.U16 [R19+0x27b00], R26 ;  /* 0x027b001a13007388 */ /* 0x000fe20000000400 */
[----:B------:R-:W-:Y:S02]  /*3ea10*/  STS.U16 [R19+0x27d00], R24 ;  /* 0x027d001813007388 */ /* 0x000fe40000000400 */
[----:B------:R0:W-:Y:S02]  /*3ea20*/  STS.U16 [R19+0x27f00], R22 ;  /* 0x027f001613007388 */ /* 0x0001e40000000400 */
[----:B0-----:R-:W-:-:S02]  /*3ea30*/  SHF.L.U32 R28, R27, 0x1, RZ ;  /* 0x000000011b1c7819 */ /* 0x001fc400000006ff */
[C---:B-1----:R-:W-:Y:S02]  /*3ea40*/  SHF.L.U32 R21, R27.reuse, 0x3, RZ ;  /* 0x000000031b157819 */ /* 0x042fe400000006ff */
[----:B------:R-:W-:Y:S02]  /*3ea50*/  LOP3.LUT R19, R27, 0x7, RZ, 0xc0, !PT ;  /* 0x000000071b137812 */ /* 0x000fe400078ec0ff */
[----:B------:R-:W-:-:S04]  /*3ea60*/  LOP3.LUT R21, R21, 0x30, RZ, 0xc0, !PT ;  /* 0x0000003015157812 */ /* 0x000fc800078ec0ff */
[----:B------:R-:W-:Y:S01]  /*3ea70*/  LOP3.LUT R25, R21, 0x30, R28, 0x78, !PT ;  /* 0x0000003015197812 */ /* 0x000fe200078e781c */
[----:B--2---:R-:W-:Y:S01]  /*3ea80*/  IMAD.SHL.U32 R17, R18, 0x4, RZ ;  /* 0x0000000412117824 */ /* 0x004fe200078e00ff */
[----:B------:R-:W-:-:S04]  /*3ea90*/  LOP3.LUT R18, R27, 0x60, RZ, 0xc0, !PT ;  /* 0x000000601b127812 */ /* 0x000fc800078ec0ff */
[----:B------:R-:W-:-:S04]  /*3eaa0*/  LOP3.LUT R17, R17, 0xc, RZ, 0xc0, !PT ;  /* 0x0000000c11117812 */ /* 0x000fc800078ec0ff */
[----:B-----5:R-:W-:Y:S01]  /*3eab0*/  LEA R17, R16, R17, 0x4 ;  /* 0x0000001110117211 */ /* 0x020fe200078e20ff */
[----:B------:R-:W-:-:S04]  /*3eac0*/  SHF.R.U32.HI R16, RZ, 0x1, R18 ;  /* 0x00000001ff107819 */ /* 0x000fc80000011612 */
[----:B------:R-:W-:-:S04]  /*3ead0*/  LOP3.LUT R16, R16, 0x30, R28, 0x78, !PT ;  /* 0x0000003010107812 */ /* 0x000fc800078e781c */
[----:B------:R-:W-:-:S05]  /*3eae0*/  IADD3 R16, R16, R17, RZ ;  /* 0x0000001110107210 */ /* 0x000fca0007ffe0ff */
[----:B------:R-:W-:Y:S01]  /*3eaf0*/  STS [R16+0x28000], R20 ;  /* 0x0280001410007388 */ /* 0x000fe20000000800 */
[----:B------:R-:W-:Y:S02]  /*3eb00*/  STS [R16+0x28200], R15 ;  /* 0x0282000f10007388 */ /* 0x000fe40000000800 */
[----:B------:R-:W-:Y:S02]  /*3eb10*/  STS [R16+0x28400], R14 ;  /* 0x0284000e10007388 */ /* 0x000fe40000000800 */
[----:B------:R-:W-:Y:S01]  /*3eb20*/  STS [R16+0x28600], R13 ;  /* 0x0286000d10007388 */ /* 0x000fe20000000800 */
        /* <DEDUP_REMOVED lines=8> */
[----:B----4-:R-:W-:Y:S01]  /*3ebb0*/  STS [R16+0x29800], R4 ;  /* 0x0298000410007388 */ /* 0x010fe20000000800 */
[----:B---3--:R-:W-:Y:S02]  /*3ebc0*/  STS [R16+0x29a00], R3 ;  /* 0x029a000310007388 */ /* 0x008fe40000000800 */
[----:B------:R-:W-:Y:S02]  /*3ebd0*/  STS [R16+0x29c00], R2 ;  /* 0x029c000210007388 */ /* 0x000fe40000000800 */
[----:B------:R-:W-:Y:S01]  /*3ebe0*/  STS [R16+0x29e00], R0 ;  /* 0x029e000010007388 */ /* 0x000fe20000000800 */
[----:B------:R-:W-:-:S04]  /*3ebf0*/  LEA R24, R19, R18, 0x2 ;  /* 0x0000001213187211 */ /* 0x000fc800078e10ff */
[----:B------:R-:W-:Y:S01]  /*3ec00*/  LEA R24, R24, R25, 0x4 ;  /* 0x0000001918187211 */ /* 0x000fe200078e20ff */
[----:B------:R-:W-:Y:S06]  /*3ec10*/  BAR.SYNC.DEFER_BLOCKING 0x0 ;  /* 0x0000000000007b1d */ /* 0x000fec0000010000 */
[----:B------:R-:W0:Y:S04]  /*3ec20*/  LDSM.16.M88.4 R8, [R24+0x20000] ;  /* 0x020000001808783b */ /* 0x000e280000000200 */
[----:B------:R-:W1:Y:S04]  /*3ec30*/  LDSM.16.M88.4 R4, [R24+0x20800] ;  /* 0x020800001804783b */ /* 0x000e680000000200 */
[----:B------:R-:W-:Y:S04]  /*3ec40*/  LDSM.16.M88.4 R16, [R24+0x22000] ;  /* 0x022000001810783b */ /* 0x000fe80000000200 */
[----:B------:R-:W-:Y:S04]  /*3ec50*/  LDSM.16.M88.4 R12, [R24+0x22800] ;  /* 0x02280000180c783b */ /* 0x000fe80000000200 */
[----:B0-----:R-:W-:Y:S01]  /*3ec60*/  STL.64 [R1+0xc0], R8 ;  /* 0x0000c00801007387 */ /* 0x001fe20000100a00 */
[----:B------:R-:W-:Y:S02]  /*3ec70*/  STL.64 [R1+0xc8], R10 ;  /* 0x0000c80a01007387 */ /* 0x000fe40000100a00 */
[----:B------:R-:W0:Y:S04]  /*3ec80*/  LDSM.16.M88.4 R8, [R24+0x21000] ;  /* 0x021000001808783b */ /* 0x000e280000000200 */
[----:B-1----:R1:W-:Y:S01]  /*3ec90*/  STL.64 [R1+0xb0], R4 ;  /* 0x0000b00401007387 */ /* 0x0023e20000100a00 */
[----:B------:R-:W-:Y:S01]  /*3eca0*/  STL.64 [R1+0xb8], R6 ;  /* 0x0000b80601007387 */ /* 0x000fe20000100a00 */
[----:B------:R-:W-:-:S03]  /*3ecb0*/  MOV R2, R4 ;  /* 0x0000000400027202 */ /* 0x000fc60000000f00 */
[----:B0-----:R-:W-:Y:S01]  /*3ecc0*/  STL.64 [R1+0xa0], R8 ;  /* 0x0000a00801007387 */ /* 0x001fe20000100a00 */
[----:B-1----:R-:W-:Y:S02]  /*3ecd0*/  IMAD.MOV.U32 R4, RZ, RZ, R8 ;  /* 0x000000ffff047224 */ /* 0x002fe400078e0008 */
[----:B------:R-:W-:Y:S01]  /*3ece0*/  STL.64 [R1+0xa8], R10 ;  /* 0x0000a80a01007387 */ /* 0x000fe20000100a00 */
[----:B------:R-:W-:Y:S02]  /*3ecf0*/  MOV R3, R9 ;  /* 0x0000000900037202 */ /* 0x000fe40000000f00 */
[----:B------:R-:W0:Y:S01]  /*3ed00*/  LDSM.16.M88.4 R8, [R24+0x21800] ;  /* 0x021800001808783b */ /* 0x000e220000000200 */
[----:B------:R-:W-:-:S03]  /*3ed10*/  MOV R0, R5 ;  /* 0x0000000500007202 */ /* 0x000fc60000000f00 */
[----:B0-----:R-:W-:Y:S01]  /*3ed20*/  STL.64 [R1+0x90], R8 ;  /* 0x0000900801007387 */ /* 0x001fe20000100a00 */
[----:B------:R-:W-:Y:S01]  /*3ed30*/  MOV R6, R8 ;  /* 0x0000000800067202 */ /* 0x000fe20000000f00 */
[----:B------:R-:W-:Y:S01]  /*3ed40*/  STL.64 [R1+0x98], R10 ;  /* 0x0000980a01007387 */ /* 0x000fe20000100a00 */
[----:B------:R-:W-:Y:S02]  /*3ed50*/  MOV R5, R9 ;  /* 0x0000000900057202 */ /* 0x000fe40000000f00 */
[----:B------:R-:W0:Y:S04]  /*3ed60*/  LDSM.16.M88.4 R8, [R24+0x23000] ;  /* 0x023000001808783b */ /* 0x000e280000000200 */
[----:B------:R-:W-:Y:S01]  /*3ed70*/  STL.64 [R1+0x80], R16 ;  /* 0x0000801001007387 */ /* 0x000fe20000100a00 */
[----:B------:R-:W-:Y:S02]  /*3ed80*/  STL.64 [R1+0x88], R18 ;  /* 0x0000881201007387 */ /* 0x000fe40000100a00 */
[----:B------:R-:W-:Y:S01]  /*3ed90*/  LDSM.16.M88.4 R16, [R24+0x24800] ;  /* 0x024800001810783b */ /* 0x000fe20000000200 */
[----:B0-----:R-:W-:Y:S03]  /*3eda0*/  STL.64 [R1+0x60], R8 ;  /* 0x0000600801007387 */ /* 0x001fe60000100a00 */
[----:B------:R-:W-:Y:S02]  /*3edb0*/  STL.64 [R1+0x70], R12 ;  /* 0x0000700c01007387 */ /* 0x000fe40000100a00 */
[----:B------:R-:W-:Y:S02]  /*3edc0*/  STL.64 [R1+0x78], R14 ;  /* 0x0000780e01007387 */ /* 0x000fe40000100a00 */
[----:B------:R-:W-:Y:S01]  /*3edd0*/  STL.64 [R1+0x68], R10 ;  /* 0x0000680a01007387 */ /* 0x000fe20000100a00 */
[----:B------:R-:W-:Y:S01]  /*3ede0*/  MOV R28, R9 ;  /* 0x00000009001c7202 */ /* 0x000fe20000000f00 */
[----:B------:R-:W-:Y:S04]  /*3edf0*/  LDSM.16.M88.4 R12, [R24+0x23800] ;  /* 0x02380000180c783b */ /* 0x000fe80000000200 */
[----:B------:R-:W0:Y:S04]  /*3ee00*/  LDSM.16.M88.4 R8, [R24+0x24000] ;  /* 0x024000001808783b */ /* 0x000e280000000200 */
[----:B------:R1:W-:Y:S04]  /*3ee10*/  STL [R1+0x2958], R28 ;  /* 0x0029581c01007387 */ /* 0x0003e80000100800 */
[----:B0-----:R-:W-:Y:S01]  /*3ee20*/  STL.64 [R1+0x40], R8 ;  /* 0x0000400801007387 */ /* 0x001fe20000100a00 */
[----:B------:R-:W-:Y:S02]  /*3ee30*/  STL.64 [R1+0x50], R12 ;  /* 0x0000500c01007387 */ /* 0x000fe40000100a00 */
[----:B------:R-:W-:Y:S02]  /*3ee40*/  STL.64 [R1+0x58], R14 ;  /* 0x0000580e01007387 */ /* 0x000fe40000100a00 */
[----:B------:R-:W0:Y:S04]  /*3ee50*/  LDSM.16.M88.4 R12, [R24+0x25000] ;  /* 0x02500000180c783b */ /* 0x000e280000000200 */
[----:B------:R-:W-:Y:S01]  /*3ee60*/  STL.64 [R1+0x48], R10 ;  /* 0x0000480a01007387 */ /* 0x000fe20000100a00 */
[----:B-1----:R-:W-:-:S02]  /*3ee70*/  IMAD.MOV.U32 R28, RZ, RZ, R9 ;  /* 0x000000ffff1c7224 */ /* 0x002fc400078e0009 */
[----:B------:R-:W1:Y:S04]  /*3ee80*/  LDSM.16.M88.4 R8, [R24+0x25800] ;  /* 0x025800001808783b */ /* 0x000e680000000200 */
[----:B------:R2:W-:Y:S01]  /*3ee90*/  STL.64 [R1+0x30], R16 ;  /* 0x0000301001007387 */ /* 0x0005e20000100a00 */
[----:B------:R3:W-:Y:S04]  /*3eea0*/  STL.64 [R1+0x38], R18 ;  /* 0x0000381201007387 */ /* 0x0007e80000100a00 */
[----:B--2---:R-:W2:Y:S04]  /*3eeb0*/  LDL.LU R16, [R1+0xd0] ;  /* 0x0000d00001107983 */ /* 0x004ea80000300800 */
[----:B0-----:R-:W-:Y:S01]  /*3eec0*/  STL.64 [R1+0x20], R12 ;  /* 0x0000200c01007387 */ /* 0x001fe20000100a00 */
[----:B------:R-:W-:Y:S02]  /*3eed0*/  STL.64 [R1+0x28], R14 ;  /* 0x0000280e01007387 */ /* 0x000fe40000100a00 */
[----:B-1----:R-:W-:Y:S02]  /*3eee0*/  STL.64 [R1+0x10], R8 ;  /* 0x0000100801007387 */ /* 0x002fe40000100a00 */
[----:B------:R-:W-:Y:S01]  /*3eef0*/  STL.64 [R1+0x18], R10 ;  /* 0x0000180a01007387 */ /* 0x000fe20000100a00 */
[----:B------:R-:W2:Y:S01]  /*3ef00*/  LDL.LU R17, [R1+0xd4] ;  /* 0x0000d40001117983 */ /* 0x000ea20000300800 */
[----:B---3--:R-:W3:Y:S02]  /*3ef10*/  LDL.LU R18, [R1+0xd8] ;  /* 0x0000d80001127983 */ /* 0x008ee40000300800 */
[----:B------:R-:W3:Y:S01]  /*3ef20*/  LDL.LU R19, [R1+0xdc] ;  /* 0x0000dc0001137983 */ /* 0x000ee20000300800 */
[----:B------:R-:W0:Y:S04]  /*3ef30*/  LDSM.16.M88.4 R8, [R24+0x26000] ;  /* 0x026000001808783b */ /* 0x000e280000000200 */
[----:B------:R-:W-:Y:S04]  /*3ef40*/  LDSM.16.M88.4 R12, [R24+0x27000] ;  /* 0x02700000180c783b */ /* 0x000fe80000000200 */
[----:B---3--:R-:W-:Y:S01]  /*3ef50*/  STL.64 [R1+0x2978], R18 ;  /* 0x0029781201007387 */ /* 0x008fe20000100a00 */
[----:B--2---:R1:W-:Y:S02]  /*3ef60*/  STL.64 [R1+0x2970], R16 ;  /* 0x0029701001007387 */ /* 0x0043e40000100a00 */
[----:B-1----:R-:W-:-:S02]  /*3ef70*/  MOV R16, R6 ;  /* 0x0000000600107202 */ /* 0x002fc40000000f00 */
[----:B------:R-:W-:-:S05]  /*3ef80*/  MOV R17, R5 ;  /* 0x0000000500117202 */ /* 0x000fca0000000f00 */
[----:B------:R1:W-:Y:S02]  /*3ef90*/  STL.64 [R1+0x2988], R16 ;  /* 0x0029881001007387 */ /* 0x0003e40000100a00 */
[----:B-1----:R-:W-:Y:S02]  /*3efa0*/  MOV R16, R4 ;  /* 0x0000000400107202 */ /* 0x002fe40000000f00 */
[----:B------:R-:W1:Y:S01]  /*3efb0*/  LDSM.16.M88.4 R4, [R24+0x26800] ;  /* 0x026800001804783b */ /* 0x000e620000000200 */
[----:B------:R-:W-:-:S05]  /*3efc0*/  MOV R17, R3 ;  /* 0x0000000300117202 */ /* 0x000fca0000000f00 */
[----:B------:R2:W-:Y:S02]  /*3efd0*/  STL.64 [R1+0x29a0], R16 ;  /* 0x0029a01001007387 */ /* 0x0005e40000100a00 */
[----:B--2---:R-:W-:Y:S01]  /*3efe0*/  IMAD.MOV.U32 R16, RZ, RZ, R2 ;  /* 0x000000ffff107224 */ /* 0x004fe200078e0002 */
[----:B------:R-:W-:-:S05]  /*3eff0*/  MOV R17, R0 ;  /* 0x0000000000117202 */ /* 0x000fca0000000f00 */
[----:B------:R2:W-:Y:S04]  /*3f000*/  STL.64 [R1+0x29b8], R16 ;  /* 0x0029b81001007387 */ /* 0x0005e80000100a00 */
[----:B--2---:R-:W2:Y:S01]  /*3f010*/  LDL.64 R16, [R1+0xc0] ;  /* 0x0000c00001107983 */ /* 0x004ea20000100a00 */
[----:B0-----:R-:W-:Y:S02]  /*3f020*/  STL.64 [R1], R8 ;  /* 0x0000000801007387 */ /* 0x001fe40000100a00 */
[----:B------:R-:W-:Y:S02]  /*3f030*/  STL.64 [R1+0x8], R10 ;  /* 0x0000080a01007387 */ /* 0x000fe40000100a00 */
[----:B------:R-:W-:Y:S01]  /*3f040*/  IMAD.SHL.U32 R29, R27, 0x40, RZ ;  /* 0x000000401b1d7824 */ /* 0x000fe200078e00ff */
[----:B-1----:R-:W-:Y:S01]  /*3f050*/  STL [R1+0x20d0], R6 ;  /* 0x0020d00601007387 */ /* 0x002fe20000100800 */
[----:B------:R-:W-:Y:S02]  /*3f060*/  STL [R1+0x20cc], R7 ;  /* 0x0020cc0701007387 */ /* 0x000fe40000100800 */
[----:B------:R0:W-:Y:S01]  /*3f070*/  STL.64 [R1+0x28c0], R4 ;  /* 0x0028c00401007387 */ /* 0x0001e20000100a00 */
[----:B------:R-:W-:Y:S04]  /*3f080*/  LDSM.16.M88.4 R8, [R24+0x27800] ;  /* 0x027800001808783b */ /* 0x000fe80000000200 */
[----:B0-----:R-:W2:Y:S01]  /*3f090*/  LDL.LU R4, [R1+0x580] ;  /* 0x0005800001047983 */ /* 0x001ea20000300800 */
[----:B------:R-:W2:Y:S02]  /*3f0a0*/  LDL.LU R5, [R1+0x584] ;  /* 0x0005840001057983 */ /* 0x000ea40000300800 */
[----:B------:R-:W2:Y:S02]  /*3f0b0*/  LDL.LU R6, [R1+0x588] ;  /* 0x0005880001067983 */ /* 0x000ea40000300800 */
[----:B------:R-:W2:Y:S01]  /*3f0c0*/  LDL.LU R7, [R1+0x58c] ;  /* 0x00058c0001077983 */ /* 0x000ea20000300800 */
[----:B------:R-:W-:Y:S01]  /*3f0d0*/  STL [R1+0x20bc], R14 ;  /* 0x0020bc0e01007387 */ /* 0x000fe20000100800 */
[----:B------:R-:W-:Y:S02]  /*3f0e0*/  STL [R1+0x20b8], R15 ;  /* 0x0020b80f01007387 */ /* 0x000fe40000100800 */
[----:B------:R0:W-:Y:S02]  /*3f0f0*/  STL.64 [R1+0x2980], R12 ;  /* 0x0029800c01007387 */ /* 0x0001e40000100a00 */
[----:B0-----:R-:W3:Y:S01]  /*3f100*/  LDL.LU R12, [R1+0xe0] ;  /* 0x0000e000010c7983 */ /* 0x001ee20000300800 */
[----:B------:R-:W3:Y:S02]  /*3f110*/  LDL.LU R13, [R1+0xe4] ;  /* 0x0000e400010d7983 */ /* 0x000ee40000300800 */
[----:B------:R-:W4:Y:S02]  /*3f120*/  LDL.LU R14, [R1+0xe8] ;  /* 0x0000e800010e7983 */ /* 0x000f240000300800 */
[----:B------:R-:W4:Y:S01]  /*3f130*/  LDL.LU R15, [R1+0xec] ;  /* 0x0000ec00010f7983 */ /* 0x000f220000300800 */
[----:B------:R-:W-:-:S04]  /*3f140*/  LOP3.LUT R29, R21, 0x3c0, R29, 0xf8, !PT ;  /* 0x000003c0151d7812 */ /* 0x000fc800078ef81d */
[----:B------:R-:W-:-:S05]  /*3f150*/  LOP3.LUT R29, R29, 0x10, R27, 0x78, !PT ;  /* 0x000000101d1d7812 */ /* 0x000fca00078e781b */
[----:B------:R-:W2:Y:S04]  /*3f160*/  LDSM.16.M88.4 R20, [R29+0x28000] ;  /* 0x028000001d14783b */ /* 0x000ea80000000200 */
[----:B------:R-:W0:Y:S04]  /*3f170*/  LDSM.16.M88.4 R24, [R29+0x28400] ;  /* 0x028400001d18783b */ /* 0x000e280000000200 */
[----:B----4-:R-:W-:Y:S01]  /*3f180*/  STL.64 [R1+0x2998], R14 ;  /* 0x0029980e01007387 */ /* 0x010fe20000100a00 */
[----:B---3--:R1:W-:Y:S03]  /*3f190*/  STL.64 [R1+0x2990], R12 ;  /* 0x0029900c01007387 */ /* 0x0083e60000100a00 */
[----:B-1----:R-:W3:Y:S01]  /*3f1a0*/  LDL.LU R12, [R1+0x560] ;  /* 0x00056000010c7983 */ /* 0x002ee20000300800 */
[----:B------:R-:W3:Y:S02]  /*3f1b0*/  LDL.LU R13, [R1+0x564] ;  /* 0x00056400010d7983 */ /* 0x000ee40000300800 */
[----:B------:R-:W4:Y:S02]  /*3f1c0*/  LDL.LU R14, [R1+0x568] ;  /* 0x00056800010e7983 */ /* 0x000f240000300800 */
[----:B------:R-:W4:Y:S01]  /*3f1d0*/  LDL.LU R15, [R1+0x56c] ;  /* 0x00056c00010f7983 */ /* 0x000f220000300800 */
[----:B--2---:R-:W-:Y:S01]  /*3f1e0*/  HMMA.16816.F32.BF16 R4, R20, R16, R4 ;  /* 0x000000101404723c */ /* 0x004fe20000041804 */
[----:B----4-:R-:W-:Y:S01]  /*3f1f0*/  STL.64 [R1+0x29b0], R14 ;  /* 0x0029b00e01007387 */ /* 0x010fe20000100a00 */
[----:B---3--:R1:W-:Y:S03]  /*3f200*/  STL.64 [R1+0x29a8], R12 ;  /* 0x0029a80c01007387 */ /* 0x0083e60000100a00 */
[----:B-1----:R-:W2:Y:S01]  /*3f210*/  LDL.LU R12, [R1+0x570] ;  /* 0x00057000010c7983 */ /* 0x002ea20000300800 */
[----:B------:R-:W2:Y:S02]  /*3f220*/  LDL.LU R13, [R1+0x574] ;  /* 0x00057400010d7983 */ /* 0x000ea40000300800 */
[----:B------:R-:W2:Y:S02]  /*3f230*/  LDL.LU R14, [R1+0x578] ;  /* 0x00057800010e7983 */ /* 0x000ea40000300800 */
[----:B------:R-:W2:Y:S01]  /*3f240*/  LDL.LU R15, [R1+0x57c] ;  /* 0x00057c00010f7983 */ /* 0x000ea20000300800 */
[----:B------:R-:W-:Y:S01]  /*3f250*/  STL [R1+0x21b4], R10 ;  /* 0x0021b40a01007387 */ /* 0x000fe20000100800 */
[----:B------:R-:W-:Y:S02]  /*3f260*/  STL [R1+0x21b0], R11 ;  /* 0x0021b00b01007387 */ /* 0x000fe40000100800 */
[----:B0-----:R-:W-:Y:S02]  /*3f270*/  STL.64 [R1+0x2888], R26 ;  /* 0x0028881a01007387 */ /* 0x001fe40000100a00 */
[----:B------:R0:W-:Y:S02]  /*3f280*/  STL.64 [R1+0x2880], R24 ;  /* 0x0028801801007387 */ /* 0x0001e40000100a00 */
[----:B0-----:R-:W3:Y:S05]  /*3f290*/  LDL.64 R24, [R1+0x70] ;  /* 0x0000700001187983 */ /* 0x001eea0000100a00 */
[----:B------:R-:W-:Y:S02]  /*3f2a0*/  STL.64 [R1+0x990], R4 ;  /* 0x0009900401007387 */ /* 0x000fe40000100a00 */
[----:B------:R0:W-:Y:S02]  /*3f2b0*/  STL.64 [R1+0x998], R6 ;  /* 0x0009980601007387 */ /* 0x0001e40000100a00 */
[----:B0-----:R-:W-:-:S02]  /*3f2c0*/  MOV R7, R16 ;  /* 0x0000001000077202 */ /* 0x001fc40000000f00 */
[----:B------:R-:W-:Y:S02]  /*3f2d0*/  MOV R6, R17 ;  /* 0x0000001100067202 */ /* 0x000fe40000000f00 */
[----:B------:R-:W2:Y:S02]  /*3f2e0*/  LDL.LU.64 R16, [R1+0x29b8] ;  /* 0x0029b80001107983 */ /* 0x000ea40000300a00 */
[----:B--2---:R-:W-:Y:S02]  /*3f2f0*/  HMMA.16816.F32.BF16 R16, R20, R16, R12 ;  /* 0x000000101410723c */ /* 0x004fe4000004180c */
[----:B------:R-:W2:Y:S01]  /*3f300*/  LDL.LU.64 R14, [R1+0x29b0] ;  /* 0x0029b000010e7983 */ /* 0x000ea20000300a00 */
[----:B------:R-:W2:Y:S11]  /*3f310*/  LDL.LU.64 R12, [R1+0x29a8] ;  /* 0x0029a800010c7983 */ /* 0x000eb60000300a00 */
[----:B------:R-:W-:Y:S09]  /*3f320*/  @!UPT UIADD3 URZ, URZ, URZ, URZ ;  /* 0x0000003f3f3ff290 */ /* 0x000ff2000fffe03f */
[----:B------:R0:W-:Y:S04]  /*3f330*/  STL.64 [R1+0x980], R16 ;  /* 0x0009801001007387 */ /* 0x0001e80000100a00 */
[----:B0-----:R-:W2:Y:S01]  /*3f340*/  LDL.LU.64 R16, [R1+0x29a0] ;  /* 0x0029a00001107983 */ /* 0x001ea20000300a00 */
[----:B------:R-:W-:Y:S01]  /*3f350*/  MOV R10, R18 ;  /* 0x00000012000a7202 */ /* 0x000fe20000000f00 */
[----:B------:R-:W-:-:S05]  /*3f360*/  IMAD.MOV.U32 R11, RZ, RZ, R19 ;  /* 0x000000ffff0b7224 */ /* 0x000fca00078e0013 */
[----:B------:R-:W-:Y:S01]  /*3f370*/  STL [R1+0x21bc], R11 ;  /* 0x0021bc0b01007387 */ /* 0x000fe20000100800 */
[----:B------:R-:W-:Y:S01]  /*3f380*/  STL [R1+0x21b8], R10 ;  /* 0x0021b80a01007387 */ /* 0x000fe20000100800 */
[C---:B--2---:R-:W-:Y:S02]  /*3f390*/  HMMA.16816.F32.BF16 R16, R20.reuse, R16, R12 ;  /* 0x000000101410723c */ /* 0x044fe4000004180c */
[----:B------:R-:W2:Y:S01]  /*3f3a0*/  LDL.LU.64 R14, [R1+0x2998] ;  /* 0x00299800010e7983 */ /* 0x000ea20000300a00 */
[----:B------:R-:W2:Y:S11]  /*3f3b0*/  LDL.LU.64 R12, [R1+0x2990] ;  /* 0x00299000010c7983 */ /* 0x000eb60000300a00 */
[----:B------:R-:W-:Y:S09]  /*3f3c0*/  @!UPT UIADD3 URZ, URZ, URZ, URZ ;  /* 0x0000003f3f3ff290 */ /* 0x000ff2000fffe03f */
[----:B------:R0:W-:Y:S01]  /*3f3d0*/  STL.64 [R1+0x970], R16 ;  /* 0x0009701001007387 */ /* 0x0001e20000100a00 */
[----:B------:R2:W-:Y:S03]  /*3f3e0*/  STL.64 [R1+0x978], R18 ;  /* 0x0009781201007387 */ /* 0x0005e60000100a00 */
[----:B0-----:R-:W2:Y:S02]  /*3f3f0*/  LDL.LU.64 R16, [R1+0x2988] ;  /* 0x0029880001107983 */ /* 0x001ea40000300a00 */
[C---:B--2---:R-:W-:Y:S02]  /*3f400*/  HMMA.16816.F32.BF16 R16, R20.reuse, R16, R12 ;  /* 0x000000101410723c */ /* 0x044fe4000004180c */
[----:B------:R-:W2:Y:S11]  /*3f410*/  LDL.LU.64 R12, [R1+0x2980] ;  /* 0x00298000010c7983 */ /* 0x000eb60000300a00 */
[----:B------:R-:W-:Y:S11]  /*3f420*/  @!UPT UIADD3 URZ, URZ, URZ, URZ ;  /* 0x0000003f3f3ff290 */ /* 0x000ff6000fffe03f */
[----:B------:R-:W-:Y:S02]  /*3f430*/  MOV R11, R18 ;  /* 0x00000012000b7202 */ /* 0x000fe40000000f00 */
[----:B------:R-:W-:Y:S01]  /*3f440*/  MOV R10, R19 ;  /* 0x00000013000a7202 */ /* 0x000fe20000000f00 */
[----:B------:R0:W-:Y:S01]  /*3f450*/  STL.64 [R1+0x960], R16 ;  /* 0x0009601001007387 */ /* 0x0001e20000100a00 */
[----:B------:R-:W4:Y:S03]  /*3f460*/  LDL.LU.64 R18, [R1+0x2978] ;  /* 0x0029780001127983 */ /* 0x000f260000300a00 */
[----:B0-----:R-:W4:Y:S01]  /*3f470*/  LDL.LU.64 R16, [R1+0x2970] ;  /* 0x0029700001107983 */ /* 0x001f220000300a00 */
[----:B------:R-:W-:Y:S02]  /*3f480*/  STL.64 [R1+0x2898], R10 ;  /* 0x0028980a01007387 */ /* 0x000fe40000100a00 */
[----:B------:R0:W-:Y:S02]  /*3f490*/  STL.64 [R1+0x2890], R8 ;  /* 0x0028900801007387 */ /* 0x0001e40000100a00 */
[----:B0-----:R-:W4:Y:S02]  /*3f4a0*/  LDL.64 R8, [R1+0x80] ;  /* 0x0000800001087983 */ /* 0x001f240000100a00 */
[----:B----4-:R-:W-:Y:S11]  /*3f4b0*/  HMMA.16816.F32.BF16 R16, R20, R8, R16 ;  /* 0x000000081410723c */ /* 0x010ff60000041810 */
[----:B------:R-:W-:Y:S11]  /*3f4c0*/  @!UPT UIADD3 URZ, URZ, URZ, URZ ;  /* 0x0000003f3f3ff290 */ /* 0x000ff6000fffe03f */
[----:B------:R-:W-:Y:S01]  /*3f4d0*/  @!UPT UIADD3 URZ, URZ, URZ, URZ ;  /* 0x0000003f3f3ff290 */ /* 0x000fe2000fffe03f */
[----:B------:R-:W-:Y:S01]  /*3f4e0*/  STL.64 [R1+0x950], R16 ;  /* 0x0009501001007387 */ /* 0x000fe20000100a00 */
[----:B------:R0:W-:Y:S03]  /*3f4f0*/  STL.64 [R1+0x958], R18 ;  /* 0x0009581201007387 */ /* 0x0001e60000100a00 */
[----:B0-----:R-:W4:Y:S01]  /*3f500*/  LDL.LU.64 R18, [R1+0x2968] ;  /* 0x0029680001127983 */ /* 0x001f220000300a00 */
[----:B------:R-:W4:Y:S01]  /*3f510*/  LDL.LU.64 R16, [R1+0x2960] ;  /* 0x0029600001107983 */ /* 0x000f220000300a00 */
[----:B------:R-:W-:Y:S02]  /*3f520*/  MOV R2, R8 ;  /* 0x0000000800027202 */ /* 0x000fe40000000f00 */
[----:B------:R-:W-:Y:S01]  /*3f530*/  MOV R0, R9 ;  /* 0x0000000900007202 */ /* 0x000fe20000000f00 */
[----:B---3--:R-:W-:-:S04]  /*3f540*/  IMAD.MOV.U32 R14, RZ, RZ, R24 ;  /* 0x000000ffff0e7224 */ /* 0x008fc800078e0018 */
[----:B------:R-:W-:Y:S01]  /*3f550*/  STL [R1+0x286c], R0 ;  /* 0x00286c0001007387 */ /* 0x000fe20000100800 */
[----:B------:R-:W-:Y:S01]  /*3f560*/  STL [R1+0x2868], R2 ;  /* 0x0028680201007387 */ /* 0x000fe20000100800 */
[----:B------:R-:W-:Y:S01]  /*3f570*/  MOV R3, R25 ;  /* 0x0000001900037202 */ /* 0x000fe20000000f00 */
[----:B----4-:R-:W-:Y:S01]  /*3f580*/  HMMA.16816.F32.BF16 R8, R20, R24, R16 ;  /* 0x000000181408723c */ /* 0x010fe20000041810 */
[----:B------:R-:W0:Y:S11]  /*3f590*/  LDSM.16.M88.4 R16, [R29+0x28800] ;  /* 0x028800001d10783b */ /* 0x000e360000000200 */
[----:B------:R-:W-:Y:S11]  /*3f5a0*/  @!UPT UIADD3 URZ, URZ, URZ, URZ ;  /* 0x0000003f3f3ff290 */ /* 0x000ff6000fffe03f */
[----:B------:R-:W-:Y:S01]  /*3f5b0*/  STL.64 [R1+0x940], R8 ;  /* 0x0009400801007387 */ /* 0x000fe20000100a00 */
[----:B------:R-:W-:Y:S02]  /*3f5c0*/  STL.64 [R1+0x948], R10 ;  /* 0x0009480a01007387 */ /* 0x000fe40000100a00 */
[----:B------:R-:W3:Y:S02]  /*3f5d0*/  LDL.LU R24, [R1+0x590] ;  /* 0x0005900001187983 */ /* 0x000ee40000300800 */
[----:B------:R-:W3:Y:S01]  /*3f5e0*/  LDL.LU R25, [R1+0x594] ;  /* 0x0005940001197983 */ /* 0x000ee20000300800 */
[----:B------:R-:W4:Y:S01]  /*3f5f0*/  LDL.LU R26, [R1+0x598] ;  /* 0x00059800011a7983 */ /* 0x000f220000300800 */
[----:B------:R-:W4:Y:S02]  /*3f600*/  LDL.LU R27, [R1+0x59c] ;  /* 0x00059c00011b7983 */ /* 0x000f240000300800 */
[----:B------:R-:W5:Y:S02]  /*3f610*/  LDL.64 R4, [R1] ;  /* 0x0000000001047983 */ /* 0x000f640000100a00 */
[----:B-----5:R1:W-:Y:S04]  /*3f620*/  STL.64 [R1+0x28c8], R4 ;  /* 0x0028c80401007387 */ /* 0x0203e80000100a00 */
[----:B-1----:R-:W5:Y:S04]  /*3f630*/  LDL.64 R4, [R1+0x10] ;  /* 0x0000100001047983 */ /* 0x002f680000100a00 */
[----:B-----5:R-:W-:Y:S01]  /*3f640*/  STL.64 [R1+0x28e0], R4 ;  /* 0x0028e00401007387 */ /* 0x020fe20000100a00 */
[----:B----4-:R-:W-:Y:S02]  /*3f650*/  STL.64 [R1+0x28a8], R26 ;  /* 0x0028a81a01007387 */ /* 0x010fe40000100a00 */
[----:B---3--:R1:W-:Y:S02]  /*3f660*/  STL.64 [R1+0x28a0], R24 ;  /* 0x0028a01801007387 */ /* 0x0083e40000100a00 */
[----:B-1----:R-:W3:Y:S01]  /*3f670*/  LDL.LU R24, [R1+0x5b0] ;  /* 0x0005b00001187983 */ /* 0x002ee20000300800 */
[----:B------:R-:W3:Y:S02]  /*3f680*/  LDL.LU R25, [R1+0x5b4] ;  /* 0x0005b40001197983 */ /* 0x000ee40000300800 */
[----:B------:R-:W4:Y:S02]  /*3f690*/  LDL.LU R26, [R1+0x5b8] ;  /* 0x0005b800011a7983 */ /* 0x000f240000300800 */
[----:B------:R-:W4:Y:S01]  /*3f6a0*/  LDL.LU R27, [R1+0x5bc] ;  /* 0x0005bc00011b7983 */ /* 0x000f220000300800 */
[----:B------:R-:W5:Y:S04]  /*3f6b0*/  LDL.64 R4, [R1+0x20] ;  /* 0x0000200001047983 */ /* 0x000f680000100a00 */
        /* <DEDUP_REMOVED lines=9> */
[----:B------:R-:W5:Y:S01]  /*3f750*/  LDL R4, [R1+0x40] ;  /* 0x0000400001047983 */ /* 0x000f620000100800 */
[----:B------:R-:W-:-:S02]  /*3f760*/  MOV R5, R28 ;  /* 0x0000001c00057202 */ /* 0x000fc40000000f00 */
[----:B------:R-:W2:Y:S03]  /*3f770*/  LDL.LU R28, [R1+0x2958] ;  /* 0x00295800011c7983 */ /* 0x000ea60000300800 */
[----:B-----5:R-:W-:Y:S01]  /*3f780*/  STL.64 [R1+0x2928], R4 ;  /* 0x0029280401007387 */ /* 0x020fe20000100a00 */
[----:B----4-:R-:W-:Y:S02]  /*3f790*/  STL.64 [R1+0x28d8], R26 ;  /* 0x0028d81a01007387 */ /* 0x010fe40000100a00 */
[----:B---3--:R1:W-:Y:S02]  /*3f7a0*/  STL.64 [R1+0x28d0], R24 ;  /* 0x0028d01801007387 */ /* 0x0083e40000100a00 */
[----:B-1----:R-:W3:Y:S01]  /*3f7b0*/  LDL.LU R24, [R1+0x5d0] ;  /* 0x0005d00001187983 */ /* 0x002ee20000300800 */
[----:B------:R-:W3:Y:S02]  /*3f7c0*/  LDL.LU R25, [R1+0x5d4] ;  /* 0x0005d40001197983 */ /* 0x000ee40000300800 */
[----:B------:R-:W4:Y:S02]  /*3f7d0*/  LDL.LU R26, [R1+0x5d8] ;  /* 0x0005d800011a7983 */ /* 0x000f240000300800 */
[----:B------:R-:W4:Y:S01]  /*3f7e0*/  LDL.LU R27, [R1+0x5dc] ;  /* 0x0005dc00011b7983 */ /* 0x000f220000300800 */
[----:B------:R-:W5:Y:S04]  /*3f7f0*/  LDL R4, [R1+0x50] ;  /* 0x0000500001047983 */ /* 0x000f680000100800 */
[----:B------:R-:W5:Y:S04]  /*3f800*/  LDL R5, [R1+0x54] ;  /* 0x0000540001057983 */ /* 0x000f680000100800 */
        /* <DEDUP_REMOVED lines=8> */
[----:B----4-:R-:W-:Y:S01]  /*3f890*/  STL.64 [R1+0x2908], R26 ;  /* 0x0029081a01007387 */ /* 0x010fe20000100a00 */
[----:B---3--:R1:W-:Y:S03]  /*3f8a0*/  STL.64 [R1+0x2900], R24 ;  /* 0x0029001801007387 */ /* 0x0083e60000100a00 */
[----:B-1----:R-:W3:Y:S01]  /*3f8b0*/  LDL.LU R24, [R1+0x5f0] ;  /* 0x0005f00001187983 */ /* 0x002ee20000300800 */
[----:B------:R-:W3:Y:S02]  /*3f8c0*/  LDL.LU R25, [R1+0x5f4] ;  /* 0x0005f40001197983 */ /* 0x000ee40000300800 */
[----:B------:R-:W4:Y:S02]  /*3f8d0*/  LDL.LU R26, [R1+0x5f8] ;  /* 0x0005f800011a7983 */ /* 0x000f240000300800 */
[----:B------:R-:W4:Y:S02]  /*3f8e0*/  LDL.LU R27, [R1+0x5fc] ;  /* 0x0005fc00011b7983 */ /* 0x000f240000300800 */
        /* <DEDUP_REMOVED lines=11> */
[----:B------:R-:W4:Y:S01]  /*3f9a0*/  LDL.LU R27, [R1+0x61c] ;  /* 0x00061c00011b7983 */ /* 0x000f220000300800 */
[----:B--2---:R-:W-:Y:S01]  /*3f9b0*/  MOV R5, R28 ;  /* 0x0000001c00057202 */ /* 0x004fe20000000f00 */
[----:B----4-:R-:W-:Y:S01]  /*3f9c0*/  STL.64 [R1+0x2950], R26 ;  /* 0x0029501a01007387 */ /* 0x010fe20000100a00 */
[----:B---3--:R1:W-:Y:S03]  /*3f9d0*/  STL.64 [R1+0x2948], R24 ;  /* 0x0029481801007387 */ /* 0x0083e60000100a00 */
[----:B-1----:R-:W5:Y:S01]  /*3f9e0*/  LDL.LU R24, [R1+0x620] ;  /* 0x0006200001187983 */ /* 0x002f620000300800 */
[----:B------:R-:W5:Y:S02]  /*3f9f0*/  LDL.LU R25, [R1+0x624] ;  /* 0x0006240001197983 */ /* 0x000f640000300800 */
[----:B------:R-:W5:Y:S02]  /*3fa00*/  LDL.LU R26, [R1+0x628] ;  /* 0x00062800011a7983 */ /* 0x000f640000300800 */
[----:B------:R-:W5:Y:S01]  /*3fa10*/  LDL.LU R27, [R1+0x62c] ;  /* 0x00062c00011b7983 */ /* 0x000f620000300800 */
[----:B------:R-:W2:Y:S01]  /*3fa20*/  LDL.LU R8, [R1+0x5a0] ;  /* 0x0005a00001087983 */ /* 0x000ea20000300800 */
[----:B------:R-:W2:Y:S02]  /*3fa30*/  LDL.LU R9, [R1+0x5a4] ;  /* 0x0005a40001097983 */ /* 0x000ea40000300800 */
[----:B------:R-:W2:Y:S02]  /*3fa40*/  LDL.LU R10, [R1+0x5a8] ;  /* 0x0005a800010a7983 */ /* 0x000ea40000300800 */
[----:B------:R-:W2:Y:S01]  /*3fa50*/  LDL.LU R11, [R1+0x5ac] ;  /* 0x0005ac00010b7983 */ /* 0x000ea20000300800 */
[----:B------:R-:W-:Y:S01]  /*3fa60*/  STL [R1+0x2874], R3 ;  /* 0x0028740301007387 */ /* 0x000fe20000100800 */
[----:B------:R-:W-:Y:S02]  /*3fa70*/  STL [R1+0x2870], R14 ;  /* 0x0028700e01007387 */ /* 0x000fe40000100800 */
[----:B------:R-:W-:Y:S02]  /*3fa80*/  STL [R1+0x2878], R29 ;  /* 0x0028781d01007387 */ /* 0x000fe40000100800 */
[----:B0-----:R-:W-:Y:S01]  /*3fa90*/  STL.64 [R1+0x2748], R18 ;  /* 0x0027481201007387 */ /* 0x001fe20000100a00 */
[----:B------:R0:W-:Y:S02]  /*3faa0*/  STL.64 [R1+0x2740], R16 ;  /* 0x0027401001007387 */ /* 0x0001e40000100a00 */
[----:B0-----:R-:W-:Y:S01]  /*3fab0*/  MOV R16, R7 ;  /* 0x0000000700107202 */ /* 0x001fe20000000f00 */
[----:B------:R-:W-:-:S02]  /*3fac0*/  IMAD.MOV.U32 R17, RZ, RZ, R6 ;  /* 0x000000ffff117224 */ /* 0x000fc400078e0006 */
[C---:B-----5:R-:W-:Y:S01]  /*3fad0*/  HMMA.16816.F32.BF16 R4, R20.reuse, R4, R24 ;  /* 0x000000041404723c */ /* 0x060fe20000041818 */
[----:B------:R-:W3:Y:S01]  /*3fae0*/  LDL.LU.64 R26, [R1+0x2950] ;  /* 0x00295000011a7983 */ /* 0x000ee20000300a00 */
[----:B------:R-:W3:Y:S11]  /*3faf0*/  LDL.LU.64 R24, [R1+0x2948] ;  /* 0x0029480001187983 */ /* 0x000ef60000300a00 */
[----:B------:R-:W-:Y:S10]  /*3fb00*/  @!UPT UIADD3 URZ, URZ, URZ, URZ ;  /* 0x0000003f3f3ff290 */ /* 0x000ff4000fffe03f */
[----:B------:R0:W-:Y:S01]  /*3fb10*/  STL.64 [R1+0x930], R4 ;  /* 0x0009300401007387 */ /* 0x0001e20000100a00 */
[----:B------:R3:W-:Y:S03]  /*3fb20*/  STL.64 [R1+0x938], R6 ;  /* 0x0009380601007387 */ /* 0x0007e60000100a00 */
[----:B0-----:R-:W3:Y:S02]  /*3fb30*/  LDL.LU.64 R4, [R1+0x2940] ;  /* 0x0029400001047983 */ /* 0x001ee40000300a00 */
[C---:B---3--:R-:W-:Y:S02]  /*3fb40*/  HMMA.16816.F32.BF16 R4, R20.reuse, R4, R24 ;  /* 0x000000041404723c */ /* 0x048fe40000041818 */
[----:B------:R-:W3:Y:S01]  /*3fb50*/  LDL.LU.64 R26, [R1+0x2938] ;  /* 0x00293800011a7983 */ /* 0x000ee20000300a00 */
[----:B------:R-:W3:Y:S11]  /*3fb60*/  LDL.LU.64 R24, [R1+0x2930] ;  /* 0x0029300001187983 */ /* 0x000ef60000300a00 */
[----:B------:R-:W-:Y:S09]  /*3fb70*/  @!UPT UIADD3 URZ, URZ, URZ, URZ ;  /* 0x0000003f3f3ff290 */ /* 0x000ff2000fffe03f */
        /* <DEDUP_REMOVED lines=8> */
[----:B------:R-:W-:Y:S03]  /*3fc00*/  STL.64 [R1+0x918], R6 ;  /* 0x0009180601007387 */ /* 0x000fe60000100a00 */
[----:B0-----:R-:W3:Y:S02]  /*3fc10*/  LDL.LU.64 R4, [R1+0x2910] ;  /* 0x0029100001047983 */ /* 0x001ee40000300a00 */
[C---:B---3--:R-:W-:Y:S01]  /*3fc20*/  HMMA.16816.F32.BF16 R24, R20.reuse, R4, R24 ;  /* 0x000000041418723c */ /* 0x048fe20000041818 */
[----:B------:R-:W-:Y:S02]  /*3fc30*/  MOV R28, R4 ;  /* 0x00000004001c7202 */ /* 0x000fe40000000f00 */
[----:B------:R-:W-:Y:S11]  /*3fc40*/  MOV R15, R5 ;  /* 0x00000005000f7202 */ /* 0x000ff60000000f00 */
[----:B------:R-:W-:Y:S09]  /*3fc50*/  @!UPT UIADD3 URZ, URZ, URZ, URZ ;  /* 0x0000003f3f3ff290 */ /* 0x000ff2000fffe03f */
[----:B------:R-:W-:Y:S01]  /*3fc60*/  STL.64 [R1+0x900], R24 ;  /* 0x0009001801007387 */ /* 0x000fe20000100a00 */
[----:B------:R0:W-:Y:S03]  /*3fc70*/  STL.64 [R1+0x908], R26 ;  /* 0x0009081a01007387 */ /* 0x0001e60000100a00 */
[----:B0-----:R-:W3:Y:S01]  /*3fc80*/  LDL.LU.64 R26, [R1+0x2908] ;  /* 0x00290800011a7983 */ /* 0x001ee20000300a00 */
[----:B------:R-:W3:Y:S02]  /*3fc90*/  LDL.LU.64 R24, [R1+0x2900] ;  /* 0x0029000001187983 */ /* 0x000ee40000300a00 */
[----:B------:R-:W3:Y:S02]  /*3fca0*/  LDL.LU.64 R4, [R1+0x28f8] ;  /* 0x0028f80001047983 */ /* 0x000ee40000300a00 */
[----:B------:R-:W-:Y:S01]  /*3fcb0*/  STL [R1+0x287c], R28 ;  /* 0x00287c1c01007387 */ /* 0x000fe20000100800 */
[----:B---3--:R-:W-:Y:S01]  /*3fcc0*/  HMMA.16816.F32.BF16 R24, R20, R4, R24 ;  /* 0x000000041418723c */ /* 0x008fe20000041818 */
[----:B------:R-:W-:-:S02]  /*3fcd0*/  MOV R0, R4 ;  /* 0x0000000400007202 */ /* 0x000fc40000000f00 */
[----:B------:R-:W-:Y:S11]  /*3fce0*/  MOV R2, R5 ;  /* 0x0000000500027202 */ /* 0x000ff60000000f00 */
[----:B------:R-:W-:Y:S09]  /*3fcf0*/  @!UPT UIADD3 URZ, URZ, URZ, URZ ;  /* 0x0000003f3f3ff290 */ /* 0x000ff2000fffe03f */
[----:B------:R-:W-:Y:S01]  /*3fd00*/  STL.64 [R1+0x8f0], R24 ;  /* 0x0008f01801007387 */ /* 0x000fe20000100a00 */
[----:B------:R0:W-:Y:S03]  /*3fd10*/  STL.64 [R1+0x8f8], R26 ;  /* 0x0008f81a01007387 */ /* 0x0001e60000100a00 */
[----:B0-----:R-:W3:Y:S01]  /*3fd20*/  LDL.LU.64 R26, [R1+0x28f0] ;  /* 0x0028f000011a7983 */ /* 0x001ee20000300a00 */
[----:B------:R-:W3:Y:S02]  /*3fd30*/  LDL.LU.64 R24, [R1+0x28e8] ;  /* 0x0028e80001187983 */ /* 0x000ee40000300a00 */
[----:B------:R-:W3:Y:S02]  /*3fd40*/  LDL.LU.64 R4, [R1+0x28e0] ;  /* 0x0028e00001047983 */ /* 0x000ee40000300a00 */
[C---:B---3--:R-:W-:Y:S01]  /*3fd50*/  HMMA.16816.F32.BF16 R24, R20.reuse, R4, R24 ;  /* 0x000000041418723c */ /* 0x048fe20000041818 */
[----:B------:R-:W-:Y:S01]  /*3fd60*/  IMAD.MOV.U32 R3, RZ, RZ, R4 ;  /* 0x000000ffff037224 */ /* 0x000fe200078e0004 */
[----:B------:R-:W-:Y:S11]  /*3fd70*/  MOV R14, R5 ;  /* 0x00000005000e7202 */ /* 0x000ff60000000f00 */
[----:B------:R-:W-:Y:S10]  /*3fd80*/  @!UPT UIADD3 URZ, URZ, URZ, URZ ;  /* 0x0000003f3f3ff290 */ /* 0x000ff4000fffe03f */
[----:B------:R-:W-:Y:S01]  /*3fd90*/  STL.64 [R1+0x8e0], R24 ;  /* 0x0008e01801007387 */ /* 0x000fe20000100a00 */
[----:B------:R0:W-:Y:S03]  /*3fda0*/  STL.64 [R1+0x8e8], R26 ;  /* 0x0008e81a01007387 */ /* 0x0001e60000100a00 */
[----:B0-----:R-:W3:Y:S01]  /*3fdb0*/  LDL.LU.64 R26, [R1+0x28d8] ;  /* 0x0028d800011a7983 */ /* 0x001ee20000300a00 */
[----:B------:R-:W3:Y:S02]  /*3fdc0*/  LDL.LU.64 R24, [R1+0x28d0] ;  /* 0x0028d00001187983 */ /* 0x000ee40000300a00 */
[----:B------:R-:W3:Y:S02]  /*3fdd0*/  LDL.LU.64 R4, [R1+0x28c8] ;  /* 0x0028c80001047983 */ /* 0x000ee40000300a00 */
[----:B---3--:R-:W-:Y:S01]  /*3fde0*/  HMMA.16816.F32.BF16 R24, R20, R4, R24 ;  /* 0x000000041418723c */ /* 0x008fe20000041818 */
[----:B------:R-:W-:-:S02]  /*3fdf0*/  MOV R28, R4 ;  /* 0x00000004001c7202 */ /* 0x000fc40000000f00 */
[----:B------:R-:W-:Y:S02]  /*3fe00*/  MOV R29, R5 ;  /* 0x00000005001d7202 */ /* 0x000fe40000000f00 */
[----:B------:R-:W3:Y:S11]  /*3fe10*/  LDL.LU.64 R4, [R1+0x28c0] ;  /* 0x0028c00001047983 */ /* 0x000ef60000300a00 */
[----:B------:R-:W-:Y:S07]  /*3fe20*/  @!UPT UIADD3 URZ, URZ, URZ, URZ ;  /* 0x0000003f3f3ff290 */ /* 0x000fee000fffe03f */
[----:B------:R0:W-:Y:S01]  /*3fe30*/  STL.64 [R1+0x8d8], R26 ;  /* 0x0008d81a01007387 */ /* 0x0001e20000100a00 */
[----:B------:R-:W-:Y:S01]  /*3fe40*/  MOV R6, R24 ;  /* 0x0000001800067202 */ /* 0x000fe20000000f00 */
[----:B------:R-:W-:Y:S02]  /*3fe50*/  IMAD.MOV.U32 R7, RZ, RZ, R25 ;  /* 0x000000ffff077224 */ /* 0x000fe400078e0019 */
[----:B0-----:R-:W3:Y:S01]  /*3fe60*/  LDL.LU.64 R26, [R1+0x28b8] ;  /* 0x0028b800011a7983 */ /* 0x001ee20000300a00 */
[----:B------:R-:W3:Y:S01]  /*3fe70*/  LDL.LU.64 R24, [R1+0x28b0] ;  /* 0x0028b00001187983 */ /* 0x000ee20000300a00 */
[C---:B--2---:R-:W-:Y:S01]  /*3fe80*/  HMMA.16816.F32.BF16 R8, R20.reuse, R12, R8 ;  /* 0x0000000c1408723c */ /* 0x044fe20000041808 */
[----:B------:R-:W-:Y:S01]  /*3fe90*/  STL [R1+0x20e0], R6 ;  /* 0x0020e00601007387 */ /* 0x000fe20000100800 */
[----:B------:R-:W-:Y:S06]  /*3fea0*/  STL [R1+0x20dc], R7 ;  /* 0x0020dc0701007387 */ /* 0x000fec0000100800 */
[C---:B---3--:R-:W-:Y:S11]  /*3feb0*/  HMMA.16816.F32.BF16 R24, R20.reuse, R4, R24 ;  /* 0x000000041418723c */ /* 0x048ff60000041818 */
[----:B------:R-:W-:Y:S11]  /*3fec0*/  @!UPT UIADD3 URZ, URZ, URZ, URZ ;  /* 0x0000003f3f3ff290 */ /* 0x000ff6000fffe03f */
[----:B------:R-:W-:Y:S01]  /*3fed0*/  @!UPT UIADD3 URZ, URZ, URZ, URZ ;  /* 0x0000003f3f3ff290 */ /* 0x000fe2000fffe03f */
[----:B------:R-:W-:Y:S01]  /*3fee0*/  STL.64 [R1+0x8c0], R24 ;  /* 0x0008c01801007387 */ /* 0x000fe20000100a00 */
[----:B------:R0:W-:Y:S03]  /*3fef0*/  STL.64 [R1+0x8c8], R26 ;  /* 0x0008c81a01007387 */ /* 0x0001e60000100a00 */
[----:B0-----:R-:W2:Y:S01]  /*3ff00*/  LDL.LU.64 R26, [R1+0x28a8] ;  /* 0x0028a800011a7983 */ /* 0x001ea20000300a00 */
[----:B------:R-:W2:Y:S02]  /*3ff10*/  LDL.LU.64 R24, [R1+0x28a0] ;  /* 0x0028a00001187983 */ /* 0x000ea40000300a00 */
[----:B------:R0:W-:Y:S02]  /*3ff20*/  STL.64 [R1+0x27f8], R4 ;  /* 0x0027f80401007387 */ /* 0x0001e40000100a00 */
[----:B0-----:R-:W3:Y:S01]  /*3ff30*/  LDL.LU R4, [R1+0x520] ;  /* 0x0005200001047983 */ /* 0x001ee20000300800 */
[----:B------:R-:W3:Y:S02]  /*3ff40*/  LDL.LU R5, [R1+0x524] ;  /* 0x0005240001057983 */ /* 0x000ee40000300800 */
[----:B------:R-:W3:Y:S02]  /*3ff50*/  LDL.LU R6, [R1+0x528] ;  /* 0x0005280001067983 */ /* 0x000ee40000300800 */
[----:B------:R-:W3:Y:S01]  /*3ff60*/  LDL.LU R7, [R1+0x52c] ;  /* 0x00052c0001077983 */ /* 0x000ee20000300800 */
[----:B------:R-:W-:Y:S01]  /*3ff70*/  STL.64 [R1+0x8b0], R8 ;  /* 0x0008b00801007387 */ /* 0x000fe20000100a00 */
[----:B------:R0:W-:Y:S03]  /*3ff80*/  STL.64 [R1+0x8b8], R10 ;  /* 0x0008b80a01007387 */ /* 0x0001e60000100a00 */
[----:B0-----:R-:W4:Y:S01]  /*3ff90*/  LDL.LU.64 R10, [R1+0x2898] ;  /* 0x00289800010a7983 */ /* 0x001f220000300a00 */
[----:B------:R-:W2:Y:S02]  /*3ffa0*/  LDL.LU.64 R8, [R1+0x2890] ;  /* 0x0028900001087983 */ /* 0x000ea40000300a00 */
[----:B------:R-:W-:Y:S02]  /*3ffb0*/  STL [R1+0x2764], R12 ;  /* 0x0027640c01007387 */ /* 0x000fe40000100800 */
[----:B------:R-:W-:Y:S01]  /*3ffc0*/  STL [R1+0x2760], R13 ;  /* 0x0027600d01007387 */ /* 0x000fe20000100800 */
[----:B--2---:R-:W-:Y:S01]  /*3ffd0*/  HMMA.16816.F32.BF16 R20, R20, R8, R24 ;  /* 0x000000081414723c */ /* 0x004fe20000041818 */
[----:B------:R-:W3:Y:S01]  /*3ffe0*/  LDL.LU.64 R26, [R1+0x2888] ;  /* 0x00288800011a7983 */ /* 0x000ee20000300a00 */
[----:B------:R-:W3:Y:S02]  /*3fff0*/  LDL.LU.64 R24, [R1+0x2880] ;  /* 0x0028800001187983 */ /* 0x000ee40000300a00 */
[----:B----4-:R-:W-:Y:S02]  /*40000*/  STL.64 [R1+0x2758], R10 ;  /* 0x0027580a01007387 */ /* 0x010fe40000100a00 */
[----:B------:R0:W-:Y:S11]  /*40010*/  STL.64 [R1+0x2750], R8 ;  /* 0x0027500801007387 */ /* 0x0001f60000100a00 */
[----:B------:R-:W-:Y:S06]  /*40020*/  @!UPT UIADD3 URZ, URZ, URZ, URZ ;  /* 0x0000003f3f3ff290 */ /* 0x000fec000fffe03f */
[----:B------:R-:W-:Y:S01]  /*40030*/  STL.64 [R1+0x8a0], R20 ;  /* 0x0008a01401007387 */ /* 0x000fe20000100a00 */
[----:B------:R-:W-:Y:S01]  /*40040*/  STL.64 [R1+0x8a8], R22 ;  /* 0x0008a81601007387 */ /* 0x000fe20000100a00 */
[----:B---3--:R-:W-:Y:S02]  /*40050*/  HMMA.16816.F32.BF16 R4, R24, R16, R4 ;  /* 0x000000101804723c */ /* 0x008fe40000041804 */
[----:B------:R-:W2:Y:S11]  /*40060*/  LDL.LU R16, [R1+0xf0] ;  /* 0x0000f00001107983 */ /* 0x000eb60000300800 */
[----:B------:R-:W-:Y:S10]  /*40070*/  @!UPT UIADD3 URZ, URZ, URZ, URZ ;  /* 0x0000003f3f3ff290 */ /* 0x000ff4000fffe03f */
[----:B------:R-:W-:Y:S01]  /*40080*/  STL.64 [R1+0x890], R4 ;  /* 0x0008900401007387 */ /* 0x000fe20000100a00 */
[----:B------:R-:W-:Y:S02]  /*40090*/  STL.64 [R1+0x898], R6 ;  /* 0x0008980601007387 */ /* 0x000fe40000100a00 */
[----:B------:R-:W2:Y:S02]  /*400a0*/  LDL.LU R17, [R1+0xf4] ;  /* 0x0000f40001117983 */ /* 0x000ea40000300800 */
[----:B------:R-:W3:Y:S01]  /*400b0*/  LDL.LU R18, [R1+0xf8] ;  /* 0x0000f80001127983 */ /* 0x000ee20000300800 */
[----:B------:R-:W3:Y:S01]  /*400c0*/  LDL.LU R19, [R1+0xfc] ;  /* 0x0000fc0001137983 */ /* 0x000ee20000300800 */
[----:B0-----:R-:W-:Y:S02]  /*400d0*/  MOV R8, R28 ;  /* 0x0000001c00087202 */ /* 0x001fe40000000f00 */
[----:B------:R-:W-:Y:S01]  /*400e0*/  MOV R9, R29 ;  /* 0x0000001d00097202 */ /* 0x000fe20000000f00 */
[----:B---3--:R-:W-:Y:S01]  /*400f0*/  STL.64 [R1+0x2770], R18 ;  /* 0x0027701201007387 */ /* 0x008fe20000100a00 */
[----:B--2---:R0:W-:Y:S02]  /*40100*/  STL.64 [R1+0x2768], R16 ;  /* 0x0027681001007387 */ /* 0x0041e40000100a00 */
[----:B------:R-:W2:Y:S02]  /*40110*/  LDL.LU R28, [R1+0x287c] ;  /* 0x00287c00011c7983 */ /* 0x000ea40000300800 */
[----:B------:R-:W3:Y:S01]  /*40120*/  LDL.LU R29, [R1+0x2878] ;  /* 0x00287800011d7983 */ /* 0x000ee20000300800 */
[----:B------:R1:W-:Y:S04]  /*40130*/  STL.64 [R1+0x2778], R8 ;  /* 0x0027780801007387 */ /* 0x0003e80000100a00 */
[----:B0-----:R-:W4:Y:S01]  /*40140*/  LDL.LU R16, [R1+0x100] ;  /* 0x0001000001107983 */ /* 0x001f220000300800 */
[----:B------:R-:W4:Y:S02]  /*40150*/  LDL.LU R17, [R1+0x104] ;  /* 0x0001040001117983 */ /* 0x000f240000300800 */
[----:B------:R-:W5:Y:S02]  /*40160*/  LDL.LU R18, [R1+0x108] ;  /* 0x0001080001127983 */ /* 0x000f640000300800 */
[----:B------:R-:W5:Y:S01]  /*40170*/  LDL.LU R19, [R1+0x10c] ;  /* 0x00010c0001137983 */ /* 0x000f620000300800 */
[----:B-1----:R-:W-:-:S02]  /*40180*/  MOV R8, R3 ;  /* 0x0000000300087202 */ /* 0x002fc40000000f00 */
[----:B------:R-:W-:Y:S01]  /*40190*/  MOV R9, R14 ;  /* 0x0000000e00097202 */ /* 0x000fe20000000f00 */
[----:B-----5:R-:W-:Y:S01]  /*401a0*/  STL.64 [R1+0x2788], R18 ;  /* 0x0027881201007387 */ /* 0x020fe20000100a00 */
[----:B----4-:R-:W-:Y:S02]  /*401b0*/  STL.64 [R1+0x2780], R16 ;  /* 0x0027801001007387 */ /* 0x010fe40000100a00 */
[----:B------:R-:W4:Y:S02]  /*401c0*/  LDL.LU R3, [R1+0x2874] ;  /* 0x0028740001037983 */ /* 0x000f240000300800 */
[----:B------:R-:W5:Y:S01]  /*401d0*/  LDL.LU R14, [R1+0x2870] ;  /* 0x00287000010e7983 */ /* 0x000f620000300800 */
[----:B------:R0:W-:Y:S02]  /*401e0*/  STL.64 [R1+0x2790], R8 ;  /* 0x0027900801007387 */ /* 0x0001e40000100a00 */
[----:B0-----:R-:W-:Y:S01]  /*401f0*/  IMAD.MOV.U32 R8, RZ, RZ, R0 ;  /* 0x000000ffff087224 */ /* 0x001fe200078e0000 */
[----:B------:R-:W-:Y:S01]  /*40200*/  MOV R9, R2 ;  /* 0x0000000200097202 */ /* 0x000fe20000000f00 */
[----:B------:R-:W3:Y:S01]  /*40210*/  LDL.LU R0, [R1+0x286c] ;  /* 0x00286c0001007983 */ /* 0x000ee20000300800 */
[----:B------:R-:W3:Y:S03]  /*40220*/  LDL.LU R2, [R1+0x2868] ;  /* 0x0028680001027983 */ /* 0x000ee60000300800 */
[----:B------:R2:W-:Y:S01]  /*40230*/  STL.64 [R1+0x27a8], R8 ;  /* 0x0027a80801007387 */ /* 0x0005e20000100a00 */
[----:B------:R-:W3:Y:S02]  /*40240*/  LDL.LU R16, [R1+0x110] ;  /* 0x0001100001107983 */ /* 0x000ee40000300800 */
[----:B------:R-:W3:Y:S02]  /*40250*/  LDL.LU R17, [R1+0x114] ;  /* 0x0001140001117983 */ /* 0x000ee40000300800 */
[----:B------:R-:W3:Y:S01]  /*40260*/  LDL.LU R18, [R1+0x118] ;  /* 0x0001180001127983 */ /* 0x000ee20000300800 */
[----:B------:R-:W3:Y:S01]  /*40270*/  LDL.LU R19, [R1+0x11c] ;  /* 0x00011c0001137983 */ /* 0x000ee20000300800 */
[----:B--2---:R-:W-:-:S02]  /*40280*/  MOV R8, R28 ;  /* 0x0000001c00087202 */ /* 0x004fc40000000f00 */
[----:B------:R-:W-:-:S05]  /*40290*/  MOV R9, R15 ;  /* 0x0000000f00097202 */ /* 0x000fca0000000f00 */
[----:B------:R-:W-:Y:S04]  /*402a0*/  STL.64 [R1+0x27c0], R8 ;  /* 0x0027c00801007387 */ /* 0x000fe80000100a00 */
[----:B---3--:R-:W-:Y:S01]  /*402b0*/  STL.64 [R1+0x27a0], R18 ;  /* 0x0027a01201007387 */ /* 0x008fe20000100a00 */
[----:B------:R0:W-:Y:S03]  /*402c0*/  STL.64 [R1+0x2798], R16 ;  /* 0x0027981001007387 */ /* 0x0001e60000100a00 */
[----:B0-----:R-:W2:Y:S01]  /*402d0*/  LDL.LU R16, [R1+0x3e0] ;  /* 0x0003e00001107983 */ /* 0x001ea20000300800 */
[----:B------:R-:W2:Y:S02]  /*402e0*/  LDL.LU R17, [R1+0x3e4] ;  /* 0x0003e40001117983 */ /* 0x000ea40000300800 */
[----:B------:R-:W3:Y:S02]  /*402f0*/  LDL.LU R18, [R1+0x3e8] ;  /* 0x0003e80001127983 */ /* 0x000ee40000300800 */
[----:B------:R-:W3:Y:S01]  /*40300*/  LDL.LU R19, [R1+0x3ec] ;  /* 0x0003ec0001137983 */ /* 0x000ee20000300800 */
[----:B------:R-:W2:Y:S04]  /*40310*/  LDL.64 R8, [R1+0x40] ;  /* 0x0000400001087983 */ /* 0x000ea80000100a00 */
[----:B--2---:R0:W-:Y:S04]  /*40320*/  STL.64 [R1+0x27d8], R8 ;  /* 0x0027d80801007387 */ /* 0x0041e80000100a00 */
[----:B0-----:R-:W2:Y:S04]  /*40330*/  LDL.64 R8, [R1+0x50] ;  /* 0x0000500001087983 */ /* 0x001ea80000100a00 */
[----:B--2---:R-:W-:Y:S01]  /*40340*/  STL.64 [R1+0x27f0], R8 ;  /* 0x0027f00801007387 */ /* 0x004fe20000100a00 */
[----:B---3--:R-:W-:Y:S02]  /*40350*/  STL.64 [R1+0x27b8], R18 ;  /* 0x0027b81201007387 */ /* 0x008fe40000100a00 */
[----:B------:R0:W-:Y:S02]  /*40360*/  STL.64 [R1+0x27b0], R16 ;  /* 0x0027b01001007387 */ /* 0x0001e40000100a00 */
[----:B0-----:R-:W2:Y:S01]  /*40370*/  LDL.LU R16, [R1+0x3f0] ;  /* 0x0003f00001107983 */ /* 0x001ea20000300800 */
[----:B------:R-:W2:Y:S02]  /*40380*/  LDL.LU R17, [R1+0x3f4] ;  /* 0x0003f40001117983 */ /* 0x000ea40000300800 */
[----:B------:R-:W3:Y:S02]  /*40390*/  LDL.LU R18, [R1+0x3f8] ;  /* 0x0003f80001127983 */ /* 0x000ee40000300800 */
[----:B------:R-:W3:Y:S01]  /*403a0*/  LDL.LU R19, [R1+0x3fc] ;  /* 0x0003fc0001137983 */ /* 0x000ee20000300800 */
[----:B------:R-:W2:Y:S01]  /*403b0*/  LDL.LU R4, [R1+0x4c0] ;  /* 0x0004c00001047983 */ /* 0x000ea20000300800 */
[----:B------:R-:W2:Y:S02]  /*403c0*/  LDL.LU R5, [R1+0x4c4] ;  /* 0x0004c40001057983 */ /* 0x000ea40000300800 */
[----:B------:R-:W2:Y:S02]  /*403d0*/  LDL.LU R6, [R1+0x4c8] ;  /* 0x0004c80001067983 */ /* 0x000ea40000300800 */
[----:B------:R-:W2:Y:S02]  /*403e0*/  LDL.LU R7, [R1+0x4cc] ;  /* 0x0004cc0001077983 */ /* 0x000ea40000300800 */
[----:B--2---:R-:W-:Y:S01]  /*403f0*/  STL.64 [R1+0x2808], R6 ;  /* 0x0028080601007387 */ /* 0x004fe20000100a00 */
[----:B------:R5:W-:Y:S02]  /*40400*/  STL.64 [R1+0x2800], R4 ;  /* 0x0028000401007387 */ /* 0x000be40000100a00 */
[----:B-----5:R-:W-:Y:S01]  /*40410*/  MOV R4, R14 ;  /* 0x0000000e00047202 */ /* 0x020fe20000000f00 */
[----:B----4-:R-:W-:-:S05]  /*40420*/  IMAD.MOV.U32 R5, RZ, RZ, R3 ;  /* 0x000000ffff057224 */ /* 0x010fca00078e0003 */
[----:B------:R0:W-:Y:S02]  /*40430*/  STL.64 [R1+0x2818], R4 ;  /* 0x0028180401007387 */ /* 0x0001e40000100a00 */
[----:B0-----:R-:W-:Y:S02]  /*40440*/  MOV R4, R2 ;  /* 0x0000000200047202 */ /* 0x001fe40000000f00 */
[----:B------:R-:W-:-:S05]  /*40450*/  MOV R5, R0 ;  /* 0x0000000000057202 */ /* 0x000fca0000000f00 */
[----:B------:R-:W-:Y:S01]  /*40460*/  STL.64 [R1+0x2830], R4 ;  /* 0x0028300401007387 */ /* 0x000fe20000100a00 */
[----:B------:R-:W2:Y:S03]  /*40470*/  LDL.64 R8, [R1+0x60] ;  /* 0x0000600001087983 */ /* 0x000ea60000100a00 */
[----:B--2---:R0:W-:Y:S04]  /*40480*/  STL.64 [R1+0x2810], R8 ;  /* 0x0028100801007387 */ /* 0x0041e80000100a00 */
[----:B0-----:R-:W2:Y:S01]  /*40490*/  LDL.LU R8, [R1+0x4d0] ;  /* 0x0004d00001087983 */ /* 0x001ea20000300800 */
[----:B------:R-:W2:Y:S02]  /*404a0*/  LDL.LU R9, [R1+0x4d4] ;  /* 0x0004d40001097983 */ /* 0x000ea40000300800 */
[----:B------:R-:W4:Y:S02]  /*404b0*/  LDL.LU R10, [R1+0x4d8] ;  /* 0x0004d800010a7983 */ /* 0x000f240000300800 */
[----:B------:R-:W4:Y:S01]  /*404c0*/  LDL.LU R11, [R1+0x4dc] ;  /* 0x0004dc00010b7983 */ /* 0x000f220000300800 */
[----:B------:R-:W5:Y:S01]  /*404d0*/  LDL.LU R20, [R1+0x510] ;  /* 0x0005100001147983 */ /* 0x000f620000300800 */
[----:B------:R-:W5:Y:S02]  /*404e0*/  LDL.LU R21, [R1+0x514] ;  /* 0x0005140001157983 */ /* 0x000f640000300800 */
[----:B------:R-:W5:Y:S02]  /*404f0*/  LDL.LU R22, [R1+0x518] ;  /* 0x0005180001167983 */ /* 0x000f640000300800 */
[----:B------:R-:W5:Y:S01]  /*40500*/  LDL.LU R23, [R1+0x51c] ;  /* 0x00051c0001177983 */ /* 0x000f620000300800 */
[----:B------:R-:W5:Y:S01]  /*40510*/  LDL.64 R12, [R1+0xb0] ;  /* 0x0000b000010c7983 */ /* 0x000f620000100a00 */
[----:B------:R-:W2:Y:S02]  /*40520*/  LDL.LU R4, [R1+0x4f0] ;  /* 0x0004f00001047983 */ /* 0x000ea40000300800 */
[----:B------:R-:W2:Y:S02]  /*40530*/  LDL.LU R5, [R1+0x4f4] ;  /* 0x0004f40001057983 */ /* 0x000ea40000300800 */
[----:B------:R-:W2:Y:S01]  /*40540*/  LDL.LU R6, [R1+0x4f8] ;  /* 0x0004f80001067983 */ /* 0x000ea20000300800 */
[----:B------:R-:W2:Y:S04]  /*40550*/  LDL.LU R7, [R1+0x4fc] ;  /* 0x0004fc0001077983 */ /* 0x000ea80000300800 */
[----:B--2---:R-:W-:Y:S01]  /*40560*/  STL.64 [R1+0x2850], R6 ;  /* 0x0028500601007387 */ /* 0x004fe20000100a00 */
[----:B------:R0:W-:Y:S03]  /*40570*/  STL.64 [R1+0x2848], R4 ;  /* 0x0028480401007387 */ /* 0x0001e60000100a00 */
[----:B0-----:R-:W2:Y:S01]  /*40580*/  LDL.LU R4, [R1+0x500] ;  /* 0x0005000001047983 */ /* 0x001ea20000300800 */
[----:B------:R-:W2:Y:S02]  /*40590*/  LDL.LU R5, [R1+0x504] ;  /* 0x0005040001057983 */ /* 0x000ea40000300800 */
[----:B------:R-:W2:Y:S02]  /*405a0*/  LDL.LU R6, [R1+0x508] ;  /* 0x0005080001067983 */ /* 0x000ea40000300800 */
[----:B------:R-:W2:Y:S02]  /*405b0*/  LDL.LU R7, [R1+0x50c] ;  /* 0x00050c0001077983 */ /* 0x000ea40000300800 */
[----:B--2---:R-:W-:Y:S01]  /*405c0*/  STL.64 [R1+0x2860], R6 ;  /* 0x0028600601007387 */ /* 0x004fe20000100a00 */
[----:B------:R-:W-:Y:S02]  /*405d0*/  STL.64 [R1+0x2858], R4 ;  /* 0x0028580401007387 */ /* 0x000fe40000100a00 */
[----:B----4-:R-:W-:Y:S02]  /*405e0*/  STL.64 [R1+0x2828], R10 ;  /* 0x0028280a01007387 */ /* 0x010fe40000100a00 */
[----:B------:R0:W-:Y:S02]  /*405f0*/  STL.64 [R1+0x2820], R8 ;  /* 0x0028200801007387 */ /* 0x0001e40000100a00 */
[----:B0-----:R-:W2:Y:S01]  /*40600*/  LDL.LU R8, [R1+0x4e0] ;  /* 0x0004e00001087983 */ /* 0x001ea20000300800 */
[----:B------:R-:W2:Y:S02]  /*40610*/  LDL.LU R9, [R1+0x4e4] ;  /* 0x0004e40001097983 */ /* 0x000ea40000300800 */
[----:B------:R-:W4:Y:S02]  /*40620*/  LDL.LU R10, [R1+0x4e8] ;  /* 0x0004e800010a7983 */ /* 0x000f240000300800 */
[----:B------:R-:W4:Y:S01]  /*40630*/  LDL.LU R11, [R1+0x4ec] ;  /* 0x0004ec00010b7983 */ /* 0x000f220000300800 */
[----:B-----5:R-:W-:Y:S01]  /*40640*/  HMMA.16816.F32.BF16 R4, R24, R12, R20 ;  /* 0x0000000c1804723c */ /* 0x020fe20000041814 */
[----:B----4-:R-:W-:Y:S01]  /*40650*/  STL.64 [R1+0x2840], R10 ;  /* 0x0028400a01007387 */ /* 0x010fe20000100a00 */
[----:B--2---:R0:W-:Y:S03]  /*40660*/  STL.64 [R1+0x2838], R8 ;  /* 0x0028380801007387 */ /* 0x0041e60000100a00 */
[----:B0-----:R-:W2:Y:S01]  /*40670*/  LDL.64 R8, [R1+0x90] ;  /* 0x0000900001087983 */ /* 0x001ea20000100a00 */
[----:B---3--:R-:W-:Y:S02]  /*40680*/  STL.64 [R1+0x27d0], R18 ;  /* 0x0027d01201007387 */ /* 0x008fe40000100a00 */
[----:B------:R0:W-:Y:S02]  /*40690*/  STL.64 [R1+0x27c8], R16 ;  /* 0x0027c81001007387 */ /* 0x0001e40000100a00 */
[----:B0-----:R-:W3:Y:S01]  /*406a0*/  LDL.LU R16, [R1+0x400] ;  /* 0x0004000001107983 */ /* 0x001ee20000300800 */
[----:B------:R-:W3:Y:S02]  /*406b0*/  LDL.LU R17, [R1+0x404] ;  /* 0x0004040001117983 */ /* 0x000ee40000300800 */
[----:B------:R-:W4:Y:S02]  /*406c0*/  LDL.LU R18, [R1+0x408] ;  /* 0x0004080001127983 */ /* 0x000f240000300800 */
[----:B------:R-:W4:Y:S09]  /*406d0*/  LDL.LU R19, [R1+0x40c] ;  /* 0x00040c0001137983 */ /* 0x000f320000300800 */
[----:B------:R-:W-:Y:S01]  /*406e0*/  MOV R15, R7 ;  /* 0x00000007000f7202 */ /* 0x000fe20000000f00 */
[----:B------:R-:W-:Y:S01]  /*406f0*/  IMAD.MOV.U32 R14, RZ, RZ, R6 ;  /* 0x000000ffff0e7224 */ /* 0x000fe200078e0006 */
[----:B------:R-:W-:-:S02]  /*40700*/  MOV R21, R12 ;  /* 0x0000000c00157202 */ /* 0x000fc40000000f00 */
[----:B------:R-:W-:Y:S01]  /*40710*/  MOV R20, R13 ;  /* 0x0000000d00147202 */ /* 0x000fe20000000f00 */
[----:B----4-:R-:W-:Y:S01]  /*40720*/  STL.64 [R1+0x27e8], R18 ;  /* 0x0027e81201007387 */ /* 0x010fe20000100a00 */
[----:B---3--:R0:W-:Y:S03]  /*40730*/  STL.64 [R1+0x27e0], R16 ;  /* 0x0027e01001007387 */ /* 0x0081e60000100a00 */
[----:B0-----:R-:W3:Y:S01]  /*40740*/  LDL.LU R16, [R1+0x410] ;  /* 0x0004100001107983 */ /* 0x001ee20000300800 */
[----:B------:R-:W3:Y:S02]  /*40750*/  LDL.LU R17, [R1+0x414] ;  /* 0x0004140001117983 */ /* 0x000ee40000300800 */
[----:B------:R-:W3:Y:S02]  /*40760*/  LDL.LU R18, [R1+0x418] ;  /* 0x0004180001127983 */ /* 0x000ee40000300800 */
[----:B------:R-:W3:Y:S01]  /*40770*/  LDL.LU R19, [R1+0x41c] ;  /* 0x00041c0001137983 */ /* 0x000ee20000300800 */
[----:B------:R0:W-:Y:S01]  /*40780*/  STL.64 [R1+0x880], R4 ;  /* 0x0008800401007387 */ /* 0x0001e20000100a00 */
[----:B------:R-:W4:Y:S03]  /*40790*/  LDL.LU.64 R6, [R1+0x2860] ;  /* 0x0028600001067983 */ /* 0x000f260000300a00 */
[----:B0-----:R-:W4:Y:S01]  /*407a0*/  LDL.LU.64 R4, [R1+0x2858] ;  /* 0x0028580001047983 */ /* 0x001f220000300a00 */
[----:B------:R-:W-:Y:S02]  /*407b0*/  STL [R1+0x20c4], R15 ;  /* 0x0020c40f01007387 */ /* 0x000fe40000100800 */
[----:B------:R-:W-:Y:S02]  /*407c0*/  STL [R1+0x20c0], R14 ;  /* 0x0020c00e01007387 */ /* 0x000fe40000100800 */
[----:B------:R-:W4:Y:S02]  /*407d0*/  LDL.64 R12, [R1+0xa0] ;  /* 0x0000a000010c7983 */ /* 0x000f240000100a00 */
[C---:B----4-:R-:W-:Y:S11]  /*407e0*/  HMMA.16816.F32.BF16 R4, R24.reuse, R12, R4 ;  /* 0x0000000c1804723c */ /* 0x050ff60000041804 */
        /* <DEDUP_REMOVED lines=8> */
[----:B--2---:R-:W-:Y:S02]  /*40870*/  MOV R12, R8 ;  /* 0x00000008000c7202 */ /* 0x004fe40000000f00 */
[----:B------:R-:W-:Y:S01]  /*40880*/  IMAD.MOV.U32 R13, RZ, RZ, R9 ;  /* 0x000000ffff0d7224 */ /* 0x000fe200078e0009 */
[----:B------:R-:W2:Y:S01]  /*40890*/  LDL.LU.64 R10, [R1+0x2840] ;  /* 0x00284000010a7983 */ /* 0x000ea20000300a00 */
[----:B----4-:R-:W-:Y:S03]  /*408a0*/  HMMA.16816.F32.BF16 R4, R24, R8, R4 ;  /* 0x000000081804723c */ /* 0x010fe60000041804 */
[----:B------:R-:W2:Y:S11]  /*408b0*/  LDL.LU.64 R8, [R1+0x2838] ;  /* 0x0028380001087983 */ /* 0x000eb60000300a00 */
[----:B------:R-:W-:Y:S09]  /*408c0*/  @!UPT UIADD3 URZ, URZ, URZ, URZ ;  /* 0x0000003f3f3ff290 */ /* 0x000ff2000fffe03f */
[----:B------:R0:W-:Y:S04]  /*408d0*/  STL.64 [R1+0x860], R4 ;  /* 0x0008600401007387 */ /* 0x0001e80000100a00 */
[----:B0-----:R-:W2:Y:S01]  /*408e0*/  LDL.LU.64 R4, [R1+0x2830] ;  /* 0x0028300001047983 */ /* 0x001ea20000300a00 */
[----:B------:R-:W-:Y:S02]  /*408f0*/  MOV R15, R6 ;  /* 0x00000006000f7202 */ /* 0x000fe40000000f00 */
[----:B------:R-:W-:-:S05]  /*40900*/  MOV R14, R7 ;  /* 0x00000007000e7202 */ /* 0x000fca0000000f00 */
        /* <DEDUP_REMOVED lines=11> */
[----:B------:R-:W-:Y:S10]  /*409c0*/  @!UPT UIADD3 URZ, URZ, URZ, URZ ;  /* 0x0000003f3f3ff290 */ /* 0x000ff4000fffe03f */
[----:B------:R-:W-:Y:S01]  /*409d0*/  STL.64 [R1+0x840], R4 ;  /* 0x0008400401007387 */ /* 0x000fe20000100a00 */
[----:B------:R0:W-:Y:S03]  /*409e0*/  STL.64 [R1+0x848], R6 ;  /* 0x0008480601007387 */ /* 0x0001e60000100a00 */
[----:B0-----:R-:W4:Y:S01]  /*409f0*/  LDL.LU.64 R6, [R1+0x2808] ;  /* 0x0028080001067983 */ /* 0x001f220000300a00 */
[----:B------:R-:W4:Y:S01]  /*40a00*/  LDL.LU.64 R4, [R1+0x2800] ;  /* 0x0028000001047983 */ /* 0x000f220000300a00 */
[----:B--2---:R-:W-:Y:S01]  /*40a10*/  MOV R3, R9 ;  /* 0x0000000900037202 */ /* 0x004fe20000000f00 */
[C---:B----4-:R-:W-:Y:S11]  /*40a20*/  HMMA.16816.F32.BF16 R4, R24.reuse, R8, R4 ;  /* 0x000000081804723c */ /* 0x050ff60000041804 */
[----:B------:R-:W-:Y:S11]  /*40a30*/  @!UPT UIADD3 URZ, URZ, URZ, URZ ;  /* 0x0000003f3f3ff290 */ /* 0x000ff6000fffe03f */
[----:B------:R-:W-:Y:S01]  /*40a40*/  @!UPT UIADD3 URZ, URZ, URZ, URZ ;  /* 0x0000003f3f3ff290 */ /* 0x000fe2000fffe03f */
[----:B------:R0:W-:Y:S01]  /*40a50*/  STL.64 [R1+0x830], R4 ;  /* 0x0008300401007387 */ /* 0x0001e20000100a00 */
[----:B------:R1:W-:Y:S03]  /*40a60*/  STL.64 [R1+0x838], R6 ;  /* 0x0008380601007387 */ /* 0x0003e60000100a00 */
[----:B0-----:R-:W2:Y:S01]  /*40a70*/  LDL.LU.64 R4, [R1+0x27f8] ;  /* 0x0027f80001047983 */ /* 0x001ea20000300a00 */
[----:B-1----:R-:W-:Y:S02]  /*40a80*/  MOV R6, R8 ;  /* 0x0000000800067202 */ /* 0x002fe40000000f00 */
        /* <DEDUP_REMOVED lines=41> */
[----:B------:R-:W2:Y:S01]  /*40d20*/  LDL.LU.64 R18, [R1+0x2770] ;  /* 0x0027700001127983 */ /* 0x000ea20000300a00 */
[----:B------:R-:W2:Y:S11]  /*40d30*/  LDL.LU.64 R16, [R1+0x2768] ;  /* 0x0027680001107983 */ /* 0x000eb60000300a00 */
[----:B------:R-:W-:Y:S09]  /*40d40*/  @!UPT UIADD3 URZ, URZ, URZ, URZ ;  /* 0x0000003f3f3ff290 */ /* 0x000ff2000fffe03f */
[----:B------:R0:W-:Y:S01]  /*40d50*/  STL.64 [R1+0x7d0], R8 ;  /* 0x0007d00801007387 */ /* 0x0001e20000100a00 */
[----:B------:R1:W-:Y:S03]  /*40d60*/  STL.64 [R1+0x7d8], R10 ;  /* 0x0007d80a01007387 */ /* 0x0003e60000100a00 */
[----:B0-----:R-:W3:Y:S01]  /*40d70*/  LDL.LU R8, [R1+0x550] ;  /* 0x0005500001087983 */ /* 0x001ee20000300800 */
[----:B--2---:R-:W-:Y:S11]  /*40d80*/  HMMA.16816.F32.BF16 R16, R24, R4, R16 ;  /* 0x000000041810723c */ /* 0x004ff60000041810 */
[----:B------:R-:W-:Y:S11]  /*40d90*/  @!UPT UIADD3 URZ, URZ, URZ, URZ ;  /* 0x0000003f3f3ff290 */ /* 0x000ff6000fffe03f */
[----:B------:R-:W-:Y:S01]  /*40da0*/  @!UPT UIADD3 URZ, URZ, URZ, URZ ;  /* 0x0000003f3f3ff290 */ /* 0x000fe2000fffe03f */
[----:B------:R0:W-:Y:S01]  /*40db0*/  STL.64 [R1+0x7c0], R16 ;  /* 0x0007c01001007387 */ /* 0x0001e20000100a00 */
[----:B------:R2:W-:Y:S02]  /*40dc0*/  STL.64 [R1+0x7c8], R18 ;  /* 0x0007c81201007387 */ /* 0x0005e40000100a00 */
[----:B------:R-:W3:Y:S02]  /*40dd0*/  LDL.LU R9, [R1+0x554] ;  /* 0x0005540001097983 */ /* 0x000ee40000300800 */
[----:B-1----:R-:W3:Y:S01]  /*40de0*/  LDL.LU R10, [R1+0x558] ;  /* 0x00055800010a7983 */ /* 0x002ee20000300800 */
[----:B------:R-:W3:Y:S04]  /*40df0*/  LDL.LU R11, [R1+0x55c] ;  /* 0x00055c00010b7983 */ /* 0x000ee80000300800 */
[----:B0-----:R-:W4:Y:S01]  /*40e00*/  LDL.LU R16, [R1+0x530] ;  /* 0x0005300001107983 */ /* 0x001f220000300800 */
[----:B------:R-:W4:Y:S02]  /*40e10*/  LDL.LU R17, [R1+0x534] ;  /* 0x0005340001117983 */ /* 0x000f240000300800 */
[----:B--2---:R-:W4:Y:S02]  /*40e20*/  LDL.LU R18, [R1+0x538] ;  /* 0x0005380001127983 */ /* 0x004f240000300800 */
[----:B------:R-:W4:Y:S01]  /*40e30*/  LDL.LU R19, [R1+0x53c] ;  /* 0x00053c0001137983 */ /* 0x000f220000300800 */
[----:B------:R0:W-:Y:S01]  /*40e40*/  STL.64 [R1+0x26e0], R4 ;  /* 0x0026e00401007387 */ /* 0x0001e20000100a00 */
[----:B------:R1:W-:Y:S03]  /*40e50*/  STL.64 [R1+0x2708], R6 ;  /* 0x0027080601007387 */ /* 0x0003e60000100a00 */
[----:B0-----:R-:W2:Y:S01]  /*40e60*/  LDL.LU R4, [R1+0x3b0] ;  /* 0x0003b00001047983 */ /* 0x001ea20000300800 */
[----:B------:R-:W2:Y:S02]  /*40e70*/  LDL.LU R5, [R1+0x3b4] ;  /* 0x0003b40001057983 */ /* 0x000ea40000300800 */
[----:B-1----:R-:W5:Y:S02]  /*40e80*/  LDL.LU R6, [R1+0x3b8] ;  /* 0x0003b80001067983 */ /* 0x002f640000300800 */
[----:B------:R-:W5:Y:S02]  /*40e90*/  LDL.LU R7, [R1+0x3bc] ;  /* 0x0003bc0001077983 */ /* 0x000f640000300800 */
[----:B-----5:R-:W-:Y:S01]  /*40ea0*/  STL.64 [R1+0x2718], R6 ;  /* 0x0027180601007387 */ /* 0x020fe20000100a00 */
[----:B--2---:R0:W-:Y:S02]  /*40eb0*/  STL.64 [R1+0x2710], R4 ;  /* 0x0027100401007387 */ /* 0x0041e40000100a00 */
[----:B0-----:R-:W-:Y:S01]  /*40ec0*/  MOV R4, R21 ;  /* 0x0000001500047202 */ /* 0x001fe20000000f00 */
[----:B------:R-:W-:-:S02]  /*40ed0*/  IMAD.MOV.U32 R5, RZ, RZ, R20 ;  /* 0x000000ffff057224 */ /* 0x000fc400078e0014 */
[----:B------:R-:W0:Y:S04]  /*40ee0*/  LDSM.16.M88.4 R20, [R29+0x28c00] ;  /* 0x028c00001d14783b */ /* 0x000e280000000200 */
[----:B------:R1:W-:Y:S04]  /*40ef0*/  STL.64 [R1+0x2728], R4 ;  /* 0x0027280401007387 */ /* 0x0003e80000100a00 */
[----:B-1----:R-:W2:Y:S04]  /*40f00*/  LDL.64 R4, [R1+0xc0] ;  /* 0x0000c00001047983 */ /* 0x002ea80000100a00 */
[----:B0-----:R-:W-:Y:S01]  /*40f10*/  STL.64 [R1+0x2658], R22 ;  /* 0x0026581601007387 */ /* 0x001fe20000100a00 */
[----:B------:R0:W-:Y:S02]  /*40f20*/  STL.64 [R1+0x2650], R20 ;  /* 0x0026501401007387 */ /* 0x0001e40000100a00 */
[----:B0-----:R-:W-:-:S02]  /*40f30*/  MOV R20, R12 ;  /* 0x0000000c00147202 */ /* 0x001fc40000000f00 */
[----:B------:R-:W-:Y:S01]  /*40f40*/  MOV R21, R13 ;  /* 0x0000000d00157202 */ /* 0x000fe20000000f00 */
[----:B------:R-:W3:Y:S01]  /*40f50*/  LDL.LU R12, [R1+0x2764] ;  /* 0x00276400010c7983 */ /* 0x000ee20000300800 */
[----:B------:R-:W3:Y:S03]  /*40f60*/  LDL.LU R13, [R1+0x2760] ;  /* 0x00276000010d7983 */ /* 0x000ee60000300800 */
[----:B------:R0:W-:Y:S04]  /*40f70*/  STL.64 [R1+0x2720], R20 ;  /* 0x0027201401007387 */ /* 0x0001e80000100a00 */
[----:B0-----:R-:W5:Y:S01]  /*40f80*/  LDL.LU R20, [R1+0x3c0] ;  /* 0x0003c00001147983 */ /* 0x001f620000300800 */
[----:B------:R-:W5:Y:S02]  /*40f90*/  LDL.LU R21, [R1+0x3c4] ;  /* 0x0003c40001157983 */ /* 0x000f640000300800 */
[----:B------:R-:W2:Y:S02]  /*40fa0*/  LDL.LU R22, [R1+0x3c8] ;  /* 0x0003c80001167983 */ /* 0x000ea40000300800 */
[----:B------:R-:W2:Y:S01]  /*40fb0*/  LDL.LU R23, [R1+0x3cc] ;  /* 0x0003cc0001177983 */ /* 0x000ea20000300800 */
[C---:B---3--:R-:W-:Y:S01]  /*40fc0*/  HMMA.16816.F32.BF16 R8, R24.reuse, R12, R8 ;  /* 0x0000000c1808723c */ /* 0x048fe20000041808 */
[----:B--2---:R-:W-:Y:S01]  /*40fd0*/  STL.64 [R1+0x2738], R22 ;  /* 0x0027381601007387 */ /* 0x004fe20000100a00 */
[----:B-----5:R0:W-:Y:S03]  /*40fe0*/  STL.64 [R1+0x2730], R20 ;  /* 0x0027301401007387 */ /* 0x0201e60000100a00 */
[----:B0-----:R-:W2:Y:S01]  /*40ff0*/  LDL.LU R20, [R1+0x3d0] ;  /* 0x0003d00001147983 */ /* 0x001ea20000300800 */
[----:B------:R-:W2:Y:S02]  /*41000*/  LDL.LU R21, [R1+0x3d4] ;  /* 0x0003d40001157983 */ /* 0x000ea40000300800 */
[----:B------:R-:W2:Y:S02]  /*41010*/  LDL.LU R22, [R1+0x3d8] ;  /* 0x0003d80001167983 */ /* 0x000ea40000300800 */
[----:B------:R-:W2:Y:S11]  /*41020*/  LDL.LU R23, [R1+0x3dc] ;  /* 0x0003dc0001177983 */ /* 0x000eb60000300800 */
[----:B------:R-:W-:Y:S02]  /*41030*/  @!UPT UIADD3 URZ, URZ, URZ, URZ ;  /* 0x0000003f3f3ff290 */ /* 0x000fe4000fffe03f */
[----:B------:R-:W-:Y:S01]  /*41040*/  STL.64 [R1+0x7b0], R8 ;  /* 0x0007b00801007387 */ /* 0x000fe20000100a00 */
[----:B------:R0:W-:Y:S03]  /*41050*/  STL.64 [R1+0x7b8], R10 ;  /* 0x0007b80a01007387 */ /* 0x0001e60000100a00 */
[----:B0-----:R-:W3:Y:S01]  /*41060*/  LDL.LU.64 R10, [R1+0x2758] ;  /* 0x00275800010a7983 */ /* 0x001ee20000300a00 */
[----:B------:R-:W4:Y:S02]  /*41070*/  LDL.LU.64 R8, [R1+0x2750] ;  /* 0x0027500001087983 */ /* 0x000f240000300a00 */
[----:B------:R-:W-:Y:S01]  /*41080*/  STL.64 [R1+0x2700], R12 ;  /* 0x0027000c01007387 */ /* 0x000fe20000100a00 */
[----:B----4-:R-:W-:Y:S01]  /*41090*/  HMMA.16816.F32.BF16 R24, R24, R8, R16 ;  /* 0x000000081818723c */ /* 0x010fe20000041810 */
[----:B------:R-:W2:Y:S01]  /*410a0*/  LDL.LU.64 R18, [R1+0x2748] ;  /* 0x0027480001127983 */ /* 0x000ea20000300a00 */
[----:B------:R-:W2:Y:S11]  /*410b0*/  LDL.LU.64 R16, [R1+0x2740] ;  /* 0x0027400001107983 */ /* 0x000eb60000300a00 */
[----:B------:R-:W-:Y:S10]  /*410c0*/  @!UPT UIADD3 URZ, URZ, URZ, URZ ;  /* 0x0000003f3f3ff290 */ /* 0x000ff4000fffe03f */
[----:B------:R0:W-:Y:S01]  /*410d0*/  STL.64 [R1+0x7a0], R24 ;  /* 0x0007a01801007387 */ /* 0x0001e20000100a00 */
[----:B------:R1:W-:Y:S03]  /*410e0*/  STL.64 [R1+0x7a8], R26 ;  /* 0x0007a81a01007387 */ /* 0x0003e60000100a00 */
[----:B0-----:R-:W4:Y:S01]  /*410f0*/  LDL.LU R24, [R1+0x3a0] ;  /* 0x0003a00001187983 */ /* 0x001f220000300800 */
[----:B------:R-:W4:Y:S02]  /*41100*/  LDL.LU R25, [R1+0x3a4] ;  /* 0x0003a40001197983 */ /* 0x000f240000300800 */
[----:B-1----:R-:W4:Y:S02]  /*41110*/  LDL.LU R26, [R1+0x3a8] ;  /* 0x0003a800011a7983 */ /* 0x002f240000300800 */
[----:B------:R-:W4:Y:S01]  /*41120*/  LDL.LU R27, [R1+0x3ac] ;  /* 0x0003ac00011b7983 */ /* 0x000f220000300800 */
[----:B---3--:R-:W-:Y:S01]  /*41130*/  STL.64 [R1+0x2668], R10 ;  /* 0x0026680a01007387 */ /* 0x008fe20000100a00 */
[----:B------:R0:W-:Y:S03]  /*41140*/  STL.64 [R1+0x2660], R8 ;  /* 0x0026600801007387 */ /* 0x0001e60000100a00 */
[----:B0-----:R-:W3:Y:S01]  /*41150*/  LDL.64 R8, [R1] ;  /* 0x0000000001087983 */ /* 0x001ee20000100a00 */
[----:B--2---:R-:W-:Y:S03]  /*41160*/  HMMA.16816.F32.BF16 R20, R16, R4, R20 ;  /* 0x000000041014723c */ /* 0x004fe60000041814 */
[----:B---3--:R0:W-:Y:S11]  /*41170*/  STL.64 [R1+0x2680], R8 ;  /* 0x0026800801007387 */ /* 0x0081f60000100a00 */
[----:B------:R-:W-:Y:S09]  /*41180*/  @!UPT UIADD3 URZ, URZ, URZ, URZ ;  /* 0x0000003f3f3ff290 */ /* 0x000ff2000fffe03f */
[----:B------:R-:W-:Y:S02]  /*41190*/  STL.64 [R1+0x790], R20 ;  /* 0x0007901401007387 */ /* 0x000fe40000100a00 */
[----:B------:R1:W-:Y:S01]  /*411a0*/  STL.64 [R1+0x798], R22 ;  /* 0x0007981601007387 */ /* 0x0003e20000100a00 */
[----:B0-----:R-:W-:Y:S02]  /*411b0*/  MOV R8, R2 ;  /* 0x0000000200087202 */ /* 0x001fe40000000f00 */
[----:B------:R-:W-:Y:S01]  /*411c0*/  MOV R9, R0 ;  /* 0x0000000000097202 */ /* 0x000fe20000000f00 */
[----:B-1----:R-:W2:Y:S01]  /*411d0*/  LDL.LU.64 R22, [R1+0x2738] ;  /* 0x0027380001167983 */ /* 0x002ea20000300a00 */
[----:B------:R-:W2:Y:S02]  /*411e0*/  LDL.LU.64 R20, [R1+0x2730] ;  /* 0x0027300001147983 */ /* 0x000ea40000300a00 */
[----:B------:R-:W-:Y:S01]  /*411f0*/  IMAD.MOV.U32 R2, RZ, RZ, R4 ;  /* 0x000000ffff027224 */ /* 0x000fe200078e0004 */
[----:B------:R-:W-:-:S02]  /*41200*/  MOV R0, R5 ;  /* 0x0000000500007202 */ /* 0x000fc40000000f00 */
[----:B------:R-:W2:Y:S02]  /*41210*/  LDL.LU.64 R4, [R1+0x2728] ;  /* 0x0027280001047983 */ /* 0x000ea40000300a00 */
[C---:B--2---:R-:W-:Y:S02]  /*41220*/  HMMA.16816.F32.BF16 R4, R16.reuse, R4, R20 ;  /* 0x000000041004723c */ /* 0x044fe40000041814 */
[----:B------:R-:W4:Y:S11]  /*41230*/  LDL.LU.64 R20, [R1+0x2720] ;  /* 0x0027200001147983 */ /* 0x000f360000300a00 */
[----:B------:R-:W-:Y:S10]  /*41240*/  @!UPT UIADD3 URZ, URZ, URZ, URZ ;  /* 0x0000003f3f3ff290 */ /* 0x000ff4000fffe03f */
[----:B------:R-:W-:Y:S01]  /*41250*/  STL.64 [R1+0x780], R4 ;  /* 0x0007800401007387 */ /* 0x000fe20000100a00 */
[----:B------:R0:W-:Y:S03]  /*41260*/  STL.64 [R1+0x788], R6 ;  /* 0x0007880601007387 */ /* 0x0001e60000100a00 */
[----:B0-----:R-:W2:Y:S01]  /*41270*/  LDL.LU.64 R6, [R1+0x2718] ;  /* 0x0027180001067983 */ /* 0x001ea20000300a00 */
[----:B------:R-:W2:Y:S02]  /*41280*/  LDL.LU.64 R4, [R1+0x2710] ;  /* 0x0027100001047983 */ /* 0x000ea40000300a00 */
[C---:B--2---:R-:W-:Y:S01]  /*41290*/  HMMA.16816.F32.BF16 R8, R16.reuse, R8, R4 ;  /* 0x000000081008723c */ /* 0x044fe20000041804 */
[----:B------:R-:W2:Y:S11]  /*412a0*/  LDL.LU.64 R6, [R1+0x2708] ;  /* 0x0027080001067983 */ /* 0x000eb60000300a00 */
[----:B------:R-:W-:Y:S11]  /*412b0*/  @!UPT UIADD3 URZ, URZ, URZ, URZ ;  /* 0x0000003f3f3ff290 */ /* 0x000ff6000fffe03f */
[----:B------:R0:W-:Y:S01]  /*412c0*/  STL.64 [R1+0x770], R8 ;  /* 0x0007700801007387 */ /* 0x0001e20000100a00 */
[----:B------:R-:W-:Y:S03]  /*412d0*/  STL.64 [R1+0x778], R10 ;  /* 0x0007780a01007387 */ /* 0x000fe60000100a00 */
[----:B0-----:R-:W3:Y:S01]  /*412e0*/  LDL.64 R8, [R1+0x10] ;  /* 0x0000100001087983 */ /* 0x001ee20000100a00 */
[----:B----4-:R-:W-:Y:S03]  /*412f0*/  HMMA.16816.F32.BF16 R20, R16, R20, R24 ;  /* 0x000000141014723c */ /* 0x010fe60000041818 */
[----:B---3--:R0:W-:Y:S04]  /*41300*/  STL.64 [R1+0x2698], R8 ;  /* 0x0026980801007387 */ /* 0x0081e80000100a00 */
[----:B0-----:R-:W3:Y:S04]  /*41310*/  LDL.64 R8, [R1+0x20] ;  /* 0x0000200001087983 */ /* 0x001ee80000100a00 */
[----:B---3--:R0:W-:Y:S11]  /*41320*/  STL.64 [R1+0x26a0], R8 ;  /* 0x0026a00801007387 */ /* 0x0081f60000100a00 */
[----:B------:R-:W-:Y:S01]  /*41330*/  @!UPT UIADD3 URZ, URZ, URZ, URZ ;  /* 0x0000003f3f3ff290 */ /* 0x000fe2000fffe03f */
[----:B------:R-:W-:Y:S02]  /*41340*/  STL.64 [R1+0x760], R20 ;  /* 0x0007601401007387 */ /* 0x000fe40000100a00 */
[----:B------:R-:W-:Y:S01]  /*41350*/  STL.64 [R1+0x768], R22 ;  /* 0x0007681601007387 */ /* 0x000fe20000100a00 */
[----:B0-----:R-:W3:Y:S01]  /*41360*/  LDL.64 R8, [R1+0x30] ;  /* 0x0000300001087983 */ /* 0x001ee20000100a00 */
[----:B--2---:R-:W-:Y:S02]  /*41370*/  MOV R24, R6 ;  /* 0x0000000600187202 */ /* 0x004fe40000000f00 */
[----:B------:R-:W-:Y:S01]  /*41380*/  MOV R25, R3 ;  /* 0x0000000300197202 */ /* 0x000fe20000000f00 */
[----:B---3--:R0:W-:Y:S02]  /*41390*/  STL.64 [R1+0x26a8], R8 ;  /* 0x0026a80801007387 */ /* 0x0081e40000100a00 */
[----:B0-----:R-:W-:Y:S02]  /*413a0*/  MOV R8, R28 ;  /* 0x0000001c00087202 */ /* 0x001fe40000000f00 */
[----:B------:R-:W-:-:S05]  /*413b0*/  MOV R9, R15 ;  /* 0x0000000f00097202 */ /* 0x000fca0000000f00 */
[----:B------:R0:W-:Y:S01]  /*413c0*/  STL.64 [R1+0x26c0], R8 ;  /* 0x0026c00801007387 */ /* 0x0001e20000100a00 */
[----:B------:R-:W2:Y:S02]  /*413d0*/  LDL.LU R20, [R1+0x440] ;  /* 0x0004400001147983 */ /* 0x000ea40000300800 */
[----:B------:R-:W2:Y:S02]  /*413e0*/  LDL.LU R21, [R1+0x444] ;  /* 0x0004440001157983 */ /* 0x000ea40000300800 */
[----:B------:R-:W3:Y:S01]  /*413f0*/  LDL.LU R22, [R1+0x448] ;  /* 0x0004480001167983 */ /* 0x000ee20000300800 */
[----:B------:R-:W3:Y:S01]  /*41400*/  LDL.LU R23, [R1+0x44c] ;  /* 0x00044c0001177983 */ /* 0x000ee20000300800 */
[----:B0-----:R-:W-:Y:S01]  /*41410*/  MOV R8, R14 ;  /* 0x0000000e00087202 */ /* 0x001fe20000000f00 */
[----:B------:R-:W-:-:S05]  /*41420*/  IMAD.MOV.U32 R9, RZ, RZ, R7 ;  /* 0x000000ffff097224 */ /* 0x000fca00078e0007 */
[----:B------:R-:W-:Y:S01]  /*41430*/  STL.64 [R1+0x26d8], R8 ;  /* 0x0026d80801007387 */ /* 0x000fe20000100a00 */
[----:B------:R0:W-:Y:S03]  /*41440*/  STL.64 [R1+0x26e8], R24 ;  /* 0x0026e81801007387 */ /* 0x0001e60000100a00 */
[----:B0-----:R-:W4:Y:S01]  /*41450*/  LDL.LU R24, [R1+0x380] ;  /* 0x0003800001187983 */ /* 0x001f220000300800 */
[----:B------:R-:W4:Y:S02]  /*41460*/  LDL.LU R25, [R1+0x384] ;  /* 0x0003840001197983 */ /* 0x000f240000300800 */
[----:B------:R-:W5:Y:S02]  /*41470*/  LDL.LU R26, [R1+0x388] ;  /* 0x00038800011a7983 */ /* 0x000f640000300800 */
[----:B------:R-:W5:Y:S01]  /*41480*/  LDL.LU R27, [R1+0x38c] ;  /* 0x00038c00011b7983 */ /* 0x000f620000300800 */
[----:B------:R-:W2:Y:S01]  /*41490*/  LDL.LU R12, [R1+0x390] ;  /* 0x00039000010c7983 */ /* 0x000ea20000300800 */
[----:B------:R-:W2:Y:S02]  /*414a0*/  LDL.LU R13, [R1+0x394] ;  /* 0x00039400010d7983 */ /* 0x000ea40000300800 */
[----:B------:R-:W2:Y:S02]  /*414b0*/  LDL.LU R14, [R1+0x398] ;  /* 0x00039800010e7983 */ /* 0x000ea40000300800 */
[----:B------:R-:W2:Y:S01]  /*414c0*/  LDL.LU R15, [R1+0x39c] ;  /* 0x00039c00010f7983 */ /* 0x000ea20000300800 */
[----:B-----5:R-:W-:Y:S01]  /*414d0*/  STL.64 [R1+0x26f8], R26 ;  /* 0x0026f81a01007387 */ /* 0x020fe20000100a00 */
[----:B----4-:R0:W-:Y:S02]  /*414e0*/  STL.64 [R1+0x26f0], R24 ;  /* 0x0026f01801007387 */ /* 0x0101e40000100a00 */
[----:B------:R-:W4:Y:S01]  /*414f0*/  LDL.64 R4, [R1+0x70] ;  /* 0x0000700001047983 */ /* 0x000f220000100a00 */
[----:B0-----:R-:W5:Y:S01]  /*41500*/  LDL.64 R24, [R1+0x80] ;  /* 0x0000800001187983 */ /* 0x001f620000100a00 */
[----:B------:R-:W4:Y:S02]  /*41510*/  LDL.LU R8, [R1+0x120] ;  /* 0x0001200001087983 */ /* 0x000f240000300800 */
[----:B------:R-:W4:Y:S02]  /*41520*/  LDL.LU R9, [R1+0x124] ;  /* 0x0001240001097983 */ /* 0x000f240000300800 */
[----:B------:R-:W4:Y:S01]  /*41530*/  LDL.LU R10, [R1+0x128] ;  /* 0x00012800010a7983 */ /* 0x000f220000300800 */
[----:B------:R-:W4:Y:S01]  /*41540*/  LDL.LU R11, [R1+0x12c] ;  /* 0x00012c00010b7983 */ /* 0x000f220000300800 */
[----:B---3--:R-:W-:Y:S02]  /*41550*/  STL.64 [R1+0x2678], R22 ;  /* 0x0026781601007387 */ /* 0x008fe40000100a00 */
[----:B--2---:R0:W-:Y:S02]  /*41560*/  STL.64 [R1+0x2670], R20 ;  /* 0x0026701401007387 */ /* 0x0041e40000100a00 */
[----:B0-----:R-:W2:Y:S01]  /*41570*/  LDL.LU R20, [R1+0x450] ;  /* 0x0004500001147983 */ /* 0x001ea20000300800 */
        /* <DEDUP_REMOVED lines=9> */
[C---:B-----5:R-:W-:Y:S01]  /*41610*/  HMMA.16816.F32.BF16 R12, R16.reuse, R24, R12 ;  /* 0x00000018100c723c */ /* 0x060fe2000004180c */
[----:B---3--:R-:W-:Y:S01]  /*41620*/  STL.64 [R1+0x26b8], R22 ;  /* 0x0026b81601007387 */ /* 0x008fe20000100a00 */
[----:B--2---:R0:W-:Y:S03]  /*41630*/  STL.64 [R1+0x26b0], R20 ;  /* 0x0026b01401007387 */ /* 0x0041e60000100a00 */
[----:B0-----:R-:W2:Y:S01]  /*41640*/  LDL.LU R20, [R1+0x4a0] ;  /* 0x0004a00001147983 */ /* 0x001ea20000300800 */
[----:B------:R-:W2:Y:S02]  /*41650*/  LDL.LU R21, [R1+0x4a4] ;  /* 0x0004a40001157983 */ /* 0x000ea40000300800 */
[----:B------:R-:W3:Y:S02]  /*41660*/  LDL.LU R22, [R1+0x4a8] ;  /* 0x0004a80001167983 */ /* 0x000ee40000300800 */
[----:B------:R-:W3:Y:S01]  /*41670*/  LDL.LU R23, [R1+0x4ac] ;  /* 0x0004ac0001177983 */ /* 0x000ee20000300800 */
[----:B------:R-:W-:Y:S01]  /*41680*/  MOV R3, R25 ;  /* 0x0000001900037202 */ /* 0x000fe20000000f00 */
[----:B---3--:R-:W-:Y:S01]  /*41690*/  STL.64 [R1+0x26d0], R22 ;  /* 0x0026d01601007387 */ /* 0x008fe20000100a00 */
[----:B--2---:R0:W-:Y:S03]  /*416a0*/  STL.64 [R1+0x26c8], R20 ;  /* 0x0026c81401007387 */ /* 0x0041e60000100a00 */
[----:B0-----:R-:W2:Y:S01]  /*416b0*/  LDL.LU R20, [R1+0x4b0] ;  /* 0x0004b00001147983 */ /* 0x001ea20000300800 */
[----:B------:R-:W2:Y:S02]  /*416c0*/  LDL.LU R21, [R1+0x4b4] ;  /* 0x0004b40001157983 */ /* 0x000ea40000300800 */
[----:B------:R-:W2:Y:S02]  /*416d0*/  LDL.LU R22, [R1+0x4b8] ;  /* 0x0004b80001167983 */ /* 0x000ea40000300800 */
[----:B------:R-:W2:Y:S02]  /*416e0*/  LDL.LU R23, [R1+0x4bc] ;  /* 0x0004bc0001177983 */ /* 0x000ea40000300800 */
[----:B------:R0:W-:Y:S01]  /*416f0*/  STL.64 [R1+0x750], R12 ;  /* 0x0007500c01007387 */ /* 0x0001e20000100a00 */
[----:B------:R1:W-:Y:S03]  /*41700*/  STL.64 [R1+0x758], R14 ;  /* 0x0007580e01007387 */ /* 0x0003e60000100a00 */
[----:B0-----:R-:W3:Y:S01]  /*41710*/  LDL.LU.64 R12, [R1+0x2700] ;  /* 0x00270000010c7983 */ /* 0x001ee20000300a00 */
[----:B-1----:R-:W-:Y:S01]  /*41720*/  MOV R14, R24 ;  /* 0x00000018000e7202 */ /* 0x002fe20000000f00 */
[----:B------:R-:W4:Y:S02]  /*41730*/  LDL.LU.64 R26, [R1+0x26f8] ;  /* 0x0026f800011a7983 */ /* 0x000f240000300a00 */
[----:B------:R-:W4:Y:S02]  /*41740*/  LDL.LU.64 R24, [R1+0x26f0] ;  /* 0x0026f00001187983 */ /* 0x000f240000300a00 */
[C---:B----4-:R-:W-:Y:S11]  /*41750*/  HMMA.16816.F32.BF16 R24, R16.reuse, R4, R24 ;  /* 0x000000041018723c */ /* 0x050ff60000041818 */
[----:B------:R-:W-:Y:S11]  /*41760*/  @!UPT UIADD3 URZ, URZ, URZ, URZ ;  /* 0x0000003f3f3ff290 */ /* 0x000ff6000fffe03f */
[----:B------:R-:W-:Y:S01]  /*41770*/  @!UPT UIADD3 URZ, URZ, URZ, URZ ;  /* 0x0000003f3f3ff290 */ /* 0x000fe2000fffe03f */
[----:B------:R0:W-:Y:S01]  /*41780*/  STL.64 [R1+0x740], R24 ;  /* 0x0007401801007387 */ /* 0x0001e20000100a00 */
[----:B------:R1:W-:Y:S03]  /*41790*/  STL.64 [R1+0x748], R26 ;  /* 0x0007481a01007387 */ /* 0x0003e60000100a00 */
[----:B0-----:R-:W1:Y:S01]  /*417a0*/  LDL.LU.64 R24, [R1+0x26e8] ;  /* 0x0026e80001187983 */ /* 0x001e620000300a00 */
[----:B------:R-:W-:Y:S01]  /*417b0*/  IMAD.MOV.U32 R15, RZ, RZ, R4 ;  /* 0x000000ffff0f7224 */ /* 0x000fe200078e0004 */
[----:B------:R-:W-:Y:S02]  /*417c0*/  MOV R6, R5 ;  /* 0x0000000500067202 */ /* 0x000fe40000000f00 */
[----:B------:R-:W4:Y:S01]  /*417d0*/  LDL.LU.64 R4, [R1+0x26e0] ;  /* 0x0026e00001047983 */ /* 0x000f220000300a00 */
[C---:B-1----:R-:W-:Y:S03]  /*417e0*/  HMMA.16816.F32.BF16 R24, R16.reuse, R24, R8 ;  /* 0x000000181018723c */ /* 0x042fe60000041808 */
[----:B------:R-:W2:Y:S11]  /*417f0*/  LDL.LU.64 R8, [R1+0x26d8] ;  /* 0x0026d80001087983 */ /* 0x000eb60000300a00 */
[----:B------:R-:W-:Y:S09]  /*41800*/  @!UPT UIADD3 URZ, URZ, URZ, URZ ;  /* 0x0000003f3f3ff290 */ /* 0x000ff2000fffe03f */
[----:B------:R-:W-:Y:S01]  /*41810*/  STL.64 [R1+0x730], R24 ;  /* 0x0007301801007387 */ /* 0x000fe20000100a00 */
[----:B------:R-:W-:Y:S02]  /*41820*/  STL.64 [R1+0x738], R26 ;  /* 0x0007381a01007387 */ /* 0x000fe40000100a00 */
[----:B------:R-:W0:Y:S02]  /*41830*/  LDSM.16.M88.4 R24, [R29+0x29000] ;  /* 0x029000001d18783b */ /* 0x000e240000000200 */
[----:B0-----:R-:W-:Y:S02]  /*41840*/  STL.64 [R1+0x2538], R26 ;  /* 0x0025381a01007387 */ /* 0x001fe40000100a00 */
[----:B------:R0:W-:Y:S02]  /*41850*/  STL.64 [R1+0x2530], R24 ;  /* 0x0025301801007387 */ /* 0x0001e40000100a00 */
[----:B0-----:R-:W5:Y:S01]  /*41860*/  LDL.LU R24, [R1+0x480] ;  /* 0x0004800001187983 */ /* 0x001f620000300800 */
[----:B------:R-:W5:Y:S02]  /*41870*/  LDL.LU R25, [R1+0x484] ;  /* 0x0004840001197983 */ /* 0x000f640000300800 */
[----:B------:R-:W5:Y:S02]  /*41880*/  LDL.LU R26, [R1+0x488] ;  /* 0x00048800011a7983 */ /* 0x000f640000300800 */
[----:B------:R-:W5:Y:S01]  /*41890*/  LDL.LU R27, [R1+0x48c] ;  /* 0x00048c00011b7983 */ /* 0x000f620000300800 */
[C---:B--2---:R-:W-:Y:S01]  /*418a0*/  HMMA.16816.F32.BF16 R8, R16.reuse, R8, R20 ;  /* 0x000000081008723c */ /* 0x044fe20000041814 */
[----:B------:R-:W2:Y:S01]  /*418b0*/  LDL.LU.64 R22, [R1+0x26d0] ;  /* 0x0026d00001167983 */ /* 0x000ea20000300a00 */
[----:B------:R-:W2:Y:S11]  /*418c0*/  LDL.LU.64 R20, [R1+0x26c8] ;  /* 0x0026c80001147983 */ /* 0x000eb60000300a00 */
[----:B------:R-:W-:Y:S10]  /*418d0*/  @!UPT UIADD3 URZ, URZ, URZ, URZ ;  /* 0x0000003f3f3ff290 */ /* 0x000ff4000fffe03f */
[----:B------:R0:W-:Y:S01]  /*418e0*/  STL.64 [R1+0x720], R8 ;  /* 0x0007200801007387 */ /* 0x0001e20000100a00 */
[----:B------:R2:W-:Y:S03]  /*418f0*/  STL.64 [R1+0x728], R10 ;  /* 0x0007280a01007387 */ /* 0x0005e60000100a00 */
[----:B0-----:R-:W2:Y:S02]  /*41900*/  LDL.LU.64 R8, [R1+0x26c0] ;  /* 0x0026c00001087983 */ /* 0x001ea40000300a00 */
[C---:B--2---:R-:W-:Y:S02]  /*41910*/  HMMA.16816.F32.BF16 R8, R16.reuse, R8, R20 ;  /* 0x000000081008723c */ /* 0x044fe40000041814 */
[----:B------:R-:W2:Y:S01]  /*41920*/  LDL.LU.64 R22, [R1+0x26b8] ;  /* 0x0026b80001167983 */ /* 0x000ea20000300a00 */
[----:B------:R-:W2:Y:S11]  /*41930*/  LDL.LU.64 R20, [R1+0x26b0] ;  /* 0x0026b00001147983 */ /* 0x000eb60000300a00 */
[----:B------:R-:W-:Y:S09]  /*41940*/  @!UPT UIADD3 URZ, URZ, URZ, URZ ;  /* 0x0000003f3f3ff290 */ /* 0x000ff2000fffe03f */
[----:B------:R0:W-:Y:S01]  /*41950*/  STL.64 [R1+0x710], R8 ;  /* 0x0007100801007387 */ /* 0x0001e20000100a00 */
[----:B------:R-:W-:Y:S03]  /*41960*/  STL.64 [R1+0x718], R10 ;  /* 0x0007180a01007387 */ /* 0x000fe60000100a00 */
[----:B0-----:R-:W5:Y:S02]  /*41970*/  LDL.LU.64 R8, [R1+0x26a8] ;  /* 0x0026a80001087983 */ /* 0x001f640000300a00 */
[C---:B-----5:R-:W-:Y:S01]  /*41980*/  HMMA.16816.F32.BF16 R24, R16.reuse, R8, R24 ;  /* 0x000000081018723c */ /* 0x060fe20000041818 */
[----:B------:R-:W-:Y:S11]  /*41990*/  MOV R7, R9 ;  /* 0x0000000900077202 */ /* 0x000ff60000000f00 */
[----:B------:R-:W-:Y:S11]  /*419a0*/  @!UPT UIADD3 URZ, URZ, URZ, URZ ;  /* 0x0000003f3f3ff290 */ /* 0x000ff6000fffe03f */
[----:B------:R0:W-:Y:S01]  /*419b0*/  STL.64 [R1+0x700], R24 ;  /* 0x0007001801007387 */ /* 0x0001e20000100a00 */
[----:B------:R-:W-:Y:S01]  /*419c0*/  STL.64 [R1+0x708], R26 ;  /* 0x0007081a01007387 */ /* 0x000fe20000100a00 */
[----:B0-----:R-:W-:Y:S02]  /*419d0*/  MOV R24, R8 ;  /* 0x0000000800187202 */ /* 0x001fe40000000f00 */
[----:B------:R-:W5:Y:S03]  /*419e0*/  LDL.LU.64 R8, [R1+0x26a0] ;  /* 0x0026a00001087983 */ /* 0x000f660000300a00 */
[----:B------:R0:W-:Y:S02]  /*419f0*/  STL [R1+0x25cc], R24 ;  /* 0x0025cc1801007387 */ /* 0x0001e40000100800 */
[----:B0-----:R-:W5:Y:S01]  /*41a00*/  LDL.LU R24, [R1+0x470] ;  /* 0x0004700001187983 */ /* 0x001f620000300800 */
[----:B------:R-:W5:Y:S02]  /*41a10*/  LDL.LU R25, [R1+0x474] ;  /* 0x0004740001197983 */ /* 0x000f640000300800 */
[----:B------:R-:W5:Y:S02]  /*41a20*/  LDL.LU R26, [R1+0x478] ;  /* 0x00047800011a7983 */ /* 0x000f640000300800 */
[----:B------:R-:W5:Y:S02]  /*41a30*/  LDL.LU R27, [R1+0x47c] ;  /* 0x00047c00011b7983 */ /* 0x000f640000300800 */
[C---:B-----5:R-:W-:Y:S11]  /*41a40*/  HMMA.16816.F32.BF16 R24, R16.reuse, R8, R24 ;  /* 0x000000081018723c */ /* 0x060ff60000041818 */
[----:B------:R-:W-:Y:S11]  /*41a50*/  @!UPT UIADD3 URZ, URZ, URZ, URZ ;  /* 0x0000003f3f3ff290 */ /* 0x000ff6000fffe03f */
[----:B------:R-:W-:Y:S01]  /*41a60*/  @!UPT UIADD3 URZ, URZ, URZ, URZ ;  /* 0x0000003f3f3ff290 */ /* 0x000fe2000fffe03f */
[----:B------:R0:W-:Y:S01]  /*41a70*/  STL.64 [R1+0x6f0], R24 ;  /* 0x0006f01801007387 */ /* 0x0001e20000100a00 */
[----:B------:R1:W-:Y:S02]  /*41a80*/  STL.64 [R1+0x6f8], R26 ;  /* 0x0006f81a01007387 */ /* 0x0003e40000100a00 */
[----:B0-----:R-:W-:Y:S01]  /*41a90*/  IMAD.MOV.U32 R25, RZ, RZ, R9 ;  /* 0x000000ffff197224 */ /* 0x001fe200078e0009 */
[----:B-1----:R-:W-:Y:S02]  /*41aa0*/  MOV R26, R8 ;  /* 0x00000008001a7202 */ /* 0x002fe40000000f00 */
[----:B------:R-:W2:Y:S02]  /*41ab0*/  LDL.LU.64 R8, [R1+0x2698] ;  /* 0x0026980001087983 */ /* 0x000ea40000300a00 */
[C---:B--2---:R-:W-:Y:S01]  /*41ac0*/  HMMA.16816.F32.BF16 R20, R16.reuse, R8, R20 ;  /* 0x000000081014723c */ /* 0x044fe20000041814 */
[----:B------:R-:W-:Y:S11]  /*41ad0*/  MOV R28, R9 ;  /* 0x00000009001c7202 */ /* 0x000ff60000000f00 */
[----:B------:R-:W-:Y:S11]  /*41ae0*/  @!UPT UIADD3 URZ, URZ, URZ, URZ ;  /* 0x0000003f3f3ff290 */ /* 0x000ff6000fffe03f */
[----:B------:R-:W-:Y:S01]  /*41af0*/  STL.64 [R1+0x6e0], R20 ;  /* 0x0006e01401007387 */ /* 0x000fe20000100a00 */
[----:B------:R0:W-:Y:S03]  /*41b00*/  STL.64 [R1+0x6e8], R22 ;  /* 0x0006e81601007387 */ /* 0x0001e60000100a00 */
[----:B0-----:R-:W2:Y:S01]  /*41b10*/  LDL.LU.64 R22, [R1+0x2690] ;  /* 0x0026900001167983 */ /* 0x001ea20000300a00 */
[----:B------:R-:W2:Y:S02]  /*41b20*/  LDL.LU.64 R20, [R1+0x2688] ;  /* 0x0026880001147983 */ /* 0x000ea40000300a00 */
[----:B------:R-:W2:Y:S02]  /*41b30*/  LDL.LU.64 R8, [R1+0x2680] ;  /* 0x0026800001087983 */ /* 0x000ea40000300a00 */
[----:B--2---:R-:W-:Y:S01]  /*41b40*/  HMMA.16816.F32.BF16 R20, R16, R8, R20 ;  /* 0x000000081014723c */ /* 0x004fe20000041814 */
[----:B------:R-:W-:-:S02]  /*41b50*/  MOV R27, R9 ;  /* 0x00000009001b7202 */ /* 0x000fc40000000f00 */
[----:B------:R-:W-:Y:S11]  /*41b60*/  MOV R24, R8 ;  /* 0x0000000800187202 */ /* 0x000ff60000000f00 */
[----:B------:R-:W-:Y:S09]  /*41b70*/  @!UPT UIADD3 URZ, URZ, URZ, URZ ;  /* 0x0000003f3f3ff290 */ /* 0x000ff2000fffe03f */
[----:B------:R-:W-:Y:S01]  /*41b80*/  STL.64 [R1+0x620], R20 ;  /* 0x0006201401007387 */ /* 0x000fe20000100a00 */
[----:B------:R0:W-:Y:S03]  /*41b90*/  STL.64 [R1+0x628], R22 ;  /* 0x0006281601007387 */ /* 0x0001e60000100a00 */
[----:B0-----:R-:W4:Y:S01]  /*41ba0*/  LDL.LU.64 R22, [R1+0x2678] ;  /* 0x0026780001167983 */ /* 0x001f220000300a00 */
[----:B------:R-:W4:Y:S02]  /*41bb0*/  LDL.LU.64 R20, [R1+0x2670] ;  /* 0x0026700001147983 */ /* 0x000f240000300a00 */
[----:B------:R-:W2:Y:S02]  /*41bc0*/  LDL.LU.64 R10, [R1+0x2668] ;  /* 0x00266800010a7983 */ /* 0x000ea40000300a00 */
[----:B------:R-:W5:Y:S01]  /*41bd0*/  LDL.LU.64 R8, [R1+0x2660] ;  /* 0x0026600001087983 */ /* 0x000f620000300a00 */
[----:B------:R-:W-:Y:S01]  /*41be0*/  STL.64 [R1+0x25d8], R26 ;  /* 0x0025d81a01007387 */ /* 0x000fe20000100a00 */
[----:B------:R0:W-:Y:S02]  /*41bf0*/  STL.64 [R1+0x25d0], R24 ;  /* 0x0025d01801007387 */ /* 0x0001e40000100a00 */
[----:B0-----:R-:W-:Y:S01]  /*41c00*/  MOV R24, R15 ;  /* 0x0000000f00187202 */ /* 0x001fe20000000f00 */
[----:B------:R-:W-:-:S05]  /*41c10*/  IMAD.MOV.U32 R25, RZ, RZ, R6 ;  /* 0x000000ffff197224 */ /* 0x000fca00078e0006 */
[----:B------:R0:W-:Y:S04]  /*41c20*/  STL.64 [R1+0x25e8], R24 ;  /* 0x0025e81801007387 */ /* 0x0001e80000100a00 */
[----:B0-----:R-:W3:Y:S01]  /*41c30*/  LDL.LU R24, [R1+0x430] ;  /* 0x0004300001187983 */ /* 0x001ee20000300800 */
[----:B------:R-:W3:Y:S02]  /*41c40*/  LDL.LU R25, [R1+0x434] ;  /* 0x0004340001197983 */ /* 0x000ee40000300800 */
[----:B------:R-:W3:Y:S02]  /*41c50*/  LDL.LU R26, [R1+0x438] ;  /* 0x00043800011a7983 */ /* 0x000ee40000300800 */
[----:B------:R-:W3:Y:S01]  /*41c60*/  LDL.LU R27, [R1+0x43c] ;  /* 0x00043c00011b7983 */ /* 0x000ee20000300800 */
[C---:B----4-:R-:W-:Y:S11]  /*41c70*/  HMMA.16816.F32.BF16 R20, R16.reuse, R4, R20 ;  /* 0x000000041014723c */ /* 0x050ff60000041814 */
[----:B------:R-:W-:Y:S11]  /*41c80*/  @!UPT UIADD3 URZ, URZ, URZ, URZ ;  /* 0x0000003f3f3ff290 */ /* 0x000ff6000fffe03f */
[----:B------:R-:W-:Y:S01]  /*41c90*/  @!UPT UIADD3 URZ, URZ, URZ, URZ ;  /* 0x0000003f3f3ff290 */ /* 0x000fe2000fffe03f */
[----:B------:R-:W-:Y:S01]  /*41ca0*/  STL.64 [R1+0x610], R20 ;  /* 0x0006101401007387 */ /* 0x000fe20000100a00 */
[----:B------:R0:W-:Y:S03]  /*41cb0*/  STL.64 [R1+0x618], R22 ;  /* 0x0006181601007387 */ /* 0x0001e60000100a00 */
[----:B0-----:R-:W4:Y:S01]  /*41cc0*/  LDL.LU.64 R22, [R1+0x2658] ;  /* 0x0026580001167983 */ /* 0x001f220000300a00 */
[----:B---3--:R-:W-:Y:S01]  /*41cd0*/  HMMA.16816.F32.BF16 R24, R16, R12, R24 ;  /* 0x0000000c1018723c */ /* 0x008fe20000041818 */
[----:B------:R-:W4:Y:S02]  /*41ce0*/  LDL.LU.64 R20, [R1+0x2650] ;  /* 0x0026500001147983 */ /* 0x000f240000300a00 */
[----:B------:R-:W-:Y:S01]  /*41cf0*/  STL [R1+0x25a0], R5 ;  /* 0x0025a00501007387 */ /* 0x000fe20000100800 */
[----:B------:R-:W-:Y:S01]  /*41d00*/  STL [R1+0x2634], R7 ;  /* 0x0026340701007387 */ /* 0x000fe20000100800 */
[----:B------:R0:W-:Y:S03]  /*41d10*/  STL [R1+0x2630], R4 ;  /* 0x0026300401007387 */ /* 0x0001e60000100800 */
[----:B0-----:R-:W5:Y:S01]  /*41d20*/  LDL.LU R4, [R1+0x420] ;  /* 0x0004200001047983 */ /* 0x001f620000300800 */
[----:B------:R-:W5:Y:S02]  /*41d30*/  LDL.LU R5, [R1+0x424] ;  /* 0x0004240001057983 */ /* 0x000f640000300800 */
[----:B------:R-:W5:Y:S02]  /*41d40*/  LDL.LU R6, [R1+0x428] ;  /* 0x0004280001067983 */ /* 0x000f640000300800 */
[----:B------:R-:W5:Y:S10]  /*41d50*/  LDL.LU R7, [R1+0x42c] ;  /* 0x00042c0001077983 */ /* 0x000f740000300800 */
[----:B------:R0:W-:Y:S01]  /*41d60*/  STL.64 [R1+0x600], R24 ;  /* 0x0006001801007387 */ /* 0x0001e20000100a00 */
[----:B------:R-:W-:Y:S01]  /*41d70*/  STL.64 [R1+0x608], R26 ;  /* 0x0006081a01007387 */ /* 0x000fe20000100a00 */
[----:B0-----:R-:W-:-:S02]  /*41d80*/  MOV R24, R14 ;  /* 0x0000000e00187202 */ /* 0x001fc40000000f00 */
[----:B------:R-:W-:-:S05]  /*41d90*/  MOV R25, R3 ;  /* 0x0000000300197202 */ /* 0x000fca0000000f00 */
[----:B------:R0:W-:Y:S04]  /*41da0*/  STL.64 [R1+0x2600], R24 ;  /* 0x0026001801007387 */ /* 0x0001e80000100a00 */
[----:B0-----:R-:W3:Y:S01]  /*41db0*/  LDL.64 R24, [R1+0x90] ;  /* 0x0000900001187983 */ /* 0x001ee20000100a00 */
[----:B-----5:R-:W-:Y:S03]  /*41dc0*/  HMMA.16816.F32.BF16 R4, R16, R8, R4 ;  /* 0x000000081004723c */ /* 0x020fe60000041804 */
[----:B------:R-:W0:Y:S04]  /*41dd0*/  LDSM.16.M88.4 R16, [R29+0x29400] ;  /* 0x029400001d10783b */ /* 0x000e280000000200 */
[----:B---3--:R-:W-:Y:S01]  /*41de0*/  STL.64 [R1+0x2618], R24 ;  /* 0x0026181801007387 */ /* 0x008fe20000100a00 */
[----:B------:R1:W-:Y:S03]  /*41df0*/  STL.64 [R1+0x2540], R12 ;  /* 0x0025400c01007387 */ /* 0x0003e60000100a00 */
[----:B-1----:R-:W3:Y:S11]  /*41e00*/  LDL.LU R12, [R1+0x350] ;  /* 0x00035000010c7983 */ /* 0x002ef60000300800 */
[----:B------:R-:W-:Y:S01]  /*41e10*/  @!UPT UIADD3 URZ, URZ, URZ, URZ ;  /* 0x0000003f3f3ff290 */ /* 0x000fe2000fffe03f */
[----:B------:R1:W-:Y:S02]  /*41e20*/  STL.64 [R1+0x5f0], R4 ;  /* 0x0005f00401007387 */ /* 0x0003e40000100a00 */
[----:B------:R5:W-:Y:S02]  /*41e30*/  STL.64 [R1+0x5f8], R6 ;  /* 0x0005f80601007387 */ /* 0x000be40000100a00 */
[----:B------:R-:W3:Y:S01]  /*41e40*/  LDL.LU R13, [R1+0x354] ;  /* 0x00035400010d7983 */ /* 0x000ee20000300800 */
[----:B------:R-:W2:Y:S01]  /*41e50*/  LDL.LU R14, [R1+0x358] ;  /* 0x00035800010e7983 */ /* 0x000ea20000300800 */
[----:B------:R-:W2:Y:S03]  /*41e60*/  LDL.LU R15, [R1+0x35c] ;  /* 0x00035c00010f7983 */ /* 0x000ea60000300800 */
[----:B-1----:R-:W2:Y:S01]  /*41e70*/  LDL.LU R4, [R1+0x360] ;  /* 0x0003600001047983 */ /* 0x002ea20000300800 */
[----:B------:R-:W2:Y:S02]  /*41e80*/  LDL.LU R5, [R1+0x364] ;  /* 0x0003640001057983 */ /* 0x000ea40000300800 */
[----:B-----5:R-:W5:Y:S02]  /*41e90*/  LDL.LU R6, [R1+0x368] ;  /* 0x0003680001067983 */ /* 0x020f640000300800 */
[----:B------:R-:W5:Y:S02]  /*41ea0*/  LDL.LU R7, [R1+0x36c] ;  /* 0x00036c0001077983 */ /* 0x000f640000300800 */
[----:B-----5:R-:W-:Y:S01]  /*41eb0*/  STL.64 [R1+0x2640], R6 ;  /* 0x0026400601007387 */ /* 0x020fe20000100a00 */
[----:B--2---:R-:W-:Y:S02]  /*41ec0*/  STL.64 [R1+0x2638], R4 ;  /* 0x0026380401007387 */ /* 0x004fe40000100a00 */
[----:B------:R-:W-:Y:S02]  /*41ed0*/  STL.64 [R1+0x2628], R14 ;  /* 0x0026280e01007387 */ /* 0x000fe40000100a00 */
[----:B---3--:R1:W-:Y:S02]  /*41ee0*/  STL.64 [R1+0x2620], R12 ;  /* 0x0026200c01007387 */ /* 0x0083e40000100a00 */
[----:B-1----:R-:W2:Y:S04]  /*41ef0*/  LDL.64 R12, [R1+0xb0] ;  /* 0x0000b000010c7983 */ /* 0x002ea80000100a00 */
[----:B--2---:R1:W-:Y:S04]  /*41f00*/  STL.64 [R1+0x2648], R12 ;  /* 0x0026480c01007387 */ /* 0x0043e80000100a00 */
[----:B-1----:R-:W4:Y:S01]  /*41f10*/  LDL.LU R12, [R1+0x370] ;  /* 0x00037000010c7983 */ /* 0x002f220000300800 */
[----:B------:R-:W4:Y:S02]  /*41f20*/  LDL.LU R13, [R1+0x374] ;  /* 0x00037400010d7983 */ /* 0x000f240000300800 */
[----:B------:R-:W4:Y:S02]  /*41f30*/  LDL.LU R14, [R1+0x378] ;  /* 0x00037800010e7983 */ /* 0x000f240000300800 */
[----:B------:R-:W4:Y:S01]  /*41f40*/  LDL.LU R15, [R1+0x37c] ;  /* 0x00037c00010f7983 */ /* 0x000f220000300800 */
[----:B------:R-:W2:Y:S01]  /*41f50*/  LDL.64 R24, [R1+0xa0] ;  /* 0x0000a00001187983 */ /* 0x000ea20000100a00 */
[----:B------:R-:W-:Y:S02]  /*41f60*/  STL.64 [R1+0x2550], R10 ;  /* 0x0025500a01007387 */ /* 0x000fe40000100a00 */
[----:B------:R1:W-:Y:S02]  /*41f70*/  STL.64 [R1+0x2548], R8 ;  /* 0x0025480801007387 */ /* 0x0003e40000100a00 */
[----:B-1----:R-:W3:Y:S04]  /*41f80*/  LDL.64 R8, [R1+0x60] ;  /* 0x0000600001087983 */ /* 0x002ee80000100a00 */
[----:B---3--:R1:W-:Y:S04]  /*41f90*/  STL.64 [R1+0x25e0], R8 ;  /* 0x0025e00801007387 */ /* 0x0083e80000100a00 */
[----:B-1----:R-:W3:Y:S01]  /*41fa0*/  LDL.LU R8, [R1+0x320] ;  /* 0x0003200001087983 */ /* 0x002ee20000300800 */
[----:B------:R-:W3:Y:S02]  /*41fb0*/  LDL.LU R9, [R1+0x324] ;  /* 0x0003240001097983 */ /* 0x000ee40000300800 */
[----:B------:R-:W5:Y:S02]  /*41fc0*/  LDL.LU R10, [R1+0x328] ;  /* 0x00032800010a7983 */ /* 0x000f640000300800 */
[----:B------:R-:W5:Y:S01]  /*41fd0*/  LDL.LU R11, [R1+0x32c] ;  /* 0x00032c00010b7983 */ /* 0x000f620000300800 */
[----:B------:R-:W-:-:S02]  /*41fe0*/  MOV R4, R2 ;  /* 0x0000000200047202 */ /* 0x000fc40000000f00 */
[----:B------:R-:W-:Y:S01]  /*41ff0*/  MOV R5, R0 ;  /* 0x0000000000057202 */ /* 0x000fe20000000f00 */
[----:B-----5:R-:W-:Y:S01]  /*42000*/  STL.64 [R1+0x25f8], R10 ;  /* 0x0025f80a01007387 */ /* 0x020fe20000100a00 */
[----:B---3--:R1:W-:Y:S03]  /*42010*/  STL.64 [R1+0x25f0], R8 ;  /* 0x0025f00801007387 */ /* 0x0083e60000100a00 */
[----:B-1----:R-:W3:Y:S01]  /*42020*/  LDL.LU R8, [R1+0x330] ;  /* 0x0003300001087983 */ /* 0x002ee20000300800 */
[----:B------:R-:W3:Y:S02]  /*42030*/  LDL.LU R9, [R1+0x334] ;  /* 0x0003340001097983 */ /* 0x000ee40000300800 */
[----:B------:R-:W5:Y:S02]  /*42040*/  LDL.LU R10, [R1+0x338] ;  /* 0x00033800010a7983 */ /* 0x000f640000300800 */
[----:B------:R-:W5:Y:S01]  /*42050*/  LDL.LU R11, [R1+0x33c] ;  /* 0x00033c00010b7983 */ /* 0x000f620000300800 */
[C---:B----4-:R-:W-:Y:S01]  /*42060*/  HMMA.16816.F32.BF16 R4, R20.reuse, R4, R12 ;  /* 0x000000041404723c */ /* 0x050fe2000004180c */
[----:B-----5:R-:W-:Y:S01]  /*42070*/  STL.64 [R1+0x2610], R10 ;  /* 0x0026100a01007387 */ /* 0x020fe20000100a00 */
[----:B---3--:R1:W-:Y:S03]  /*42080*/  STL.64 [R1+0x2608], R8 ;  /* 0x0026080801007387 */ /* 0x0083e60000100a00 */
[----:B-1----:R-:W3:Y:S01]  /*42090*/  LDL.LU R8, [R1+0x340] ;  /* 0x0003400001087983 */ /* 0x002ee20000300800 */
[----:B------:R-:W3:Y:S02]  /*420a0*/  LDL.LU R9, [R1+0x344] ;  /* 0x0003440001097983 */ /* 0x000ee40000300800 */
[----:B------:R-:W3:Y:S02]  /*420b0*/  LDL.LU R10, [R1+0x348] ;  /* 0x00034800010a7983 */ /* 0x000ee40000300800 */
[----:B------:R-:W3:Y:S01]  /*420c0*/  LDL.LU R11, [R1+0x34c] ;  /* 0x00034c00010b7983 */ /* 0x000ee20000300800 */
[----:B0-----:R-:W-:Y:S01]  /*420d0*/  STL.64 [R1+0x2400], R18 ;  /* 0x0024001201007387 */ /* 0x001fe20000100a00 */
[----:B------:R0:W-:Y:S03]  /*420e0*/  STL.64 [R1+0x23f8], R16 ;  /* 0x0023f81001007387 */ /* 0x0001e60000100a00 */
[----:B0-----:R-:W4:Y:S01]  /*420f0*/  LDL.LU R16, [R1+0x310] ;  /* 0x0003100001107983 */ /* 0x001f220000300800 */
[----:B------:R-:W4:Y:S02]  /*42100*/  LDL.LU R17, [R1+0x314] ;  /* 0x0003140001117983 */ /* 0x000f240000300800 */
[----:B------:R-:W4:Y:S02]  /*42110*/  LDL.LU R18, [R1+0x318] ;  /* 0x0003180001127983 */ /* 0x000f240000300800 */
[----:B------:R-:W4:Y:S01]  /*42120*/  LDL.LU R19, [R1+0x31c] ;  /* 0x00031c0001137983 */ /* 0x000f220000300800 */
[----:B------:R-:W-:Y:S01]  /*42130*/  STL [R1+0x23c8], R29 ;  /* 0x0023c81d01007387 */ /* 0x000fe20000100800 */
[----:B------:R-:W5:Y:S02]  /*42140*/  LDL.LU.64 R12, [R1+0x2648] ;  /* 0x00264800010c7983 */ /* 0x000f640000300a00 */
[----:B------:R-:W-:Y:S02]  /*42150*/  STL.64 [R1+0x5e0], R4 ;  /* 0x0005e00401007387 */ /* 0x000fe40000100a00 */
[----:B------:R0:W-:Y:S02]  /*42160*/  STL.64 [R1+0x5e8], R6 ;  /* 0x0005e80601007387 */ /* 0x0001e40000100a00 */
[----:B0-----:R-:W5:Y:S01]  /*42170*/  LDL.LU.64 R6, [R1+0x2640] ;  /* 0x0026400001067983 */ /* 0x001f620000300a00 */
[----:B------:R-:W5:Y:S02]  /*42180*/  LDL.LU.64 R4, [R1+0x2638] ;  /* 0x0026380001047983 */ /* 0x000f640000300a00 */
[C---:B-----5:R-:W-:Y:S01]  /*42190*/  HMMA.16816.F32.BF16 R4, R20.reuse, R12, R4 ;  /* 0x0000000c1404723c */ /* 0x060fe20000041804 */
[----:B------:R-:W-:Y:S11]  /*421a0*/  MOV R3, R13 ;  /* 0x0000000d00037202 */ /* 0x000ff60000000f00 */
[----:B------:R-:W-:Y:S11]  /*421b0*/  @!UPT UIADD3 URZ, URZ, URZ, URZ ;  /* 0x0000003f3f3ff290 */ /* 0x000ff6000fffe03f */
[----:B------:R-:W-:Y:S01]  /*421c0*/  STL.64 [R1+0x5d0], R4 ;  /* 0x0005d00401007387 */ /* 0x000fe20000100a00 */
[----:B------:R0:W-:Y:S03]  /*421d0*/  STL.64 [R1+0x5d8], R6 ;  /* 0x0005d80601007387 */ /* 0x0001e60000100a00 */
[----:B0-----:R-:W5:Y:S01]  /*421e0*/  LDL.LU R7, [R1+0x2634] ;  /* 0x0026340001077983 */ /* 0x001f620000300800 */
[----:B------:R-:W2:Y:S02]  /*421f0*/  LDL.LU R4, [R1+0x2630] ;  /* 0x0026300001047983 */ /* 0x000ea40000300800 */
[----:B------:R-:W-:Y:S02]  /*42200*/  IMAD.MOV.U32 R6, RZ, RZ, R12 ;  /* 0x000000ffff067224 */ /* 0x000fe400078e000c */
[----:B------:R-:W2:Y:S01]  /*42210*/  LDL.LU.64 R14, [R1+0x2628] ;  /* 0x00262800010e7983 */ /* 0x000ea20000300a00 */
[----:B------:R-:W2:Y:S02]  /*42220*/  LDL.LU.64 R12, [R1+0x2620] ;  /* 0x00262000010c7983 */ /* 0x000ea40000300a00 */
[C---:B--2---:R-:W-:Y:S11]  /*42230*/  HMMA.16816.F32.BF16 R12, R20.reuse, R24, R12 ;  /* 0x00000018140c723c */ /* 0x044ff6000004180c */
[----:B------:R-:W-:Y:S11]  /*42240*/  @!UPT UIADD3 URZ, URZ, URZ, URZ ;  /* 0x0000003f3f3ff290 */ /* 0x000ff6000fffe03f */
[----:B------:R-:W-:Y:S01]  /*42250*/  @!UPT UIADD3 URZ, URZ, URZ, URZ ;  /* 0x0000003f3f3ff290 */ /* 0x000fe2000fffe03f */
[----:B------:R-:W-:Y:S01]  /*42260*/  STL.64 [R1+0x5c0], R12 ;  /* 0x0005c00c01007387 */ /* 0x000fe20000100a00 */
[----:B------:R0:W-:Y:S02]  /*42270*/  STL.64 [R1+0x5c8], R14 ;  /* 0x0005c80e01007387 */ /* 0x0001e40000100a00 */
[----:B0-----:R-:W-:Y:S02]  /*42280*/  MOV R15, R24 ;  /* 0x00000018000f7202 */ /* 0x001fe40000000f00 */
[----:B------:R-:W-:Y:S02]  /*42290*/  MOV R14, R25 ;  /* 0x00000019000e7202 */ /* 0x000fe40000000f00 */
[----:B------:R-:W3:Y:S02]  /*422a0*/  LDL.LU.64 R24, [R1+0x2618] ;  /* 0x0026180001187983 */ /* 0x000ee40000300a00 */
[C---:B---3--:R-:W-:Y:S01]  /*422b0*/  HMMA.16816.F32.BF16 R8, R20.reuse, R24, R8 ;  /* 0x000000181408723c */ /* 0x048fe20000041808 */
[----:B------:R-:W-:Y:S01]  /*422c0*/  MOV R5, R24 ;  /* 0x0000001800057202 */ /* 0x000fe20000000f00 */
[----:B------:R-:W-:Y:S11]  /*422d0*/  IMAD.MOV.U32 R29, RZ, RZ, R25 ;  /* 0x000000ffff1d7224 */ /* 0x000ff600078e0019 */
[----:B------:R-:W-:Y:S10]  /*422e0*/  @!UPT UIADD3 URZ, URZ, URZ, URZ ;  /* 0x0000003f3f3ff290 */ /* 0x000ff4000fffe03f */
[----:B------:R-:W-:Y:S01]  /*422f0*/  STL.64 [R1+0x5b0], R8 ;  /* 0x0005b00801007387 */ /* 0x000fe20000100a00 */
[----:B------:R0:W-:Y:S03]  /*42300*/  STL.64 [R1+0x5b8], R10 ;  /* 0x0005b80a01007387 */ /* 0x0001e60000100a00 */
[----:B0-----:R-:W2:Y:S01]  /*42310*/  LDL.LU.64 R10, [R1+0x2610] ;  /* 0x00261000010a7983 */ /* 0x001ea20000300a00 */
[----:B------:R-:W2:Y:S02]  /*42320*/  LDL.LU.64 R8, [R1+0x2608] ;  /* 0x0026080001087983 */ /* 0x000ea40000300a00 */
[----:B------:R-:W2:Y:S02]  /*42330*/  LDL.LU.64 R24, [R1+0x2600] ;  /* 0x0026000001187983 */ /* 0x000ea40000300a00 */
[----:B------:R-:W-:Y:S01]  /*42340*/  STL [R1+0x25c8], R6 ;  /* 0x0025c80601007387 */ /* 0x000fe20000100800 */
[----:B------:R-:W-:Y:S01]  /*42350*/  STL.64 [R1+0x25c0], R4 ;  /* 0x0025c00401007387 */ /* 0x000fe20000100a00 */
[C---:B--2---:R-:W-:Y:S03]  /*42360*/  HMMA.16816.F32.BF16 R24, R20.reuse, R24, R8 ;  /* 0x000000181418723c */ /* 0x044fe60000041808 */
[----:B------:R-:W2:Y:S01]  /*42370*/  LDL.LU.64 R10, [R1+0x25f8] ;  /* 0x0025f800010a7983 */ /* 0x000ea20000300a00 */
[----:B------:R-:W2:Y:S11]  /*42380*/  LDL.LU.64 R8, [R1+0x25f0] ;  /* 0x0025f00001087983 */ /* 0x000eb60000300a00 */
[----:B------:R-:W-:Y:S08]  /*42390*/  @!UPT UIADD3 URZ, URZ, URZ, URZ ;  /* 0x0000003f3f3ff290 */ /* 0x000ff0000fffe03f */
[----:B------:R0:W-:Y:S01]  /*423a0*/  STL.64 [R1+0x5a0], R24 ;  /* 0x0005a01801007387 */ /* 0x0001e20000100a00 */
[----:B------:R2:W-:Y:S03]  /*423b0*/  STL.64 [R1+0x5a8], R26 ;  /* 0x0005a81a01007387 */ /* 0x0005e60000100a00 */
[----:B0-----:R-:W2:Y:S02]  /*423c0*/  LDL.LU.64 R24, [R1+0x25e8] ;  /* 0x0025e80001187983 */ /* 0x001ea40000300a00 */
[C---:B--2---:R-:W-:Y:S02]  /*423d0*/  HMMA.16816.F32.BF16 R24, R20.reuse, R24, R8 ;  /* 0x000000181418723c */ /* 0x044fe40000041808 */
[----:B------:R-:W4:Y:S11]  /*423e0*/  LDL.LU.64 R8, [R1+0x25e0] ;  /* 0x0025e00001087983 */ /* 0x000f360000300a00 */
[----:B------:R-:W-:Y:S10]  /*423f0*/  @!UPT UIADD3 URZ, URZ, URZ, URZ ;  /* 0x0000003f3f3ff290 */ /* 0x000ff4000fffe03f */
[----:B------:R-:W-:Y:S01]  /*42400*/  STL.64 [R1+0x590], R24 ;  /* 0x0005901801007387 */ /* 0x000fe20000100a00 */
[----:B------:R0:W-:Y:S03]  /*42410*/  STL.64 [R1+0x598], R26 ;  /* 0x0005981a01007387 */ /* 0x0001e60000100a00 */
[----:B0-----:R-:W2:Y:S01]  /*42420*/  LDL.LU.64 R26, [R1+0x25d8] ;  /* 0x0025d800011a7983 */ /* 0x001ea20000300a00 */
[----:B------:R-:W3:Y:S01]  /*42430*/  LDL.LU.64 R24, [R1+0x25d0] ;  /* 0x0025d00001187983 */ /* 0x000ee20000300a00 */
[----:B----4-:R-:W-:Y:S11]  /*42440*/  HMMA.16816.F32.BF16 R16, R20, R8, R16 ;  /* 0x000000081410723c */ /* 0x010ff60000041810 */
[----:B------:R-:W-:Y:S11]  /*42450*/  @!UPT UIADD3 URZ, URZ, URZ, URZ ;  /* 0x0000003f3f3ff290 */ /* 0x000ff6000fffe03f */
[----:B------:R-:W-:Y:S01]  /*42460*/  @!UPT UIADD3 URZ, URZ, URZ, URZ ;  /* 0x0000003f3f3ff290 */ /* 0x000fe2000fffe03f */
[----:B------:R-:W-:Y:S01]  /*42470*/  STL.64 [R1+0x580], R16 ;  /* 0x0005801001007387 */ /* 0x000fe20000100a00 */
[----:B------:R-:W-:Y:S01]  /*42480*/  STL.64 [R1+0x588], R18 ;  /* 0x0005881201007387 */ /* 0x000fe20000100a00 */
[----:B--2---:R-:W-:Y:S02]  /*42490*/  MOV R13, R27 ;  /* 0x0000001b000d7202 */ /* 0x004fe40000000f00 */
[----:B---3--:R-:W-:Y:S02]  /*424a0*/  MOV R12, R24 ;  /* 0x00000018000c7202 */ /* 0x008fe40000000f00 */
[----:B------:R-:W2:Y:S01]  /*424b0*/  LDL.LU R24, [R1+0x25cc] ;  /* 0x0025cc0001187983 */ /* 0x000ea20000300800 */
[----:B------:R-:W-:Y:S02]  /*424c0*/  STL.64 [R1+0x2560], R14 ;  /* 0x0025600e01007387 */ /* 0x000fe40000100a00 */
[----:B------:R0:W-:Y:S02]  /*424d0*/  STL.64 [R1+0x2558], R12 ;  /* 0x0025580c01007387 */ /* 0x0001e40000100a00 */
[----:B0-----:R-:W3:Y:S01]  /*424e0*/  LDL.LU R12, [R1+0x2c0] ;  /* 0x0002c000010c7983 */ /* 0x001ee20000300800 */
[----:B------:R-:W3:Y:S02]  /*424f0*/  LDL.LU R13, [R1+0x2c4] ;  /* 0x0002c400010d7983 */ /* 0x000ee40000300800 */
[----:B------:R-:W4:Y:S02]  /*42500*/  LDL.LU R14, [R1+0x2c8] ;  /* 0x0002c800010e7983 */ /* 0x000f240000300800 */
[----:B------:R-:W4:Y:S01]  /*42510*/  LDL.LU R15, [R1+0x2cc] ;  /* 0x0002cc00010f7983 */ /* 0x000f220000300800 */
[----:B------:R-:W-:-:S02]  /*42520*/  MOV R2, R8 ;  /* 0x0000000800027202 */ /* 0x000fc40000000f00 */
[----:B------:R-:W-:Y:S01]  /*42530*/  MOV R0, R9 ;  /* 0x0000000900007202 */ /* 0x000fe20000000f00 */
[----:B----4-:R-:W-:Y:S01]  /*42540*/  STL.64 [R1+0x2570], R14 ;  /* 0x0025700e01007387 */ /* 0x010fe20000100a00 */
[----:B---3--:R0:W-:Y:S02]  /*42550*/  STL.64 [R1+0x2568], R12 ;  /* 0x0025680c01007387 */ /* 0x0081e40000100a00 */
[----:B------:R-:W3:Y:S02]  /*42560*/  LDL.LU R16, [R1+0x300] ;  /* 0x0003000001107983 */ /* 0x000ee40000300800 */
[----:B------:R-:W3:Y:S01]  /*42570*/  LDL.LU R17, [R1+0x304] ;  /* 0x0003040001117983 */ /* 0x000ee20000300800 */
[----:B------:R-:W3:Y:S01]  /*42580*/  LDL.LU R18, [R1+0x308] ;  /* 0x0003080001127983 */ /* 0x000ee20000300800 */
[----:B------:R-:W3:Y:S02]  /*42590*/  LDL.LU R19, [R1+0x30c] ;  /* 0x00030c0001137983 */ /* 0x000ee40000300800 */
[----:B------:R-:W3:Y:S02]  /*425a0*/  LDL.64 R4, [R1+0x50] ;  /* 0x0000500001047983 */ /* 0x000ee40000100a00 */
[----:B0-----:R-:W-:Y:S01]  /*425b0*/  IMAD.MOV.U32 R12, RZ, RZ, R26 ;  /* 0x000000ffff0c7224 */ /* 0x001fe200078e001a */
[----:B------:R-:W-:-:S05]  /*425c0*/  MOV R13, R25 ;  /* 0x00000019000d7202 */ /* 0x000fca0000000f00 */
[----:B------:R2:W-:Y:S01]  /*425d0*/  STL.64 [R1+0x2588], R12 ;  /* 0x0025880c01007387 */ /* 0x0005e20000100a00 */
[----:B------:R-:W4:Y:S02]  /*425e0*/  LDL.LU R8, [R1+0x2b0] ;  /* 0x0002b00001087983 */ /* 0x000f240000300800 */
[----:B------:R-:W4:Y:S02]  /*425f0*/  LDL.LU R9, [R1+0x2b4] ;  /* 0x0002b40001097983 */ /* 0x000f240000300800 */
[----:B------:R-:W3:Y:S01]  /*42600*/  LDL.LU R10, [R1+0x2b8] ;  /* 0x0002b800010a7983 */ /* 0x000ee20000300800 */
[----:B------:R-:W3:Y:S01]  /*42610*/  LDL.LU R11, [R1+0x2bc] ;  /* 0x0002bc00010b7983 */ /* 0x000ee20000300800 */
[----:B--2---:R-:W-:Y:S02]  /*42620*/  MOV R12, R24 ;  /* 0x00000018000c7202 */ /* 0x004fe40000000f00 */
[----:B-----5:R-:W-:-:S05]  /*42630*/  MOV R13, R7 ;  /* 0x00000007000d7202 */ /* 0x020fca0000000f00 */
[----:B------:R0:W-:Y:S04]  /*42640*/  STL.64 [R1+0x25a8], R12 ;  /* 0x0025a80c01007387 */ /* 0x0001e80000100a00 */
[----:B0-----:R-:W2:Y:S04]  /*42650*/  LDL.64 R12, [R1+0x40] ;  /* 0x00004000010c7983 */ /* 0x001ea80000100a00 */
[----:B---3--:R-:W-:Y:S01]  /*42660*/  STL.64 [R1+0x2580], R10 ;  /* 0x0025800a01007387 */ /* 0x008fe20000100a00 */
[----:B----4-:R0:W-:Y:S03]  /*42670*/  STL.64 [R1+0x2578], R8 ;  /* 0x0025780801007387 */ /* 0x0101e60000100a00 */
[----:B0-----:R-:W3:Y:S01]  /*42680*/  LDL.LU R8, [R1+0x2d0] ;  /* 0x0002d00001087983 */ /* 0x001ee20000300800 */
[----:B------:R-:W3:Y:S02]  /*42690*/  LDL.LU R9, [R1+0x2d4] ;  /* 0x0002d40001097983 */ /* 0x000ee40000300800 */
[----:B------:R-:W4:Y:S02]  /*426a0*/  LDL.LU R10, [R1+0x2d8] ;  /* 0x0002d800010a7983 */ /* 0x000f240000300800 */
[----:B------:R-:W4:Y:S02]  /*426b0*/  LDL.LU R11, [R1+0x2dc] ;  /* 0x0002dc00010b7983 */ /* 0x000f240000300800 */
[----:B----4-:R-:W-:Y:S01]  /*426c0*/  STL.64 [R1+0x2598], R10 ;  /* 0x0025980a01007387 */ /* 0x010fe20000100a00 */
[----:B---3--:R0:W-:Y:S03]  /*426d0*/  STL.64 [R1+0x2590], R8 ;  /* 0x0025900801007387 */ /* 0x0081e60000100a00 */
        /* <DEDUP_REMOVED lines=8> */
[----:B------:R-:W3:Y:S02]  /*42760*/  LDL.LU R10, [R1+0x2f8] ;  /* 0x0002f800010a7983 */ /* 0x000ee40000300800 */
[----:B------:R-:W3:Y:S01]  /*42770*/  LDL.LU R11, [R1+0x2fc] ;  /* 0x0002fc00010b7983 */ /* 0x000ee20000300800 */
[C---:B------:R-:W-:Y:S01]  /*42780*/  HMMA.16816.F32.BF16 R16, R20.reuse, R4, R16 ;  /* 0x000000041410723c */ /* 0x040fe20000041810 */
[----:B------:R-:W4:Y:S01]  /*42790*/  LDL.LU R24, [R1+0x290] ;  /* 0x0002900001187983 */ /* 0x000f220000300800 */
[----:B------:R-:W4:Y:S02]  /*427a0*/  LDL.LU R25, [R1+0x294] ;  /* 0x0002940001197983 */ /* 0x000f240000300800 */
[----:B------:R-:W4:Y:S02]  /*427b0*/  LDL.LU R26, [R1+0x298] ;  /* 0x00029800011a7983 */ /* 0x000f240000300800 */
[----:B------:R-:W4:Y:S02]  /*427c0*/  LDL.LU R27, [R1+0x29c] ;  /* 0x00029c00011b7983 */ /* 0x000f240000300800 */
[----:B------:R-:W-:Y:S11]  /*427d0*/  IMAD.MOV.U32 R7, RZ, RZ, R5 ;  /* 0x000000ffff077224 */ /* 0x000ff600078e0005 */
[----:B------:R-:W-:Y:S04]  /*427e0*/  @!UPT UIADD3 URZ, URZ, URZ, URZ ;  /* 0x0000003f3f3ff290 */ /* 0x000fe8000fffe03f */
[----:B------:R0:W-:Y:S01]  /*427f0*/  STL.64 [R1+0x570], R16 ;  /* 0x0005701001007387 */ /* 0x0001e20000100a00 */
[----:B------:R2:W-:Y:S02]  /*42800*/  STL.64 [R1+0x578], R18 ;  /* 0x0005781201007387 */ /* 0x0005e40000100a00 */
[----:B------:R-:W5:Y:S01]  /*42810*/  LDL.LU R6, [R1+0x25c8] ;  /* 0x0025c80001067983 */ /* 0x000f620000300800 */
[----:B0-----:R-:W-:Y:S02]  /*42820*/  MOV R16, R4 ;  /* 0x0000000400107202 */ /* 0x001fe40000000f00 */
[----:B--2---:R-:W-:Y:S01]  /*42830*/  MOV R18, R12 ;  /* 0x0000000c00127202 */ /* 0x004fe20000000f00 */
[----:B------:R-:W2:Y:S01]  /*42840*/  LDL.LU.64 R4, [R1+0x25c0] ;  /* 0x0025c00001047983 */ /* 0x000ea20000300a00 */
[----:B------:R-:W-:Y:S01]  /*42850*/  MOV R17, R13 ;  /* 0x0000000d00117202 */ /* 0x000fe20000000f00 */
[C---:B---3--:R-:W-:Y:S11]  /*42860*/  HMMA.16816.F32.BF16 R8, R20.reuse, R12, R8 ;  /* 0x0000000c1408723c */ /* 0x048ff60000041808 */
[----:B------:R-:W-:Y:S11]  /*42870*/  @!UPT UIADD3 URZ, URZ, URZ, URZ ;  /* 0x0000003f3f3ff290 */ /* 0x000ff6000fffe03f */
[----:B------:R-:W-:Y:S01]  /*42880*/  @!UPT UIADD3 URZ, URZ, URZ, URZ ;  /* 0x0000003f3f3ff290 */ /* 0x000fe2000fffe03f */
[----:B------:R-:W-:Y:S01]  /*42890*/  STL.64 [R1+0x560], R8 ;  /* 0x0005600801007387 */ /* 0x000fe20000100a00 */
[----:B------:R0:W-:Y:S03]  /*428a0*/  STL.64 [R1+0x568], R10 ;  /* 0x0005680a01007387 */ /* 0x0001e60000100a00 */
[----:B0-----:R-:W3:Y:S01]  /*428b0*/  LDL.LU.64 R10, [R1+0x25b8] ;  /* 0x0025b800010a7983 */ /* 0x001ee20000300a00 */
[----:B------:R-:W3:Y:S02]  /*428c0*/  LDL.LU.64 R8, [R1+0x25b0] ;  /* 0x0025b00001087983 */ /* 0x000ee40000300a00 */
[----:B------:R-:W3:Y:S02]  /*428d0*/  LDL.LU.64 R12, [R1+0x25a8] ;  /* 0x0025a800010c7983 */ /* 0x000ee40000300a00 */
[----:B------:R-:W-:Y:S01]  /*428e0*/  STL [R1+0x24b8], R18 ;  /* 0x0024b81201007387 */ /* 0x000fe20000100800 */
[----:B------:R0:W-:Y:S04]  /*428f0*/  STL.64 [R1+0x24b0], R16 ;  /* 0x0024b01001007387 */ /* 0x0001e80000100a00 */
[----:B0-----:R-:W2:Y:S01]  /*42900*/  LDL.LU R16, [R1+0x220] ;  /* 0x0002200001107983 */ /* 0x001ea20000300800 */
[----:B------:R-:W2:Y:S02]  /*42910*/  LDL.LU R17, [R1+0x224] ;  /* 0x0002240001117983 */ /* 0x000ea40000300800 */
[----:B------:R-:W2:Y:S02]  /*42920*/  LDL.LU R18, [R1+0x228] ;  /* 0x0002280001127983 */ /* 0x000ea40000300800 */
[----:B------:R-:W2:Y:S02]  /*42930*/  LDL.LU R19, [R1+0x22c] ;  /* 0x00022c0001137983 */ /* 0x000ea40000300800 */
[----:B--2---:R-:W-:Y:S01]  /*42940*/  STL.64 [R1+0x24c8], R18 ;  /* 0x0024c81201007387 */ /* 0x004fe20000100a00 */
[----:B------:R0:W-:Y:S03]  /*42950*/  STL.64 [R1+0x24c0], R16 ;  /* 0x0024c01001007387 */ /* 0x0001e60000100a00 */
[----:B0-----:R-:W2:Y:S01]  /*42960*/  LDL.64 R16, [R1+0x80] ;  /* 0x0000800001107983 */ /* 0x001ea20000100a00 */
[----:B---3--:R-:W-:Y:S03]  /*42970*/  HMMA.16816.F32.BF16 R12, R20, R12, R8 ;  /* 0x0000000c140c723c */ /* 0x008fe60000041808 */
[----:B--2---:R0:W-:Y:S02]  /*42980*/  STL.64 [R1+0x24d8], R16 ;  /* 0x0024d81001007387 */ /* 0x0041e40000100a00 */
[----:B0-----:R-:W-:-:S02]  /*42990*/  MOV R16, R5 ;  /* 0x0000000500107202 */ /* 0x001fc40000000f00 */
[----:B------:R-:W-:Y:S01]  /*429a0*/  MOV R17, R29 ;  /* 0x0000001d00117202 */ /* 0x000fe20000000f00 */
[----:B------:R-:W2:Y:S04]  /*429b0*/  LDL.LU R5, [R1+0x25a0] ;  /* 0x0025a00001057983 */ /* 0x000ea80000300800 */
[----:B------:R0:W-:Y:S04]  /*429c0*/  STL.64 [R1+0x24f0], R16 ;  /* 0x0024f01001007387 */ /* 0x0001e80000100a00 */
[----:B0-----:R-:W3:Y:S01]  /*429d0*/  LDL R16, [R1+0x10] ;  /* 0x0000100001107983 */ /* 0x001ee20000100800 */
[----:B------:R-:W2:Y:S02]  /*429e0*/  LDL.LU.64 R10, [R1+0x2598] ;  /* 0x00259800010a7983 */ /* 0x000ea40000300a00 */
[----:B------:R-:W2:Y:S04]  /*429f0*/  LDL.LU.64 R8, [R1+0x2590] ;  /* 0x0025900001087983 */ /* 0x000ea80000300a00 */
[----:B------:R0:W-:Y:S01]  /*42a00*/  STL.64 [R1+0x550], R12 ;  /* 0x0005500c01007387 */ /* 0x0001e20000100a00 */
[----:B------:R2:W-:Y:S04]  /*42a10*/  STL.64 [R1+0x558], R14 ;  /* 0x0005580e01007387 */ /* 0x0005e80000100a00 */
[----:B0-----:R-:W2:Y:S02]  /*42a20*/  LDL.LU.64 R12, [R1+0x2588] ;  /* 0x00258800010c7983 */ /* 0x001ea40000300a00 */
[----:B--2---:R-:W-:Y:S02]  /*42a30*/  HMMA.16816.F32.BF16 R12, R20, R12, R8 ;  /* 0x0000000c140c723c */ /* 0x004fe40000041808 */
[----:B------:R-:W2:Y:S01]  /*42a40*/  LDL.LU.64 R10, [R1+0x2580] ;  /* 0x00258000010a7983 */ /* 0x000ea20000300a00 */
[----:B------:R-:W2:Y:S11]  /*42a50*/  LDL.LU.64 R8, [R1+0x2578] ;  /* 0x0025780001087983 */ /* 0x000eb60000300a00 */
[----:B------:R-:W-:Y:S09]  /*42a60*/  @!UPT UIADD3 URZ, URZ, URZ, URZ ;  /* 0x0000003f3f3ff290 */ /* 0x000ff2000fffe03f */
[----:B------:R-:W-:Y:S01]  /*42a70*/  STL.64 [R1+0x530], R12 ;  /* 0x0005300c01007387 */ /* 0x000fe20000100a00 */
[----:B------:R0:W-:Y:S03]  /*42a80*/  STL.64 [R1+0x538], R14 ;  /* 0x0005380e01007387 */ /* 0x0001e60000100a00 */
[----:B0-----:R-:W3:Y:S01]  /*42a90*/  LDL.LU.64 R14, [R1+0x2570] ;  /* 0x00257000010e7983 */ /* 0x001ee20000300a00 */
[----:B------:R-:W3:Y:S02]  /*42aa0*/  LDL.LU.64 R12, [R1+0x2568] ;  /* 0x00256800010c7983 */ /* 0x000ee40000300a00 */
[----:B------:R-:W-:-:S07]  /*42ab0*/  IMAD.MOV.U32 R17, RZ, RZ, R28 ;  /* 0x000000ffff117224 */ /* 0x000fce00078e001c */
[C---:B---3--:R-:W-:Y:S01]  /*42ac0*/  HMMA.16816.F32.BF16 R16, R20.reuse, R16, R12 ;  /* 0x000000101410723c */ /* 0x048fe2000004180c */
[----:B------:R-:W3:Y:S01]  /*42ad0*/  LDL.LU.64 R14, [R1+0x2560] ;  /* 0x00256000010e7983 */ /* 0x000ee20000300a00 */
[----:B------:R-:W2:Y:S11]  /*42ae0*/  LDL.LU.64 R12, [R1+0x2558] ;  /* 0x00255800010c7983 */ /* 0x000eb60000300a00 */
[----:B------:R-:W-:Y:S10]  /*42af0*/  @!UPT UIADD3 URZ, URZ, URZ, URZ ;  /* 0x0000003f3f3ff290 */ /* 0x000ff4000fffe03f */
[----:B------:R3:W-:Y:S01]  /*42b00*/  STL.64 [R1+0x520], R16 ;  /* 0x0005201001007387 */ /* 0x0007e20000100a00 */
[----:B------:R-:W-:Y:S01]  /*42b10*/  STL.64 [R1+0x528], R18 ;  /* 0x0005281201007387 */ /* 0x000fe20000100a00 */
[----:B---3--:R-:W-:Y:S02]  /*42b20*/  MOV R16, R15 ;  /* 0x0000000f00107202 */ /* 0x008fe40000000f00 */
[----:B------:R-:W-:Y:S02]  /*42b30*/  MOV R17, R14 ;  /* 0x0000000e00117202 */ /* 0x000fe40000000f00 */
[C---:B--2---:R-:W-:Y:S03]  /*42b40*/  HMMA.16816.F32.BF16 R12, R20.reuse, R12, R8 ;  /* 0x0000000c140c723c */ /* 0x044fe60000041808 */
[----:B------:R0:W-:Y:S04]  /*42b50*/  STL.64 [R1+0x2508], R16 ;  /* 0x0025081001007387 */ /* 0x0001e80000100a00 */
[----:B0-----:R-:W2:Y:S01]  /*42b60*/  LDL.LU R16, [R1+0x2a0] ;  /* 0x0002a00001107983 */ /* 0x001ea20000300800 */
[----:B------:R-:W2:Y:S02]  /*42b70*/  LDL.LU R17, [R1+0x2a4] ;  /* 0x0002a40001117983 */ /* 0x000ea40000300800 */
[----:B------:R-:W2:Y:S02]  /*42b80*/  LDL.LU R18, [R1+0x2a8] ;  /* 0x0002a80001127983 */ /* 0x000ea40000300800 */
[----:B------:R-:W2:Y:S01]  /*42b90*/  LDL.LU R19, [R1+0x2ac] ;  /* 0x0002ac0001137983 */ /* 0x000ea20000300800 */
[----:B------:R-:W3:Y:S01]  /*42ba0*/  LDL.LU.64 R10, [R1+0x2550] ;  /* 0x00255000010a7983 */ /* 0x000ee20000300a00 */
[----:B------:R-:W3:Y:S09]  /*42bb0*/  LDL.LU.64 R8, [R1+0x2548] ;  /* 0x0025480001087983 */ /* 0x000ef20000300a00 */
[----:B------:R0:W-:Y:S01]  /*42bc0*/  STL.64 [R1+0x510], R12 ;  /* 0x0005100c01007387 */ /* 0x0001e20000100a00 */
[----:B------:R-:W-:Y:S03]  /*42bd0*/  STL.64 [R1+0x518], R14 ;  /* 0x0005180e01007387 */ /* 0x000fe60000100a00 */
[----:B0-----:R-:W4:Y:S01]  /*42be0*/  LDL.LU.64 R12, [R1+0x2540] ;  /* 0x00254000010c7983 */ /* 0x001f220000300a00 */
[----:B------:R-:W-:Y:S02]  /*42bf0*/  STL [R1+0x2440], R5 ;  /* 0x0024400501007387 */ /* 0x000fe40000100800 */
[----:B------:R-:W-:Y:S01]  /*42c00*/  STL [R1+0x252c], R7 ;  /* 0x00252c0701007387 */ /* 0x000fe20000100800 */
[C---:B--2---:R-:W-:Y:S08]  /*42c10*/  HMMA.16816.F32.BF16 R16, R20.reuse, R4, R16 ;  /* 0x000000041410723c */ /* 0x044ff00000041810 */
[----:B----4-:R-:W-:Y:S11]  /*42c20*/  HMMA.16816.F32.BF16 R24, R20, R12, R24 ;  /* 0x0000000c1418723c */ /* 0x010ff60000041818 */
[----:B------:R-:W-:Y:S04]  /*42c30*/  @!UPT UIADD3 URZ, URZ, URZ, URZ ;  /* 0x0000003f3f3ff290 */ /* 0x000fe8000fffe03f */
[----:B------:R5:W-:Y:S01]  /*42c40*/  STL.64 [R1+0x500], R16 ;  /* 0x0005001001007387 */ /* 0x000be20000100a00 */
[----:B------:R-:W-:Y:S02]  /*42c50*/  STL.64 [R1+0x508], R18 ;  /* 0x0005081201007387 */ /* 0x000fe40000100a00 */
[----:B------:R-:W-:Y:S01]  /*42c60*/  STL [R1+0x2528], R4 ;  /* 0x0025280401007387 */ /* 0x000fe20000100800 */
[----:B-----5:R-:W-:-:S04]  /*42c70*/  MOV R16, R6 ;  /* 0x0000000600107202 */ /* 0x020fc80000000f00 */
[----:B------:R0:W-:Y:S01]  /*42c80*/  STL.64 [R1+0x4f0], R24 ;  /* 0x0004f01801007387 */ /* 0x0001e20000100a00 */
[----:B------:R1:W-:Y:S01]  /*42c90*/  STL.64 [R1+0x4f8], R26 ;  /* 0x0004f81a01007387 */ /* 0x0003e20000100a00 */
[----:B------:R-:W-:Y:S02]  /*42ca0*/  MOV R17, R3 ;  /* 0x0000000300117202 */ /* 0x000fe40000000f00 */
[----:B0-----:R-:W3:Y:S01]  /*42cb0*/  LDL.LU R24, [R1+0x280] ;  /* 0x0002800001187983 */ /* 0x001ee20000300800 */
[----:B------:R-:W3:Y:S02]  /*42cc0*/  LDL.LU R25, [R1+0x284] ;  /* 0x0002840001197983 */ /* 0x000ee40000300800 */
[----:B-1----:R-:W3:Y:S02]  /*42cd0*/  LDL.LU R26, [R1+0x288] ;  /* 0x00028800011a7983 */ /* 0x002ee40000300800 */
[----:B------:R-:W3:Y:S01]  /*42ce0*/  LDL.LU R27, [R1+0x28c] ;  /* 0x00028c00011b7983 */ /* 0x000ee20000300800 */
[----:B------:R-:W2:Y:S01]  /*42cf0*/  LDL.LU R4, [R1+0x270] ;  /* 0x0002700001047983 */ /* 0x000ea20000300800 */
[----:B------:R-:W2:Y:S02]  /*42d00*/  LDL.LU R5, [R1+0x274] ;  /* 0x0002740001057983 */ /* 0x000ea40000300800 */
[----:B------:R-:W2:Y:S02]  /*42d10*/  LDL.LU R6, [R1+0x278] ;  /* 0x0002780001067983 */ /* 0x000ea40000300800 */
[----:B------:R-:W2:Y:S01]  /*42d20*/  LDL.LU R7, [R1+0x27c] ;  /* 0x00027c0001077983 */ /* 0x000ea20000300800 */
[----:B------:R0:W-:Y:S04]  /*42d30*/  STL.64 [R1+0x2520], R16 ;  /* 0x0025201001007387 */ /* 0x0001e80000100a00 */
[----:B0-----:R-:W4:Y:S01]  /*42d40*/  LDL.64 R16, [R1+0xc0] ;  /* 0x0000c00001107983 */ /* 0x001f220000100a00 */
[----:B------:R0:W-:Y:S03]  /*42d50*/  STL.64 [R1+0x2418], R12 ;  /* 0x0024180c01007387 */ /* 0x0001e60000100a00 */
[----:B0-----:R-:W5:Y:S04]  /*42d60*/  LDL.64 R12, [R1+0x70] ;  /* 0x00007000010c7983 */ /* 0x001f680000100a00 */
[----:B-----5:R0:W-:Y:S04]  /*42d70*/  STL.64 [R1+0x24d0], R12 ;  /* 0x0024d00c01007387 */ /* 0x0201e80000100a00 */
[----:B0-----:R-:W5:Y:S01]  /*42d80*/  LDL.LU R12, [R1+0x230] ;  /* 0x00023000010c7983 */ /* 0x001f620000300800 */
[----:B------:R-:W5:Y:S02]  /*42d90*/  LDL.LU R13, [R1+0x234] ;  /* 0x00023400010d7983 */ /* 0x000f640000300800 */
[----:B------:R-:W2:Y:S02]  /*42da0*/  LDL.LU R14, [R1+0x238] ;  /* 0x00023800010e7983 */ /* 0x000ea40000300800 */
[----:B------:R-:W2:Y:S02]  /*42db0*/  LDL.LU R15, [R1+0x23c] ;  /* 0x00023c00010f7983 */ /* 0x000ea40000300800 */
[----:B--2---:R-:W-:Y:S01]  /*42dc0*/  STL.64 [R1+0x24e8], R14 ;  /* 0x0024e80e01007387 */ /* 0x004fe20000100a00 */
[----:B-----5:R0:W-:Y:S03]  /*42dd0*/  STL.64 [R1+0x24e0], R12 ;  /* 0x0024e00c01007387 */ /* 0x0201e60000100a00 */
[----:B0-----:R-:W2:Y:S01]  /*42de0*/  LDL.LU R12, [R1+0x240] ;  /* 0x00024000010c7983 */ /* 0x001ea20000300800 */
[----:B------:R-:W2:Y:S02]  /*42df0*/  LDL.LU R13, [R1+0x244] ;  /* 0x00024400010d7983 */ /* 0x000ea40000300800 */
[----:B------:R-:W5:Y:S02]  /*42e00*/  LDL.LU R14, [R1+0x248] ;  /* 0x00024800010e7983 */ /* 0x000f640000300800 */
[----:B------:R-:W5:Y:S02]  /*42e10*/  LDL.LU R15, [R1+0x24c] ;  /* 0x00024c00010f7983 */ /* 0x000f640000300800 */
[----:B-----5:R-:W-:Y:S01]  /*42e20*/  STL.64 [R1+0x2500], R14 ;  /* 0x0025000e01007387 */ /* 0x020fe20000100a00 */
[----:B--2---:R0:W-:Y:S03]  /*42e30*/  STL.64 [R1+0x24f8], R12 ;  /* 0x0024f80c01007387 */ /* 0x0041e60000100a00 */
[----:B0-----:R-:W2:Y:S01]  /*42e40*/  LDL.LU R12, [R1+0x250] ;  /* 0x00025000010c7983 */ /* 0x001ea20000300800 */
[----:B------:R-:W2:Y:S02]  /*42e50*/  LDL.LU R13, [R1+0x254] ;  /* 0x00025400010d7983 */ /* 0x000ea40000300800 */
[----:B------:R-:W5:Y:S02]  /*42e60*/  LDL.LU R14, [R1+0x258] ;  /* 0x00025800010e7983 */ /* 0x000f640000300800 */
[----:B------:R-:W5:Y:S01]  /*42e70*/  LDL.LU R15, [R1+0x25c] ;  /* 0x00025c00010f7983 */ /* 0x000f620000300800 */
[----:B---3--:R-:W-:Y:S01]  /*42e80*/  HMMA.16816.F32.BF16 R20, R20, R8, R24 ;  /* 0x000000081414723c */ /* 0x008fe20000041818 */
[----:B-----5:R-:W-:Y:S01]  /*42e90*/  STL.64 [R1+0x2518], R14 ;  /* 0x0025180e01007387 */ /* 0x020fe20000100a00 */
[----:B--2---:R0:W-:Y:S03]  /*42ea0*/  STL.64 [R1+0x2510], R12 ;  /* 0x0025100c01007387 */ /* 0x0041e60000100a00 */
[----:B0-----:R-:W2:Y:S01]  /*42eb0*/  LDL.LU R12, [R1+0x260] ;  /* 0x00026000010c7983 */ /* 0x001ea20000300800 */
[----:B------:R-:W2:Y:S02]  /*42ec0*/  LDL.LU R13, [R1+0x264] ;  /* 0x00026400010d7983 */ /* 0x000ea40000300800 */
[----:B------:R-:W2:Y:S02]  /*42ed0*/  LDL.LU R14, [R1+0x268] ;  /* 0x00026800010e7983 */ /* 0x000ea40000300800 */
[----:B------:R-:W2:Y:S01]  /*42ee0*/  LDL.LU R15, [R1+0x26c] ;  /* 0x00026c00010f7983 */ /* 0x000ea20000300800 */
[----:B------:R-:W3:Y:S01]  /*42ef0*/  LDL.LU.64 R26, [R1+0x2538] ;  /* 0x00253800011a7983 */ /* 0x000ee20000300a00 */
[----:B------:R-:W3:Y:S02]  /*42f00*/  LDL.LU.64 R24, [R1+0x2530] ;  /* 0x0025300001187983 */ /* 0x000ee40000300a00 */
[----:B------:R-:W-:Y:S02]  /*42f10*/  STL.64 [R1+0x2410], R10 ;  /* 0x0024100a01007387 */ /* 0x000fe40000100a00 */
[----:B------:R0:W-:Y:S07]  /*42f20*/  STL.64 [R1+0x2408], R8 ;  /* 0x0024080801007387 */ /* 0x0001ee0000100a00 */
[----:B------:R-:W-:Y:S01]  /*42f30*/  STL.64 [R1+0x4e0], R20 ;  /* 0x0004e01401007387 */ /* 0x000fe20000100a00 */
[----:B------:R-:W-:Y:S01]  /*42f40*/  STL.64 [R1+0x4e8], R22 ;  /* 0x0004e81601007387 */ /* 0x000fe20000100a00 */
[----:B----4-:R-:W-:-:S02]  /*42f50*/  MOV R28, R17 ;  /* 0x00000011001c7202 */ /* 0x010fc40000000f00 */
[----:B0-----:R-:W4:Y:S01]  /*42f60*/  LDL.LU R8, [R1+0x210] ;  /* 0x0002100001087983 */ /* 0x001f220000300800 */
[----:B------:R-:W4:Y:S02]  /*42f70*/  LDL.LU R9, [R1+0x214] ;  /* 0x0002140001097983 */ /* 0x000f240000300800 */
[----:B------:R-:W4:Y:S02]  /*42f80*/  LDL.LU R10, [R1+0x218] ;  /* 0x00021800010a7983 */ /* 0x000f240000300800 */
[----:B------:R-:W4:Y:S01]  /*42f90*/  LDL.LU R11, [R1+0x21c] ;  /* 0x00021c00010b7983 */ /* 0x000f220000300800 */
[C---:B---3--:R-:W-:Y:S11]  /*42fa0*/  HMMA.16816.F32.BF16 R4, R24.reuse, R16, R4 ;  /* 0x000000101804723c */ /* 0x048ff60000041804 */
[----:B------:R-:W-:Y:S11]  /*42fb0*/  @!UPT UIADD3 URZ, URZ, URZ, URZ ;  /* 0x0000003f3f3ff290 */ /* 0x000ff6000fffe03f */
[----:B------:R-:W-:Y:S01]  /*42fc0*/  @!UPT UIADD3 URZ, URZ, URZ, URZ ;  /* 0x0000003f3f3ff290 */ /* 0x000fe2000fffe03f */
[----:B------:R0:W-:Y:S01]  /*42fd0*/  STL.64 [R1+0x4d0], R4 ;  /* 0x0004d00401007387 */ /* 0x0001e20000100a00 */
[----:B------:R1:W-:Y:S01]  /*42fe0*/  STL.64 [R1+0x4d8], R6 ;  /* 0x0004d80601007387 */ /* 0x0003e20000100a00 */
[----:B0-----:R-:W-:Y:S02]  /*42ff0*/  MOV R5, R16 ;  /* 0x0000001000057202 */ /* 0x001fe40000000f00 */
[----:B-1----:R-:W3:Y:S01]  /*43000*/  LDL.LU R7, [R1+0x252c] ;  /* 0x00252c0001077983 */ /* 0x002ee20000300800 */
[----:B------:R-:W5:Y:S02]  /*43010*/  LDL.LU R4, [R1+0x2528] ;  /* 0x0025280001047983 */ /* 0x000f640000300800 */
[----:B------:R-:W2:Y:S02]  /*43020*/  LDL.LU.64 R16, [R1+0x2520] ;  /* 0x0025200001107983 */ /* 0x000ea40000300a00 */
        /* <DEDUP_REMOVED lines=20> */
[----:B0-----:R-:W2:Y:S01]  /*43170*/  LDL.LU.64 R16, [R1+0x24d8] ;  /* 0x0024d80001107983 */ /* 0x001ea20000300a00 */
[----:B------:R-:W-:Y:S01]  /*43180*/  IMAD.MOV.U32 R20, RZ, RZ, R2 ;  /* 0x000000ffff147224 */ /* 0x000fe200078e0002 */
[----:B------:R-:W-:Y:S01]  /*43190*/  MOV R21, R0 ;  /* 0x0000000000157202 */ /* 0x000fe20000000f00 */
[C---:B--2---:R-:W-:Y:S01]  /*431a0*/  HMMA.16816.F32.BF16 R12, R24.reuse, R16, R12 ;  /* 0x00000010180c723c */ /* 0x044fe2000004180c */
[----:B------:R-:W-:Y:S01]  /*431b0*/  MOV R2, R16 ;  /* 0x0000001000027202 */ /* 0x000fe20000000f00 */
[----:B------:R-:W-:Y:S11]  /*431c0*/  IMAD.MOV.U32 R0, RZ, RZ, R17 ;  /* 0x000000ffff007224 */ /* 0x000ff600078e0011 */
[----:B------:R-:W-:Y:S10]  /*431d0*/  @!UPT UIADD3 URZ, URZ, URZ, URZ ;  /* 0x0000003f3f3ff290 */ /* 0x000ff4000fffe03f */
[----:B------:R0:W-:Y:S01]  /*431e0*/  STL.64 [R1+0x480], R12 ;  /* 0x0004800c01007387 */ /* 0x0001e20000100a00 */
[----:B------:R-:W-:Y:S03]  /*431f0*/  STL.64 [R1+0x488], R14 ;  /* 0x0004880e01007387 */ /* 0x000fe60000100a00 */
[----:B0-----:R-:W2:Y:S01]  /*43200*/  LDL.LU.64 R12, [R1+0x24d0] ;  /* 0x0024d000010c7983 */ /* 0x001ea20000300a00 */
[----:B------:R-:W2:Y:S02]  /*43210*/  LDL.LU.64 R18, [R1+0x24c8] ;  /* 0x0024c80001127983 */ /* 0x000ea40000300a00 */
[----:B------:R-:W2:Y:S02]  /*43220*/  LDL.LU.64 R16, [R1+0x24c0] ;  /* 0x0024c00001107983 */ /* 0x000ea40000300a00 */
[----:B------:R-:W-:Y:S01]  /*43230*/  STL [R1+0x23d0], R0 ;  /* 0x0023d00001007387 */ /* 0x000fe20000100800 */
[----:B------:R-:W-:Y:S01]  /*43240*/  STL [R1+0x23cc], R2 ;  /* 0x0023cc0201007387 */ /* 0x000fe20000100800 */
[----:B--2---:R-:W-:Y:S01]  /*43250*/  HMMA.16816.F32.BF16 R16, R24, R12, R16 ;  /* 0x0000000c1810723c */ /* 0x004fe20000041810 */
[----:B------:R-:W-:-:S02]  /*43260*/  MOV R6, R12 ;  /* 0x0000000c00067202 */ /* 0x000fc40000000f00 */
[----:B------:R-:W-:Y:S11]  /*43270*/  MOV R3, R13 ;  /* 0x0000000d00037202 */ /* 0x000ff60000000f00 */
[----:B------:R-:W-:Y:S09]  /*43280*/  @!UPT UIADD3 URZ, URZ, URZ, URZ ;  /* 0x0000003f3f3ff290 */ /* 0x000ff2000fffe03f */
[----:B------:R-:W-:Y:S01]  /*43290*/  STL.64 [R1+0x470], R16 ;  /* 0x0004701001007387 */ /* 0x000fe20000100a00 */
[----:B------:R0:W-:Y:S03]  /*432a0*/  STL.64 [R1+0x478], R18 ;  /* 0x0004781201007387 */ /* 0x0001e60000100a00 */
[----:B0-----:R-:W2:Y:S01]  /*432b0*/  LDL.LU R18, [R1+0x24b8] ;  /* 0x0024b80001127983 */ /* 0x001ea20000300800 */
[----:B------:R-:W2:Y:S02]  /*432c0*/  LDL.LU.64 R16, [R1+0x24b0] ;  /* 0x0024b00001107983 */ /* 0x000ea40000300a00 */
[----:B------:R-:W-:Y:S02]  /*432d0*/  STL [R1+0x2480], R6 ;  /* 0x0024800601007387 */ /* 0x000fe40000100800 */
[----:B-----5:R0:W-:Y:S01]  /*432e0*/  STL.64 [R1+0x2478], R4 ;  /* 0x0024780401007387 */ /* 0x0201e20000100a00 */
[----:B------:R-:W5:Y:S01]  /*432f0*/  LDL.LU R12, [R1+0x1a0] ;  /* 0x0001a000010c7983 */ /* 0x000f620000300800 */
[----:B------:R-:W5:Y:S02]  /*43300*/  LDL.LU R13, [R1+0x1a4] ;  /* 0x0001a400010d7983 */ /* 0x000f640000300800 */
[----:B------:R-:W2:Y:S02]  /*43310*/  LDL.LU R14, [R1+0x1a8] ;  /* 0x0001a800010e7983 */ /* 0x000ea40000300800 */
[----:B------:R-:W2:Y:S01]  /*43320*/  LDL.LU R15, [R1+0x1ac] ;  /* 0x0001ac00010f7983 */ /* 0x000ea20000300800 */
[----:B0-----:R-:W2:Y:S04]  /*43330*/  LDL.64 R4, [R1+0x30] ;  /* 0x0000300001047983 */ /* 0x001ea80000100a00 */
[----:B--2---:R-:W-:Y:S01]  /*43340*/  STL.64 [R1+0x2488], R4 ;  /* 0x0024880401007387 */ /* 0x004fe20000100a00 */
[----:B------:R-:W-:Y:S02]  /*43350*/  STL.64 [R1+0x2428], R14 ;  /* 0x0024280e01007387 */ /* 0x000fe40000100a00 */
[----:B-----5:R0:W-:Y:S02]  /*43360*/  STL.64 [R1+0x2420], R12 ;  /* 0x0024200c01007387 */ /* 0x0201e40000100a00 */
[----:B0-----:R-:W2:Y:S04]  /*43370*/  LDL.64 R12, [R1] ;  /* 0x00000000010c7983 */ /* 0x001ea80000100a00 */
[----:B--2---:R0:W-:Y:S04]  /*43380*/  STL.64 [R1+0x2448], R12 ;  /* 0x0024480c01007387 */ /* 0x0041e80000100a00 */
[----:B0-----:R-:W2:Y:S01]  /*43390*/  LDL.64 R12, [R1+0x10] ;  /* 0x00001000010c7983 */ /* 0x001ea20000100a00 */
[----:B----4-:R-:W-:Y:S03]  /*433a0*/  HMMA.16816.F32.BF16 R8, R24, R20, R8 ;  /* 0x000000141808723c */ /* 0x010fe60000041808 */
[----:B--2---:R0:W-:Y:S04]  /*433b0*/  STL.64 [R1+0x2460], R12 ;  /* 0x0024600c01007387 */ /* 0x0041e80000100a00 */
[----:B0-----:R-:W2:Y:S01]  /*433c0*/  LDL.64 R12, [R1+0x20] ;  /* 0x00002000010c7983 */ /* 0x001ea20000100a00 */
[----:B------:R-:W-:-:S02]  /*433d0*/  MOV R4, R18 ;  /* 0x0000001200047202 */ /* 0x000fc40000000f00 */
[----:B------:R-:W-:Y:S01]  /*433e0*/  MOV R5, R17 ;  /* 0x0000001100057202 */ /* 0x000fe20000000f00 */
[----:B--2---:R0:W-:Y:S11]  /*433f0*/  STL.64 [R1+0x2490], R12 ;  /* 0x0024900c01007387 */ /* 0x0041f60000100a00 */
[----:B------:R-:W-:Y:S01]  /*43400*/  @!UPT UIADD3 URZ, URZ, URZ, URZ ;  /* 0x0000003f3f3ff290 */ /* 0x000fe2000fffe03f */
[----:B------:R-:W-:Y:S02]  /*43410*/  STL.64 [R1+0x460], R8 ;  /* 0x0004600801007387 */ /* 0x000fe40000100a00 */
[----:B------:R-:W-:Y:S02]  /*43420*/  STL.64 [R1+0x468], R10 ;  /* 0x0004680a01007387 */ /* 0x000fe40000100a00 */
[----:B------:R-:W-:Y:S01]  /*43430*/  STL.64 [R1+0x2498], R4 ;  /* 0x0024980401007387 */ /* 0x000fe20000100a00 */
[----:B0-----:R-:W2:Y:S01]  /*43440*/  LDL.LU R12, [R1+0x1f0] ;  /* 0x0001f000010c7983 */ /* 0x001ea20000300800 */
[----:B------:R-:W2:Y:S02]  /*43450*/  LDL.LU R13, [R1+0x1f4] ;  /* 0x0001f400010d7983 */ /* 0x000ea40000300800 */
[----:B------:R-:W4:Y:S02]  /*43460*/  LDL.LU R14, [R1+0x1f8] ;  /* 0x0001f800010e7983 */ /* 0x000f240000300800 */
[----:B------:R-:W4:Y:S02]  /*43470*/  LDL.LU R15, [R1+0x1fc] ;  /* 0x0001fc00010f7983 */ /* 0x000f240000300800 */
[----:B----4-:R-:W-:Y:S01]  /*43480*/  STL.64 [R1+0x24a8], R14 ;  /* 0x0024a80e01007387 */ /* 0x010fe20000100a00 */
[----:B--2---:R0:W-:Y:S03]  /*43490*/  STL.64 [R1+0x24a0], R12 ;  /* 0x0024a00c01007387 */ /* 0x0041e60000100a00 */
[----:B0-----:R-:W2:Y:S01]  /*434a0*/  LDL.LU R12, [R1+0x200] ;  /* 0x00020000010c7983 */ /* 0x001ea20000300800 */
[----:B------:R-:W2:Y:S02]  /*434b0*/  LDL.LU R13, [R1+0x204] ;  /* 0x00020400010d7983 */ /* 0x000ea40000300800 */
[----:B------:R-:W2:Y:S02]  /*434c0*/  LDL.LU R14, [R1+0x208] ;  /* 0x00020800010e7983 */ /* 0x000ea40000300800 */
[----:B------:R-:W2:Y:S01]  /*434d0*/  LDL.LU R15, [R1+0x20c] ;  /* 0x00020c00010f7983 */ /* 0x000ea20000300800 */
[----:B------:R-:W4:Y:S01]  /*434e0*/  LDL.LU R8, [R1+0x190] ;  /* 0x0001900001087983 */ /* 0x000f220000300800 */
[----:B------:R-:W4:Y:S02]  /*434f0*/  LDL.LU R9, [R1+0x194] ;  /* 0x0001940001097983 */ /* 0x000f240000300800 */
[----:B------:R-:W5:Y:S02]  /*43500*/  LDL.LU R10, [R1+0x198] ;  /* 0x00019800010a7983 */ /* 0x000f640000300800 */
[----:B------:R-:W5:Y:S02]  /*43510*/  LDL.LU R11, [R1+0x19c] ;  /* 0x00019c00010b7983 */ /* 0x000f640000300800 */
[----:B-----5:R-:W-:Y:S01]  /*43520*/  STL.64 [R1+0x2438], R10 ;  /* 0x0024380a01007387 */ /* 0x020fe20000100a00 */
[----:B----4-:R0:W-:Y:S03]  /*43530*/  STL.64 [R1+0x2430], R8 ;  /* 0x0024300801007387 */ /* 0x0101e60000100a00 */
[----:B0-----:R-:W4:Y:S01]  /*43540*/  LDL.LU R8, [R1+0x1b0] ;  /* 0x0001b00001087983 */ /* 0x001f220000300800 */
[----:B------:R-:W4:Y:S02]  /*43550*/  LDL.LU R9, [R1+0x1b4] ;  /* 0x0001b40001097983 */ /* 0x000f240000300800 */
[----:B------:R-:W5:Y:S02]  /*43560*/  LDL.LU R10, [R1+0x1b8] ;  /* 0x0001b800010a7983 */ /* 0x000f640000300800 */
[----:B------:R-:W5:Y:S02]  /*43570*/  LDL.LU R11, [R1+0x1bc] ;  /* 0x0001bc00010b7983 */ /* 0x000f640000300800 */
[----:B------:R-:W-:Y:S01]  /*43580*/  IMAD.MOV.U32 R4, RZ, RZ, R16 ;  /* 0x000000ffff047224 */ /* 0x000fe200078e0010 */
[----:B---3--:R-:W-:Y:S01]  /*43590*/  MOV R5, R7 ;  /* 0x0000000700057202 */ /* 0x008fe20000000f00 */
[----:B-----5:R-:W-:Y:S01]  /*435a0*/  STL.64 [R1+0x2458], R10 ;  /* 0x0024580a01007387 */ /* 0x020fe20000100a00 */
[----:B----4-:R0:W-:Y:S03]  /*435b0*/  STL.64 [R1+0x2450], R8 ;  /* 0x0024500801007387 */ /* 0x0101e60000100a00 */
[----:B0-----:R-:W3:Y:S01]  /*435c0*/  LDL.LU R8, [R1+0x1c0] ;  /* 0x0001c00001087983 */ /* 0x001ee20000300800 */
[----:B------:R-:W3:Y:S02]  /*435d0*/  LDL.LU R9, [R1+0x1c4] ;  /* 0x0001c40001097983 */ /* 0x000ee40000300800 */
[----:B------:R-:W4:Y:S02]  /*435e0*/  LDL.LU R10, [R1+0x1c8] ;  /* 0x0001c800010a7983 */ /* 0x000f240000300800 */
[----:B------:R-:W4:Y:S01]  /*435f0*/  LDL.LU R11, [R1+0x1cc] ;  /* 0x0001cc00010b7983 */ /* 0x000f220000300800 */
[C---:B--2---:R-:W-:Y:S01]  /*43600*/  HMMA.16816.F32.BF16 R4, R24.reuse, R4, R12 ;  /* 0x000000041804723c */ /* 0x044fe2000004180c */
[----:B----4-:R-:W-:Y:S01]  /*43610*/  STL.64 [R1+0x2470], R10 ;  /* 0x0024700a01007387 */ /* 0x010fe20000100a00 */
[----:B---3--:R0:W-:Y:S03]  /*43620*/  STL.64 [R1+0x2468], R8 ;  /* 0x0024680801007387 */ /* 0x0081e60000100a00 */
[----:B0-----:R-:W2:Y:S01]  /*43630*/  LDL.LU R8, [R1+0x1d0] ;  /* 0x0001d00001087983 */ /* 0x001ea20000300800 */
[----:B------:R-:W2:Y:S02]  /*43640*/  LDL.LU R9, [R1+0x1d4] ;  /* 0x0001d40001097983 */ /* 0x000ea40000300800 */
[----:B------:R-:W2:Y:S02]  /*43650*/  LDL.LU R10, [R1+0x1d8] ;  /* 0x0001d800010a7983 */ /* 0x000ea40000300800 */
[----:B------:R-:W2:Y:S01]  /*43660*/  LDL.LU R11, [R1+0x1dc] ;  /* 0x0001dc00010b7983 */ /* 0x000ea20000300800 */
[----:B------:R-:W3:Y:S01]  /*43670*/  LDL.LU R16, [R1+0x180] ;  /* 0x0001800001107983 */ /* 0x000ee20000300800 */
[----:B------:R-:W3:Y:S02]  /*43680*/  LDL.LU R17, [R1+0x184] ;  /* 0x0001840001117983 */ /* 0x000ee40000300800 */
[----:B------:R-:W3:Y:S02]  /*43690*/  LDL.LU R18, [R1+0x188] ;  /* 0x0001880001127983 */ /* 0x000ee40000300800 */
[----:B------:R-:W3:Y:S01]  /*436a0*/  LDL.LU R19, [R1+0x18c] ;  /* 0x00018c0001137983 */ /* 0x000ee20000300800 */
[----:B------:R0:W-:Y:S04]  /*436b0*/  STL.64 [R1+0x23a8], R20 ;  /* 0x0023a81401007387 */ /* 0x0001e80000100a00 */
[----:B0-----:R-:W4:Y:S01]  /*436c0*/  LDL.LU R20, [R1+0x1e0] ;  /* 0x0001e00001147983 */ /* 0x001f220000300800 */
[----:B------:R-:W4:Y:S02]  /*436d0*/  LDL.LU R21, [R1+0x1e4] ;  /* 0x0001e40001157983 */ /* 0x000f240000300800 */
[----:B------:R-:W4:Y:S02]  /*436e0*/  LDL.LU R22, [R1+0x1e8] ;  /* 0x0001e80001167983 */ /* 0x000f240000300800 */
[----:B------:R-:W4:Y:S01]  /*436f0*/  LDL.LU R23, [R1+0x1ec] ;  /* 0x0001ec0001177983 */ /* 0x000f220000300800 */
[----:B------:R-:W5:Y:S01]  /*43700*/  LDL.LU.64 R14, [R1+0x24a8] ;  /* 0x0024a800010e7983 */ /* 0x000f620000300a00 */
[----:B------:R-:W5:Y:S02]  /*43710*/  LDL.LU.64 R12, [R1+0x24a0] ;  /* 0x0024a000010c7983 */ /* 0x000f640000300a00 */
[----:B------:R0:W-:Y:S02]  /*43720*/  STL.64 [R1+0x450], R4 ;  /* 0x0004500401007387 */ /* 0x0001e40000100a00 */
[----:B------:R5:W-:Y:S01]  /*43730*/  STL.64 [R1+0x458], R6 ;  /* 0x0004580601007387 */ /* 0x000be20000100a00 */
[----:B0-----:R-:W5:Y:S02]  /*43740*/  LDL.LU.64 R4, [R1+0x2498] ;  /* 0x0024980001047983 */ /* 0x001f640000300a00 */
[C---:B-----5:R-:W-:Y:S02]  /*43750*/  HMMA.16816.F32.BF16 R4, R24.reuse, R4, R12 ;  /* 0x000000041804723c */ /* 0x060fe4000004180c */
[----:B------:R-:W2:Y:S11]  /*43760*/  LDL.LU.64 R12, [R1+0x2490] ;  /* 0x00249000010c7983 */ /* 0x000eb60000300a00 */
[----:B------:R-:W-:Y:S10]  /*43770*/  @!UPT UIADD3 URZ, URZ, URZ, URZ ;  /* 0x0000003f3f3ff290 */ /* 0x000ff4000fffe03f */
[----:B------:R0:W-:Y:S01]  /*43780*/  STL.64 [R1+0x440], R4 ;  /* 0x0004400401007387 */ /* 0x0001e20000100a00 */
[----:B------:R1:W-:Y:S03]  /*43790*/  STL.64 [R1+0x448], R6 ;  /* 0x0004480601007387 */ /* 0x0003e60000100a00 */
[----:B0-----:R-:W4:Y:S01]  /*437a0*/  LDL.LU.64 R4, [R1+0x2488] ;  /* 0x0024880001047983 */ /* 0x001f220000300a00 */
[C---:B--2---:R-:W-:Y:S08]  /*437b0*/  HMMA.16816.F32.BF16 R8, R24.reuse, R12, R8 ;  /* 0x0000000c1808723c */ /* 0x044ff00000041808 */
[C---:B----4-:R-:W-:Y:S01]  /*437c0*/  HMMA.16816.F32.BF16 R20, R24.reuse, R4, R20 ;  /* 0x000000041814723c */ /* 0x050fe20000041814 */
[----:B-1----:R-:W-:Y:S11]  /*437d0*/  MOV R7, R5 ;  /* 0x0000000500077202 */ /* 0x002ff60000000f00 */
[----:B------:R-:W-:Y:S11]  /*437e0*/  @!UPT UIADD3 URZ, URZ, URZ, URZ ;  /* 0x0000003f3f3ff290 */ /* 0x000ff6000fffe03f */
[----:B------:R0:W-:Y:S01]  /*437f0*/  STL.64 [R1+0x430], R20 ;  /* 0x0004301401007387 */ /* 0x0001e20000100a00 */
[----:B------:R1:W-:Y:S02]  /*43800*/  STL.64 [R1+0x438], R22 ;  /* 0x0004381601007387 */ /* 0x0003e40000100a00 */
[----:B------:R-:W2:Y:S01]  /*43810*/  LDL.LU R6, [R1+0x2480] ;  /* 0x0024800001067983 */ /* 0x000ea20000300800 */
[----:B0-----:R-:W-:Y:S02]  /*43820*/  MOV R20, R4 ;  /* 0x0000000400147202 */ /* 0x001fe40000000f00 */
[----:B------:R-:W4:Y:S01]  /*43830*/  LDL.LU.64 R4, [R1+0x2478] ;  /* 0x0024780001047983 */ /* 0x000f220000300a00 */
[----:B------:R-:W-:Y:S02]  /*43840*/  STL.64 [R1+0x420], R8 ;  /* 0x0004200801007387 */ /* 0x000fe40000100a00 */
[----:B------:R0:W-:Y:S01]  /*43850*/  STL.64 [R1+0x428], R10 ;  /* 0x0004280a01007387 */ /* 0x0001e20000100a00 */
[----:B-1----:R-:W-:Y:S01]  /*43860*/  MOV R22, R12 ;  /* 0x0000000c00167202 */ /* 0x002fe20000000f00 */
[----:B------:R-:W-:Y:S01]  /*43870*/  IMAD.MOV.U32 R21, RZ, RZ, R13 ;  /* 0x000000ffff157224 */ /* 0x000fe200078e000d */
[----:B0-----:R-:W5:Y:S01]  /*43880*/  LDL.LU.64 R10, [R1+0x2470] ;  /* 0x00247000010a7983 */ /* 0x001f620000300a00 */
[----:B------:R-:W5:Y:S02]  /*43890*/  LDL.LU.64 R8, [R1+0x2468] ;  /* 0x0024680001087983 */ /* 0x000f640000300a00 */
[----:B------:R-:W5:Y:S02]  /*438a0*/  LDL.LU.64 R12, [R1+0x2460] ;  /* 0x00246000010c7983 */ /* 0x000f640000300a00 */
[----:B-----5:R-:W-:Y:S01]  /*438b0*/  HMMA.16816.F32.BF16 R8, R24, R12, R8 ;  /* 0x0000000c1808723c */ /* 0x020fe20000041808 */
[----:B------:R-:W-:-:S02]  /*438c0*/  MOV R29, R12 ;  /* 0x0000000c001d7202 */ /* 0x000fc40000000f00 */
[----:B------:R-:W-:Y:S11]  /*438d0*/  MOV R23, R13 ;  /* 0x0000000d00177202 */ /* 0x000ff60000000f00 */
[----:B------:R-:W-:Y:S09]  /*438e0*/  @!UPT UIADD3 URZ, URZ, URZ, URZ ;  /* 0x0000003f3f3ff290 */ /* 0x000ff2000fffe03f */
[----:B------:R-:W-:Y:S01]  /*438f0*/  STL.64 [R1+0x410], R8 ;  /* 0x0004100801007387 */ /* 0x000fe20000100a00 */
[----:B------:R0:W-:Y:S03]  /*43900*/  STL.64 [R1+0x418], R10 ;  /* 0x0004180a01007387 */ /* 0x0001e60000100a00 */
[----:B0-----:R-:W5:Y:S01]  /*43910*/  LDL.LU.64 R10, [R1+0x2458] ;  /* 0x00245800010a7983 */ /* 0x001f620000300a00 */
[----:B------:R-:W5:Y:S02]  /*43920*/  LDL.LU.64 R8, [R1+0x2450] ;  /* 0x0024500001087983 */ /* 0x000f640000300a00 */
[----:B------:R-:W5:Y:S02]  /*43930*/  LDL.LU.64 R12, [R1+0x2448] ;  /* 0x00244800010c7983 */ /* 0x000f640000300a00 */
[----:B------:R-:W-:Y:S01]  /*43940*/  STL.64 [R1+0x23e0], R22 ;  /* 0x0023e01601007387 */ /* 0x000fe20000100a00 */
[----:B------:R0:W-:Y:S04]  /*43950*/  STL.64 [R1+0x23d8], R20 ;  /* 0x0023d81401007387 */ /* 0x0001e80000100a00 */
[----:B0-----:R-:W2:Y:S01]  /*43960*/  LDL.64 R20, [R1+0xb0] ;  /* 0x0000b00001147983 */ /* 0x001ea20000100a00 */
[----:B-----5:R-:W-:Y:S01]  /*43970*/  HMMA.16816.F32.BF16 R8, R24, R12, R8 ;  /* 0x0000000c1808723c */ /* 0x020fe20000041808 */
[----:B------:R-:W-:Y:S01]  /*43980*/  IMAD.MOV.U32 R0, RZ, RZ, R12 ;  /* 0x000000ffff007224 */ /* 0x000fe200078e000c */
[----:B------:R-:W-:Y:S01]  /*43990*/  MOV R2, R13 ;  /* 0x0000000d00027202 */ /* 0x000fe20000000f00 */
[----:B--2---:R4:W-:Y:S02]  /*439a0*/  STL.64 [R1+0x23e8], R20 ;  /* 0x0023e81401007387 */ /* 0x0049e40000100a00 */
[----:B----4-:R-:W-:-:S02]  /*439b0*/  MOV R20, R5 ;  /* 0x0000000500147202 */ /* 0x010fc40000000f00 */
[----:B------:R-:W2:Y:S11]  /*439c0*/  LDL.LU R5, [R1+0x2440] ;  /* 0x0024400001057983 */ /* 0x000eb60000300800 */
[----:B------:R-:W-:Y:S05]  /*439d0*/  @!UPT UIADD3 URZ, URZ, URZ, URZ ;  /* 0x0000003f3f3ff290 */ /* 0x000fea000fffe03f */
[----:B------:R-:W-:Y:S02]  /*439e0*/  STL.64 [R1+0x400], R8 ;  /* 0x0004000801007387 */ /* 0x000fe40000100a00 */
[----:B------:R0:W-:Y:S02]  /*439f0*/  STL.64 [R1+0x408], R10 ;  /* 0x0004080a01007387 */ /* 0x0001e40000100a00 */
[----:B0-----:R-:W4:Y:S01]  /*43a00*/  LDL.LU.64 R10, [R1+0x2438] ;  /* 0x00243800010a7983 */ /* 0x001f220000300a00 */
[----:B------:R-:W4:Y:S02]  /*43a10*/  LDL.LU.64 R8, [R1+0x2430] ;  /* 0x0024300001087983 */ /* 0x000f240000300a00 */
[----:B------:R-:W2:Y:S02]  /*43a20*/  LDL.LU.64 R14, [R1+0x2428] ;  /* 0x00242800010e7983 */ /* 0x000ea40000300a00 */
[----:B------:R-:W2:Y:S02]  /*43a30*/  LDL.LU.64 R12, [R1+0x2420] ;  /* 0x00242000010c7983 */ /* 0x000ea40000300a00 */
[C---:B--2---:R-:W-:Y:S11]  /*43a40*/  HMMA.16816.F32.BF16 R12, R24.reuse, R4, R12 ;  /* 0x00000004180c723c */ /* 0x044ff6000004180c */
[----:B------:R-:W-:Y:S11]  /*43a50*/  @!UPT UIADD3 URZ, URZ, URZ, URZ ;  /* 0x0000003f3f3ff290 */ /* 0x000ff6000fffe03f */
[----:B------:R-:W-:Y:S01]  /*43a60*/  @!UPT UIADD3 URZ, URZ, URZ, URZ ;  /* 0x0000003f3f3ff290 */ /* 0x000fe2000fffe03f */
[----:B------:R0:W-:Y:S01]  /*43a70*/  STL.64 [R1+0x3f0], R12 ;  /* 0x0003f00c01007387 */ /* 0x0001e20000100a00 */
[----:B------:R-:W-:Y:S03]  /*43a80*/  STL.64 [R1+0x3f8], R14 ;  /* 0x0003f80e01007387 */ /* 0x000fe60000100a00 */
[----:B0-----:R-:W4:Y:S01]  /*43a90*/  LDL.LU.64 R12, [R1+0x2418] ;  /* 0x00241800010c7983 */ /* 0x001f220000300a00 */
[----:B------:R0:W-:Y:S02]  /*43aa0*/  STL.64 [R1+0x2390], R4 ;  /* 0x0023900401007387 */ /* 0x0001e40000100a00 */
[----:B------:R1:W-:Y:S01]  /*43ab0*/  STL.64 [R1+0x23f0], R6 ;  /* 0x0023f00601007387 */ /* 0x0003e20000100a00 */
[----:B0-----:R-:W2:Y:S01]  /*43ac0*/  LDL.LU R4, [R1+0x170] ;  /* 0x0001700001047983 */ /* 0x001ea20000300800 */
[----:B------:R-:W2:Y:S02]  /*43ad0*/  LDL.LU R5, [R1+0x174] ;  /* 0x0001740001057983 */ /* 0x000ea40000300800 */
[----:B-1----:R-:W2:Y:S02]  /*43ae0*/  LDL.LU R6, [R1+0x178] ;  /* 0x0001780001067983 */ /* 0x002ea40000300800 */
[----:B------:R-:W2:Y:S01]  /*43af0*/  LDL.LU R7, [R1+0x17c] ;  /* 0x00017c0001077983 */ /* 0x000ea20000300800 */
[C---:B----4-:R-:W-:Y:S11]  /*43b00*/  HMMA.16816.F32.BF16 R8, R24.reuse, R12, R8 ;  /* 0x0000000c1808723c */ /* 0x050ff60000041808 */
[----:B------:R-:W-:Y:S11]  /*43b10*/  @!UPT UIADD3 URZ, URZ, URZ, URZ ;  /* 0x0000003f3f3ff290 */ /* 0x000ff6000fffe03f */
[----:B------:R-:W-:Y:S01]  /*43b20*/  @!UPT UIADD3 URZ, URZ, URZ, URZ ;  /* 0x0000003f3f3ff290 */ /* 0x000fe2000fffe03f */
[----:B------:R-:W-:Y:S01]  /*43b30*/  STL.64 [R1+0x3e0], R8 ;  /* 0x0003e00801007387 */ /* 0x000fe20000100a00 */
[----:B------:R0:W-:Y:S03]  /*43b40*/  STL.64 [R1+0x3e8], R10 ;  /* 0x0003e80a01007387 */ /* 0x0001e60000100a00 */
[----:B0-----:R-:W4:Y:S01]  /*43b50*/  LDL.LU.64 R10, [R1+0x2410] ;  /* 0x00241000010a7983 */ /* 0x001f220000300a00 */
[----:B------:R-:W3:Y:S02]  /*43b60*/  LDL.LU.64 R8, [R1+0x2408] ;  /* 0x0024080001087983 */ /* 0x000ee40000300a00 */
[----:B------:R0:W-:Y:S02]  /*43b70*/  STL.64 [R1+0x2308], R12 ;  /* 0x0023080c01007387 */ /* 0x0001e40000100a00 */
[----:B0-----:R-:W5:Y:S01]  /*43b80*/  LDL.64 R12, [R1+0xa0] ;  /* 0x0000a000010c7983 */ /* 0x001f620000100a00 */
[----:B---3--:R-:W-:Y:S03]  /*43b90*/  HMMA.16816.F32.BF16 R24, R24, R8, R16 ;  /* 0x000000081818723c */ /* 0x008fe60000041810 */
[----:B------:R-:W2:Y:S01]  /*43ba0*/  LDL.LU.64 R18, [R1+0x2400] ;  /* 0x0024000001127983 */ /* 0x000ea20000300a00 */
[----:B------:R-:W2:Y:S01]  /*43bb0*/  LDL.LU.64 R16, [R1+0x23f8] ;  /* 0x0023f80001107983 */ /* 0x000ea20000300a00 */
[----:B------:R-:W-:Y:S11]  /*43bc0*/  MOV R21, R28 ;  /* 0x0000001c00157202 */ /* 0x000ff60000000f00 */
[----:B------:R-:W-:Y:S07]  /*43bd0*/  @!UPT UIADD3 URZ, URZ, URZ, URZ ;  /* 0x0000003f3f3ff290 */ /* 0x000fee000fffe03f */
[----:B------:R0:W-:Y:S01]  /*43be0*/  STL.64 [R1+0x3d0], R24 ;  /* 0x0003d01801007387 */ /* 0x0001e20000100a00 */
[----:B------:R1:W-:Y:S03]  /*43bf0*/  STL.64 [R1+0x3d8], R26 ;  /* 0x0003d81a01007387 */ /* 0x0003e60000100a00 */
[----:B0-----:R-:W3:Y:S01]  /*43c00*/  LDL.LU R24, [R1+0x160] ;  /* 0x0001600001187983 */ /* 0x001ee20000300800 */
[----:B------:R-:W3:Y:S02]  /*43c10*/  LDL.LU R25, [R1+0x164] ;  /* 0x0001640001197983 */ /* 0x000ee40000300800 */
[----:B-1----:R-:W3:Y:S02]  /*43c20*/  LDL.LU R26, [R1+0x168] ;  /* 0x00016800011a7983 */ /* 0x002ee40000300800 */
[----:B------:R-:W3:Y:S01]  /*43c30*/  LDL.LU R27, [R1+0x16c] ;  /* 0x00016c00011b7983 */ /* 0x000ee20000300800 */
[----:B----4-:R-:W-:Y:S01]  /*43c40*/  STL.64 [R1+0x2300], R10 ;  /* 0x0023000a01007387 */ /* 0x010fe20000100a00 */
[----:B------:R0:W-:Y:S03]  /*43c50*/  STL.64 [R1+0x22f8], R8 ;  /* 0x0022f80801007387 */ /* 0x0001e60000100a00 */
[----:B0-----:R-:W4:Y:S01]  /*43c60*/  LDL.64 R8, [R1+0x90] ;  /* 0x0000900001087983 */ /* 0x001f220000100a00 */
[C---:B--2---:R-:W-:Y:S03]  /*43c70*/  HMMA.16816.F32.BF16 R20, R16.reuse, R20, R4 ;  /* 0x000000141014723c */ /* 0x044fe60000041804 */
[----:B------:R-:W2:Y:S11]  /*43c80*/  LDL.LU.64 R6, [R1+0x23f0] ;  /* 0x0023f00001067983 */ /* 0x000eb60000300a00 */
[----:B------:R-:W-:Y:S09]  /*43c90*/  @!UPT UIADD3 URZ, URZ, URZ, URZ ;  /* 0x0000003f3f3ff290 */ /* 0x000ff2000fffe03f */
[----:B------:R0:W-:Y:S01]  /*43ca0*/  STL.64 [R1+0x3c0], R20 ;  /* 0x0003c01401007387 */ /* 0x0001e20000100a00 */
[----:B------:R1:W-:Y:S03]  /*43cb0*/  STL.64 [R1+0x3c8], R22 ;  /* 0x0003c81601007387 */ /* 0x0003e60000100a00 */
[----:B0-----:R-:W3:Y:S02]  /*43cc0*/  LDL.LU.64 R20, [R1+0x23e8] ;  /* 0x0023e80001147983 */ /* 0x001ee40000300a00 */
[C---:B---3--:R-:W-:Y:S11]  /*43cd0*/  HMMA.16816.F32.BF16 R24, R16.reuse, R20, R24 ;  /* 0x000000141018723c */ /* 0x048ff60000041818 */
[----:B------:R-:W-:Y:S11]  /*43ce0*/  @!UPT UIADD3 URZ, URZ, URZ, URZ ;  /* 0x0000003f3f3ff290 */ /* 0x000ff6000fffe03f */
[----:B------:R-:W-:Y:S01]  /*43cf0*/  @!UPT UIADD3 URZ, URZ, URZ, URZ ;  /* 0x0000003f3f3ff290 */ /* 0x000fe2000fffe03f */
[----:B------:R0:W-:Y:S01]  /*43d00*/  STL.64 [R1+0x3b0], R24 ;  /* 0x0003b01801007387 */ /* 0x0001e20000100a00 */
[----:B------:R3:W-:Y:S02]  /*43d10*/  STL.64 [R1+0x3b8], R26 ;  /* 0x0003b81a01007387 */ /* 0x0007e40000100a00 */
[----:B-1----:R-:W2:Y:S01]  /*43d20*/  LDL.LU.64 R22, [R1+0x23e0] ;  /* 0x0023e00001167983 */ /* 0x002ea20000300a00 */
[----:B0-----:R-:W-:Y:S02]  /*43d30*/  MOV R25, R21 ;  /* 0x0000001500197202 */ /* 0x001fe40000000f00 */
[----:B---3--:R-:W-:Y:S02]  /*43d40*/  MOV R26, R20 ;  /* 0x00000014001a7202 */ /* 0x008fe40000000f00 */
[----:B------:R-:W3:Y:S01]  /*43d50*/  LDL.LU.64 R20, [R1+0x23d8] ;  /* 0x0023d80001147983 */ /* 0x000ee20000300a00 */
[----:B------:R0:W-:Y:S02]  /*43d60*/  STL [R1+0x22dc], R25 ;  /* 0x0022dc1901007387 */ /* 0x0001e40000100800 */
[----:B------:R1:W-:Y:S02]  /*43d70*/  STL [R1+0x22d8], R26 ;  /* 0x0022d81a01007387 */ /* 0x0003e40000100800 */
[----:B------:R-:W2:Y:S01]  /*43d80*/  LDL.LU R24, [R1+0x150] ;  /* 0x0001500001187983 */ /* 0x000ea20000300800 */
[----:B0-----:R-:W2:Y:S01]  /*43d90*/  LDL.LU R25, [R1+0x154] ;  /* 0x0001540001197983 */ /* 0x001ea20000300800 */
[----:B-1----:R-:W2:Y:S02]  /*43da0*/  LDL.LU R26, [R1+0x158] ;  /* 0x00015800011a7983 */ /* 0x002ea40000300800 */
[----:B------:R-:W2:Y:S01]  /*43db0*/  LDL.LU R27, [R1+0x15c] ;  /* 0x00015c00011b7983 */ /* 0x000ea20000300800 */
[----:B-----5:R-:W-:Y:S01]  /*43dc0*/  MOV R28, R12 ;  /* 0x0000000c001c7202 */ /* 0x020fe20000000f00 */
[----:B--2---:R-:W-:Y:S11]  /*43dd0*/  HMMA.16816.F32.BF16 R24, R16, R12, R24 ;  /* 0x0000000c1018723c */ /* 0x004ff60000041818 */
[----:B------:R-:W-:Y:S11]  /*43de0*/  @!UPT UIADD3 URZ, URZ, URZ, URZ ;  /* 0x0000003f3f3ff290 */ /* 0x000ff6000fffe03f */
[----:B------:R-:W-:Y:S01]  /*43df0*/  @!UPT UIADD3 URZ, URZ, URZ, URZ ;  /* 0x0000003f3f3ff290 */ /* 0x000fe2000fffe03f */
[----:B------:R0:W-:Y:S01]  /*43e00*/  STL.64 [R1+0x3a0], R24 ;  /* 0x0003a01801007387 */ /* 0x0001e20000100a00 */
[----:B------:R-:W-:Y:S02]  /*43e10*/  STL.64 [R1+0x3a8], R26 ;  /* 0x0003a81a01007387 */ /* 0x000fe40000100a00 */
[----:B------:R-:W2:Y:S02]  /*43e20*/  LDL.LU R12, [R1+0x6b0] ;  /* 0x0006b000010c7983 */ /* 0x000ea40000300800 */
[----:B0-----:R-:W-:Y:S02]  /*43e30*/  IMAD.MOV.U32 R24, RZ, RZ, R13 ;  /* 0x000000ffff187224 */ /* 0x001fe400078e000d */
[----:B------:R-:W2:Y:S01]  /*43e40*/  LDL.LU R13, [R1+0x6b4] ;  /* 0x0006b400010d7983 */ /* 0x000ea20000300800 */
[----:B------:R-:W5:Y:S02]  /*43e50*/  LDL.LU R14, [R1+0x6b8] ;  /* 0x0006b800010e7983 */ /* 0x000f640000300800 */
[----:B------:R-:W5:Y:S02]  /*43e60*/  LDL.LU R15, [R1+0x6bc] ;  /* 0x0006bc00010f7983 */ /* 0x000f640000300800 */
[----:B-----5:R-:W-:Y:S01]  /*43e70*/  STL.64 [R1+0x2318], R14 ;  /* 0x0023180e01007387 */ /* 0x020fe20000100a00 */
[----:B--2---:R0:W-:Y:S02]  /*43e80*/  STL.64 [R1+0x2310], R12 ;  /* 0x0023100c01007387 */ /* 0x0041e40000100a00 */
[----:B0-----:R-:W-:-:S02]  /*43e90*/  MOV R12, R0 ;  /* 0x00000000000c7202 */ /* 0x001fc40000000f00 */
[----:B------:R-:W-:Y:S01]  /*43ea0*/  MOV R13, R2 ;  /* 0x00000002000d7202 */ /* 0x000fe20000000f00 */
[----:B------:R-:W2:Y:S01]  /*43eb0*/  LDL.LU R0, [R1+0x23d0] ;  /* 0x0023d00001007983 */ /* 0x000ea20000300800 */
[----:B------:R-:W5:Y:S03]  /*43ec0*/  LDL.LU R2, [R1+0x23cc] ;  /* 0x0023cc0001027983 */ /* 0x000f660000300800 */
[----:B------:R0:W-:Y:S04]  /*43ed0*/  STL.64 [R1+0x2330], R12 ;  /* 0x0023300c01007387 */ /* 0x0001e80000100a00 */
[----:B0-----:R-:W2:Y:S01]  /*43ee0*/  LDL.LU R12, [R1+0x140] ;  /* 0x00014000010c7983 */ /* 0x001ea20000300800 */
[----:B------:R-:W2:Y:S02]  /*43ef0*/  LDL.LU R13, [R1+0x144] ;  /* 0x00014400010d7983 */ /* 0x000ea40000300800 */
[----:B------:R-:W2:Y:S02]  /*43f00*/  LDL.LU R14, [R1+0x148] ;  /* 0x00014800010e7983 */ /* 0x000ea40000300800 */
[----:B------:R-:W2:Y:S01]  /*43f10*/  LDL.LU R15, [R1+0x14c] ;  /* 0x00014c00010f7983 */ /* 0x000ea20000300800 */
[----:B----4-:R-:W-:-:S02]  /*43f20*/  MOV R26, R9 ;  /* 0x00000009001a7202 */ /* 0x010fc40000000f00 */
[----:B------:R-:W-:Y:S01]  /*43f30*/  MOV R25, R8 ;  /* 0x0000000800197202 */ /* 0x000fe20000000f00 */
[----:B--2---:R-:W-:Y:S11]  /*43f40*/  HMMA.16816.F32.BF16 R12, R16, R8, R12 ;  /* 0x00000008100c723c */ /* 0x004ff6000004180c */
[----:B------:R-:W-:Y:S11]  /*43f50*/  @!UPT UIADD3 URZ, URZ, URZ, URZ ;  /* 0x0000003f3f3ff290 */ /* 0x000ff6000fffe03f */
[----:B------:R-:W-:Y:S01]  /*43f60*/  @!UPT UIADD3 URZ, URZ, URZ, URZ ;  /* 0x0000003f3f3ff290 */ /* 0x000fe2000fffe03f */
[----:B------:R0:W-:Y:S01]  /*43f70*/  STL.64 [R1+0x390], R12 ;  /* 0x0003900c01007387 */ /* 0x0001e20000100a00 */
[----:B------:R-:W-:Y:S02]  /*43f80*/  STL.64 [R1+0x398], R14 ;  /* 0x0003980e01007387 */ /* 0x000fe40000100a00 */
[----:B0-----:R-:W-:Y:S01]  /*43f90*/  IMAD.MOV.U32 R12, RZ, RZ, R29 ;  /* 0x000000ffff0c7224 */ /* 0x001fe200078e001d */
[----:B------:R-:W-:Y:S01]  /*43fa0*/  MOV R13, R23 ;  /* 0x00000017000d7202 */ /* 0x000fe20000000f00 */
[----:B------:R-:W2:Y:S04]  /*43fb0*/  LDL.LU R29, [R1+0x23c8] ;  /* 0x0023c800011d7983 */ /* 0x000ea80000300800 */
[----:B------:R-:W-:Y:S01]  /*43fc0*/  STL.64 [R1+0x2348], R12 ;  /* 0x0023480c01007387 */ /* 0x000fe20000100a00 */
[----:B------:R-:W-:Y:S02]  /*43fd0*/  STL [R1+0x2328], R26 ;  /* 0x0023281a01007387 */ /* 0x000fe40000100800 */
[----:B------:R0:W-:Y:S02]  /*43fe0*/  STL.64 [R1+0x2320], R24 ;  /* 0x0023201801007387 */ /* 0x0001e40000100a00 */
[----:B0-----:R-:W4:Y:S01]  /*43ff0*/  LDL.LU R24, [R1+0x6a0] ;  /* 0x0006a00001187983 */ /* 0x001f220000300800 */
[----:B------:R-:W4:Y:S02]  /*44000*/  LDL.LU R25, [R1+0x6a4] ;  /* 0x0006a40001197983 */ /* 0x000f240000300800 */
[----:B------:R-:W2:Y:S02]  /*44010*/  LDL.LU R26, [R1+0x6a8] ;  /* 0x0006a800011a7983 */ /* 0x000ea40000300800 */
[----:B------:R-:W2:Y:S01]  /*44020*/  LDL.LU R27, [R1+0x6ac] ;  /* 0x0006ac00011b7983 */ /* 0x000ea20000300800 */
[----:B------:R-:W-:-:S02]  /*44030*/  MOV R12, R22 ;  /* 0x00000016000c7202 */ /* 0x000fc40000000f00 */
[----:B---3--:R-:W-:-:S05]  /*44040*/  MOV R13, R21 ;  /* 0x00000015000d7202 */ /* 0x008fca0000000f00 */
[----:B------:R0:W-:Y:S01]  /*44050*/  STL.64 [R1+0x2360], R12 ;  /* 0x0023600c01007387 */ /* 0x0001e20000100a00 */
[----:B------:R-:W-:Y:S02]  /*44060*/  MOV R8, R6 ;  /* 0x0000000600087202 */ /* 0x000fe40000000f00 */
[----:B------:R-:W-:Y:S02]  /*44070*/  MOV R9, R3 ;  /* 0x0000000300097202 */ /* 0x000fe40000000f00 */
[----:B0-----:R-:W-:Y:S01]  /*44080*/  MOV R12, R20 ;  /* 0x00000014000c7202 */ /* 0x001fe20000000f00 */
[----:B------:R-:W-:-:S05]  /*44090*/  IMAD.MOV.U32 R13, RZ, RZ, R7 ;  /* 0x000000ffff0d7224 */ /* 0x000fca00078e0007 */
[----:B------:R-:W-:Y:S04]  /*440a0*/  STL.64 [R1+0x2378], R12 ;  /* 0x0023780c01007387 */ /* 0x000fe80000100a00 */
[----:B--2---:R-:W-:Y:S01]  /*440b0*/  STL.64 [R1+0x2340], R26 ;  /* 0x0023401a01007387 */ /* 0x004fe20000100a00 */
[----:B----4-:R0:W-:Y:S03]  /*440c0*/  STL.64 [R1+0x2338], R24 ;  /* 0x0023381801007387 */ /* 0x0101e60000100a00 */
[----:B0-----:R-:W2:Y:S01]  /*440d0*/  LDL.LU R24, [R1+0x690] ;  /* 0x0006900001187983 */ /* 0x001ea20000300800 */
[----:B------:R-:W2:Y:S02]  /*440e0*/  LDL.LU R25, [R1+0x694] ;  /* 0x0006940001197983 */ /* 0x000ea40000300800 */
[----:B------:R-:W3:Y:S02]  /*440f0*/  LDL.LU R26, [R1+0x698] ;  /* 0x00069800011a7983 */ /* 0x000ee40000300800 */
[----:B------:R-:W3:Y:S01]  /*44100*/  LDL.LU R27, [R1+0x69c] ;  /* 0x00069c00011b7983 */ /* 0x000ee20000300800 */
[----:B------:R-:W-:Y:S01]  /*44110*/  STL.64 [R1+0x23b0], R8 ;  /* 0x0023b00801007387 */ /* 0x000fe20000100a00 */
[----:B------:R-:W4:Y:S02]  /*44120*/  LDL.LU R20, [R1+0x630] ;  /* 0x0006300001147983 */ /* 0x000f240000300800 */
[----:B------:R-:W4:Y:S02]  /*44130*/  LDL.LU R21, [R1+0x634] ;  /* 0x0006340001157983 */ /* 0x000f240000300800 */
[----:B------:R-:W2:Y:S01]  /*44140*/  LDL.LU R22, [R1+0x638] ;  /* 0x0006380001167983 */ /* 0x000ea20000300800 */
[----:B------:R-:W2:Y:S04]  /*44150*/  LDL.LU R23, [R1+0x63c] ;  /* 0x00063c0001177983 */ /* 0x000ea80000300800 */
[----:B--2---:R-:W-:Y:S01]  /*44160*/  STL.64 [R1+0x23c0], R22 ;  /* 0x0023c01601007387 */ /* 0x004fe20000100a00 */
[----:B----4-:R0:W-:Y:S03]  /*44170*/  STL.64 [R1+0x23b8], R20 ;  /* 0x0023b81401007387 */ /* 0x0101e60000100a00 */
[----:B0-----:R-:W2:Y:S01]  /*44180*/  LDL.LU R20, [R1+0x130] ;  /* 0x0001300001147983 */ /* 0x001ea20000300800 */
[----:B------:R-:W2:Y:S02]  /*44190*/  LDL.LU R21, [R1+0x134] ;  /* 0x0001340001157983 */ /* 0x000ea40000300800 */
[----:B------:R-:W2:Y:S02]  /*441a0*/  LDL.LU R22, [R1+0x138] ;  /* 0x0001380001167983 */ /* 0x000ea40000300800 */
[----:B------:R-:W2:Y:S01]  /*441b0*/  LDL.LU R23, [R1+0x13c] ;  /* 0x00013c0001177983 */ /* 0x000ea20000300800 */
[----:B------:R-:W4:Y:S01]  /*441c0*/  LDL.64 R4, [R1+0x50] ;  /* 0x0000500001047983 */ /* 0x000f220000100a00 */
[----:B-----5:R-:W-:-:S03]  /*441d0*/  MOV R8, R2 ;  /* 0x0000000200087202 */ /* 0x020fc60000000f00 */
[----:B----4-:R0:W-:Y:S04]  /*441e0*/  STL.64 [R1+0x23a0], R4 ;  /* 0x0023a00401007387 */ /* 0x0101e80000100a00 */
[----:B0-----:R-:W4:Y:S01]  /*441f0*/  LDL.LU R4, [R1+0x640] ;  /* 0x0006400001047983 */ /* 0x001f220000300800 */
[----:B------:R-:W4:Y:S02]  /*44200*/  LDL.LU R5, [R1+0x644] ;  /* 0x0006440001057983 */ /* 0x000f240000300800 */
[----:B------:R-:W4:Y:S02]  /*44210*/  LDL.LU R6, [R1+0x648] ;  /* 0x0006480001067983 */ /* 0x000f240000300800 */
[----:B------:R-:W4:Y:S01]  /*44220*/  LDL.LU R7, [R1+0x64c] ;  /* 0x00064c0001077983 */ /* 0x000f220000300800 */
[----:B------:R-:W5:Y:S01]  /*44230*/  LDL.LU R2, [R1+0xf7c] ;  /* 0x000f7c0001027983 */ /* 0x000f620000300800 */
[----:B------:R-:W2:Y:S02]  /*44240*/  LDL.64 R12, [R1+0x40] ;  /* 0x00004000010c7983 */ /* 0x000ea40000100a00 */
[----:B------:R-:W5:Y:S01]  /*44250*/  LDL R3, [R1+0xe8c] ;  /* 0x000e8c0001037983 */ /* 0x000f620000100800 */
[----:B--2---:R0:W-:Y:S04]  /*44260*/  STL.64 [R1+0x2398], R12 ;  /* 0x0023980c01007387 */ /* 0x0041e80000100a00 */
[----:B0-----:R-:W2:Y:S01]  /*44270*/  LDL.LU R12, [R1+0x650] ;  /* 0x00065000010c7983 */ /* 0x001ea20000300800 */
[----:B------:R-:W2:Y:S02]  /*44280*/  LDL.LU R13, [R1+0x654] ;  /* 0x00065400010d7983 */ /* 0x000ea40000300800 */
[----:B------:R-:W2:Y:S02]  /*44290*/  LDL.LU R14, [R1+0x658] ;  /* 0x00065800010e7983 */ /* 0x000ea40000300800 */
[----:B------:R-:W2:Y:S01]  /*442a0*/  LDL.LU R15, [R1+0x65c] ;  /* 0x00065c00010f7983 */ /* 0x000ea20000300800 */
[----:B---3--:R-:W-:Y:S01]  /*442b0*/  STL.64 [R1+0x2358], R26 ;  /* 0x0023581a01007387 */ /* 0x008fe20000100a00 */
[----:B------:R0:W-:Y:S03]  /*442c0*/  STL.64 [R1+0x2350], R24 ;  /* 0x0023501801007387 */ /* 0x0001e60000100a00 */
[----:B0-----:R-:W3:Y:S01]  /*442d0*/  LDL.LU R24, [R1+0x680] ;  /* 0x0006800001187983 */ /* 0x001ee20000300800 */
[----:B------:R-:W3:Y:S02]  /*442e0*/  LDL.LU R25, [R1+0x684] ;  /* 0x0006840001197983 */ /* 0x000ee40000300800 */
[----:B------:R-:W2:Y:S02]  /*442f0*/  LDL.LU R26, [R1+0x688] ;  /* 0x00068800011a7983 */ /* 0x000ea40000300800 */
[----:B------:R-:W2:Y:S01]  /*44300*/  LDL.LU R27, [R1+0x68c] ;  /* 0x00068c00011b7983 */ /* 0x000ea20000300800 */
[----:B------:R-:W-:-:S07]  /*44310*/  MOV R9, R0 ;  /* 0x0000000000097202 */ /* 0x000fce0000000f00 */
[C---:B------:R-:W-:Y:S01]  /*44320*/  HMMA.16816.F32.BF16 R8, R16.reuse, R8, R20 ;  /* 0x000000081008723c */ /* 0x040fe20000041814 */
[----:B--2---:R-:W-:Y:S01]  /*44330*/  STL.64 [R1+0x2370], R26 ;  /* 0x0023701a01007387 */ /* 0x004fe20000100a00 */
[----:B---3--:R0:W-:Y:S03]  /*44340*/  STL.64 [R1+0x2368], R24 ;  /* 0x0023681801007387 */ /* 0x0081e60000100a00 */
        /* <DEDUP_REMOVED lines=8> */
[----:B------:R-:W2:Y:S02]  /*443d0*/  LDL.LU R26, [R1+0x668] ;  /* 0x00066800011a7983 */ /* 0x000ea40000300800 */
[----:B------:R-:W2:Y:S01]  /*443e0*/  LDL.LU R27, [R1+0x66c] ;  /* 0x00066c00011b7983 */ /* 0x000ea20000300800 */
[----:B------:R-:W3:Y:S01]  /*443f0*/  LDL.LU.64 R22, [R1+0x23c0] ;  /* 0x0023c00001167983 */ /* 0x000ee20000300a00 */
[----:B------:R-:W3:Y:S02]  /*44400*/  LDL.LU.64 R20, [R1+0x23b8] ;  /* 0x0023b80001147983 */ /* 0x000ee40000300a00 */
[----:B------:R0:W-:Y:S02]  /*44410*/  STL.64 [R1+0x380], R8 ;  /* 0x0003800801007387 */ /* 0x0001e40000100a00 */
[----:B------:R3:W-:Y:S01]  /*44420*/  STL.64 [R1+0x388], R10 ;  /* 0x0003880a01007387 */ /* 0x0007e20000100a00 */
[----:B0-----:R-:W3:Y:S02]  /*44430*/  LDL.LU.64 R8, [R1+0x23b0] ;  /* 0x0023b00001087983 */ /* 0x001ee40000300a00 */
[C---:B---3--:R-:W-:Y:S02]  /*44440*/  HMMA.16816.F32.BF16 R8, R16.reuse, R8, R20 ;  /* 0x000000081008723c */ /* 0x048fe40000041814 */
[----:B------:R-:W4:Y:S11]  /*44450*/  LDL.LU.64 R20, [R1+0x23a8] ;  /* 0x0023a80001147983 */ /* 0x000f360000300a00 */
[----:B------:R-:W-:Y:S10]  /*44460*/  @!UPT UIADD3 URZ, URZ, URZ, URZ ;  /* 0x0000003f3f3ff290 */ /* 0x000ff4000fffe03f */
[----:B------:R0:W-:Y:S01]  /*44470*/  STL.64 [R1+0x370], R8 ;  /* 0x0003700801007387 */ /* 0x0001e20000100a00 */
[----:B------:R1:W-:Y:S03]  /*44480*/  STL.64 [R1+0x378], R10 ;  /* 0x0003780a01007387 */ /* 0x0003e60000100a00 */
[----:B0-----:R-:W3:Y:S01]  /*44490*/  LDL.LU R8, [R1+0x6c0] ;  /* 0x0006c00001087983 */ /* 0x001ee20000300800 */
[----:B------:R-:W3:Y:S02]  /*444a0*/  LDL.LU R9, [R1+0x6c4] ;  /* 0x0006c40001097983 */ /* 0x000ee40000300800 */
[----:B-1----:R-:W3:Y:S02]  /*444b0*/  LDL.LU R10, [R1+0x6c8] ;  /* 0x0006c800010a7983 */ /* 0x002ee40000300800 */
[----:B------:R-:W3:Y:S01]  /*444c0*/  LDL.LU R11, [R1+0x6cc] ;  /* 0x0006cc00010b7983 */ /* 0x000ee20000300800 */
[C---:B----4-:R-:W-:Y:S01]  /*444d0*/  HMMA.16816.F32.BF16 R20, R16.reuse, R20, R4 ;  /* 0x000000141014723c */ /* 0x050fe20000041804 */
[----:B------:R-:W4:Y:S11]  /*444e0*/  LDL.LU.64 R4, [R1+0x23a0] ;  /* 0x0023a00001047983 */ /* 0x000f360000300a00 */
[----:B------:R-:W-:Y:S11]  /*444f0*/  @!UPT UIADD3 URZ, URZ, URZ, URZ ;  /* 0x0000003f3f3ff290 */ /* 0x000ff6000fffe03f */
[----:B------:R-:W-:Y:S01]  /*44500*/  STL.64 [R1+0x360], R20 ;  /* 0x0003601401007387 */ /* 0x000fe20000100a00 */
[----:B------:R-:W-:Y:S02]  /*44510*/  STL.64 [R1+0x368], R22 ;  /* 0x0003681601007387 */ /* 0x000fe40000100a00 */
[----:B------:R-:W0:Y:S02]  /*44520*/  LDSM.16.M88.4 R20, [R29+0x29800] ;  /* 0x029800001d14783b */ /* 0x000e240000000200 */
[----:B0-----:R-:W-:Y:S02]  /*44530*/  STL.64 [R1+0x22e8], R22 ;  /* 0x0022e81601007387 */ /* 0x001fe40000100a00 */
[----:B------:R0:W-:Y:S02]  /*44540*/  STL.64 [R1+0x22e0], R20 ;  /* 0x0022e01401007387 */ /* 0x0001e40000100a00 */
[----:B0-----:R-:W2:Y:S01]  /*44550*/  LDL.LU R20, [R1+0x6d0] ;  /* 0x0006d00001147983 */ /* 0x001ea20000300800 */
[----:B------:R-:W2:Y:S02]  /*44560*/  LDL.LU R21, [R1+0x6d4] ;  /* 0x0006d40001157983 */ /* 0x000ea40000300800 */
[----:B------:R-:W2:Y:S02]  /*44570*/  LDL.LU R22, [R1+0x6d8] ;  /* 0x0006d80001167983 */ /* 0x000ea40000300800 */
[----:B------:R-:W2:Y:S01]  /*44580*/  LDL.LU R23, [R1+0x6dc] ;  /* 0x0006dc0001177983 */ /* 0x000ea20000300800 */
[C---:B----4-:R-:W-:Y:S11]  /*44590*/  HMMA.16816.F32.BF16 R12, R16.reuse, R4, R12 ;  /* 0x00000004100c723c */ /* 0x050ff6000004180c */
[----:B------:R-:W-:Y:S11]  /*445a0*/  @!UPT UIADD3 URZ, URZ, URZ, URZ ;  /* 0x0000003f3f3ff290 */ /* 0x000ff6000fffe03f */
[----:B------:R-:W-:Y:S01]  /*445b0*/  @!UPT UIADD3 URZ, URZ, URZ, URZ ;  /* 0x0000003f3f3ff290 */ /* 0x000fe2000fffe03f */
[----:B------:R0:W-:Y:S01]  /*445c0*/  STL.64 [R1+0x350], R12 ;  /* 0x0003500c01007387 */ /* 0x0001e20000100a00 */
[----:B------:R-:W-:Y:S03]  /*445d0*/  STL.64 [R1+0x358], R14 ;  /* 0x0003580e01007387 */ /* 0x000fe60000100a00 */
[----:B0-----:R-:W2:Y:S01]  /*445e0*/  LDL.LU.64 R12, [R1+0x2398] ;  /* 0x00239800010c7983 */ /* 0x001ea20000300a00 */
[----:B------:R-:W-:Y:S01]  /*445f0*/  IMAD.MOV.U32 R29, RZ, RZ, R4 ;  /* 0x000000ffff1d7224 */ /* 0x000fe200078e0004 */
[----:B------:R-:W-:Y:S02]  /*44600*/  MOV R6, R5 ;  /* 0x0000000500067202 */ /* 0x000fe40000000f00 */
[----:B------:R-:W4:Y:S01]  /*44610*/  LDL.LU.64 R4, [R1+0x2390] ;  /* 0x0023900001047983 */ /* 0x000f220000300a00 */
[----:B-----5:R-:W-:Y:S01]  /*44620*/  FADD R0, -R3, R2 ;  /* 0x0000000203007221 */ /* 0x020fe20000000100 */
[----:B--2---:R-:W-:Y:S01]  /*44630*/  HMMA.16816.F32.BF16 R24, R16, R12, R24 ;  /* 0x0000000c1018723c */ /* 0x004fe20000041818 */
[----:B------:R-:W-:-:S02]  /*44640*/  MOV R7, R12 ;  /* 0x0000000c00077202 */ /* 0x000fc40000000f00 */
[----:B------:R-:W-:Y:S11]  /*44650*/  MOV R2, R13 ;  /* 0x0000000d00027202 */ /* 0x000ff60000000f00 */
[----:B------:R-:W-:Y:S09]  /*44660*/  @!UPT UIADD3 URZ, URZ, URZ, URZ ;  /* 0x0000003f3f3ff290 */ /* 0x000ff2000fffe03f */
[----:B------:R-:W-:Y:S01]  /*44670*/  STL.64 [R1+0x340], R24 ;  /* 0x0003401801007387 */ /* 0x000fe20000100a00 */
[----:B------:R0:W-:Y:S03]  /*44680*/  STL.64 [R1+0x348], R26 ;  /* 0x0003481a01007387 */ /* 0x0001e60000100a00 */
[----:B0-----:R-:W2:Y:S01]  /*44690*/  LDL.LU.64 R26, [R1+0x2388] ;  /* 0x00238800011a7983 */ /* 0x001ea20000300a00 */
[----:B------:R-:W2:Y:S02]  /*446a0*/  LDL.LU.64 R24, [R1+0x2380] ;  /* 0x0023800001187983 */ /* 0x000ea40000300a00 */
        /* <DEDUP_REMOVED lines=23> */
[----:B------:R-:W2:Y:S01]  /*44820*/  LDL.LU R26, [R1+0x2328] ;  /* 0x00232800011a7983 */ /* 0x000ea20000300800 */
[----:B------:R-:W5:Y:S11]  /*44830*/  LDL.LU.64 R24, [R1+0x2320] ;  /* 0x0023200001187983 */ /* 0x000f760000300a00 */
[----:B------:R-:W-:Y:S09]  /*44840*/  @!UPT UIADD3 URZ, URZ, URZ, URZ ;  /* 0x0000003f3f3ff290 */ /* 0x000ff2000fffe03f */
[----:B------:R-:W-:Y:S01]  /*44850*/  STL.64 [R1+0x300], R12 ;  /* 0x0003000c01007387 */ /* 0x000fe20000100a00 */
[----:B------:R0:W-:Y:S03]  /*44860*/  STL.64 [R1+0x308], R14 ;  /* 0x0003080e01007387 */ /* 0x0001e60000100a00 */
[----:B0-----:R-:W4:Y:S01]  /*44870*/  LDL.LU.64 R14, [R1+0x2318] ;  /* 0x00231800010e7983 */ /* 0x001f220000300a00 */
[----:B------:R-:W4:Y:S02]  /*44880*/  LDL.LU.64 R12, [R1+0x2310] ;  /* 0x00231000010c7983 */ /* 0x000f240000300a00 */
[C---:B----4-:R-:W-:Y:S11]  /*44890*/  HMMA.16816.F32.BF16 R12, R16.reuse, R4, R12 ;  /* 0x00000004100c723c */ /* 0x050ff6000004180c */
[----:B------:R-:W-:Y:S11]  /*448a0*/  @!UPT UIADD3 URZ, URZ, URZ, URZ ;  /* 0x0000003f3f3ff290 */ /* 0x000ff6000fffe03f */
[----:B------:R-:W-:Y:S01]  /*448b0*/  @!UPT UIADD3 URZ, URZ, URZ, URZ ;  /* 0x0000003f3f3ff290 */ /* 0x000fe2000fffe03f */
[----:B------:R0:W-:Y:S01]  /*448c0*/  STL.64 [R1+0x2f0], R12 ;  /* 0x0002f00c01007387 */ /* 0x0001e20000100a00 */
[----:B------:R1:W-:Y:S03]  /*448d0*/  STL.64 [R1+0x2f8], R14 ;  /* 0x0002f80e01007387 */ /* 0x0003e60000100a00 */
[----:B0-----:R-:W3:Y:S01]  /*448e0*/  LDL.LU.64 R12, [R1+0x2308] ;  /* 0x00230800010c7983 */ /* 0x001ee20000300a00 */
[----:B------:R-:W-:Y:S02]  /*448f0*/  FMUL R0, R0, 1.4426950216293334961 ;  /* 0x3fb8aa3b00007820 */ /* 0x000fe40000400000 */
[----:B------:R-:W4:Y:S02]  /*44900*/  LDL.LU R27, [R1+0xc40] ;  /* 0x000c4000011b7983 */ /* 0x000f240000300800 */
[----:B-1----:R-:W2:Y:S01]  /*44910*/  LDL.LU R15, [R1+0xc44] ;  /* 0x000c4400010f7983 */ /* 0x002ea20000300800 */
[----:B------:R-:W2:Y:S01]  /*44920*/  LDL.LU R14, [R1+0xc48] ;  /* 0x000c4800010e7983 */ /* 0x000ea20000300800 */
[----:B------:R0:W1:Y:S03]  /*44930*/  MUFU.EX2 R3, R0 ;  /* 0x0000000000037308 */ /* 0x0000660000000800 */
[----:B0-----:R-:W1:Y:S01]  /*44940*/  LDL.LU R0, [R1+0xc4c] ;  /* 0x000c4c0001007983 */ /* 0x001e620000300800 */
[----:B------:R-:W-:Y:S02]  /*44950*/  STL.64 [R1+0x2298], R6 ;  /* 0x0022980601007387 */ /* 0x000fe40000100a00 */
[----:B------:R0:W-:Y:S02]  /*44960*/  STL.64 [R1+0x2290], R4 ;  /* 0x0022900401007387 */ /* 0x0001e40000100a00 */
[----:B0-----:R-:W2:Y:S04]  /*44970*/  LDL R4, [R1+0xc0] ;  /* 0x0000c00001047983 */ /* 0x001ea80000100800 */
[----:B------:R-:W2:Y:S01]  /*44980*/  LDL R5, [R1+0xc4] ;  /* 0x0000c40001057983 */ /* 0x000ea20000100800 */
[C---:B---3--:R-:W-:Y:S11]  /*44990*/  HMMA.16816.F32.BF16 R8, R16.reuse, R12, R8 ;  /* 0x0000000c1008723c */ /* 0x048ff60000041808 */
[----:B------:R-:W-:Y:S11]  /*449a0*/  @!UPT UIADD3 URZ, URZ, URZ, URZ ;  /* 0x0000003f3f3ff290 */ /* 0x000ff6000fffe03f */
[----:B------:R-:W-:Y:S01]  /*449b0*/  @!UPT UIADD3 URZ, URZ, URZ, URZ ;  /* 0x0000003f3f3ff290 */ /* 0x000fe2000fffe03f */
[----:B------:R-:W-:Y:S01]  /*449c0*/  STL.64 [R1+0x2e0], R8 ;  /* 0x0002e00801007387 */ /* 0x000fe20000100a00 */
[----:B------:R0:W-:Y:S03]  /*449d0*/  STL.64 [R1+0x2e8], R10 ;  /* 0x0002e80a01007387 */ /* 0x0001e60000100a00 */
[----:B0-----:R-:W3:Y:S01]  /*449e0*/  LDL.LU.64 R10, [R1+0x2300] ;  /* 0x00230000010a7983 */ /* 0x001ee20000300a00 */
[----:B------:R-:W2:Y:S02]  /*449f0*/  LDL.LU.64 R8, [R1+0x22f8] ;  /* 0x0022f80001087983 */ /* 0x000ea40000300a00 */
[----:B------:R0:W-:Y:S02]  /*44a00*/  STL.64 [R1+0x22c0], R12 ;  /* 0x0022c00c01007387 */ /* 0x0001e40000100a00 */
[----:B0-----:R-:W-:Y:S02]  /*44a10*/  MOV R12, R28 ;  /* 0x0000001c000c7202 */ /* 0x001fe40000000f00 */
[----:B------:R-:W3:Y:S01]  /*44a20*/  LDL.LU R28, [R1+0x22f0] ;  /* 0x0022f000011c7983 */ /* 0x000ee20000300800 */
[----:B-----5:R-:W-:Y:S01]  /*44a30*/  IMAD.MOV.U32 R13, RZ, RZ, R24 ;  /* 0x000000ffff0d7224 */ /* 0x020fe200078e0018 */
[----:B--2---:R-:W-:Y:S02]  /*44a40*/  HMMA.16816.F32.BF16 R16, R16, R8, R20 ;  /* 0x000000081010723c */ /* 0x004fe40000041814 */
[----:B------:R-:W2:Y:S01]  /*44a50*/  LDL.LU.64 R22, [R1+0x22e8] ;  /* 0x0022e80001167983 */ /* 0x000ea20000300a00 */
[----:B------:R-:W2:Y:S02]  /*44a60*/  LDL.LU.64 R20, [R1+0x22e0] ;  /* 0x0022e00001147983 */ /* 0x000ea40000300a00 */
[----:B------:R-:W5:Y:S02]  /*44a70*/  LDL.LU R24, [R1+0xc50] ;  /* 0x000c500001187983 */ /* 0x000f640000300800 */
[----:B------:R-:W2:Y:S11]  /*44a80*/  LDL.LU R7, [R1+0xc54] ;  /* 0x000c540001077983 */ /* 0x000eb60000300800 */
[----:B------:R-:W-:Y:S05]  /*44a90*/  @!UPT UIADD3 URZ, URZ, URZ, URZ ;  /* 0x0000003f3f3ff290 */ /* 0x000fea000fffe03f */
[----:B------:R0:W-:Y:S01]  /*44aa0*/  STL.64 [R1+0x2d0], R16 ;  /* 0x0002d01001007387 */ /* 0x0001e20000100a00 */
[----:B------:R1:W-:Y:S02]  /*44ab0*/  STL.64 [R1+0x2d8], R18 ;  /* 0x0002d81201007387 */ /* 0x0003e40000100a00 */
[----:B------:R-:W2:Y:S02]  /*44ac0*/  LDL.LU R6, [R1+0xc58] ;  /* 0x000c580001067983 */ /* 0x000ea40000300800 */
[----:B---3--:R-:W-:Y:S01]  /*44ad0*/  STL.64 [R1+0x2230], R10 ;  /* 0x0022300a01007387 */ /* 0x008fe20000100a00 */
[----:B------:R3:W-:Y:S01]  /*44ae0*/  STL.64 [R1+0x2228], R8 ;  /* 0x0022280801007387 */ /* 0x0007e20000100a00 */
[----:B0-----:R-:W-:Y:S02]  /*44af0*/  FMUL R17, R28, R15 ;  /* 0x0000000f1c117220 */ /* 0x001fe40000400000 */
[----:B-1----:R-:W-:Y:S01]  /*44b00*/  FMUL R19, R3, R0 ;  /* 0x0000000003137220 */ /* 0x002fe20000400000 */
[----:B---3--:R-:W-:-:S02]  /*44b10*/  MOV R8, R25 ;  /* 0x0000001900087202 */ /* 0x008fc40000000f00 */
[----:B------:R-:W-:Y:S01]  /*44b20*/  MOV R9, R26 ;  /* 0x0000001a00097202 */ /* 0x000fe20000000f00 */
[----:B------:R-:W3:Y:S01]  /*44b30*/  LDL.LU R25, [R1+0x22dc] ;  /* 0x0022dc0001197983 */ /* 0x000ee20000300800 */
[----:B------:R-:W2:Y:S02]  /*44b40*/  LDL.LU R26, [R1+0x22d8] ;  /* 0x0022d800011a7983 */ /* 0x000ea40000300800 */
[----:B------:R-:W2:Y:S02]  /*44b50*/  LDL.LU R0, [R1+0xc5c] ;  /* 0x000c5c0001007983 */ /* 0x000ea40000300800 */
[----:B------:R-:W-:Y:S01]  /*44b60*/  FMUL R18, R3, R14 ;  /* 0x0000000e03127220 */ /* 0x000fe20000400000 */
[----:B------:R-:W2:Y:S01]  /*44b70*/  LDL.LU R15, [R1+0xc74] ;  /* 0x000c7400010f7983 */ /* 0x000ea20000300800 */
[----:B------:R-:W2:Y:S02]  /*44b80*/  LDL.LU R14, [R1+0xc78] ;  /* 0x000c7800010e7983 */ /* 0x000ea40000300800 */
[----:B----4-:R-:W-:Y:S01]  /*44b90*/  FMUL R16, R28, R27 ;  /* 0x0000001b1c107220 */ /* 0x010fe20000400000 */
[----:B--2---:R0:W-:Y:S04]  /*44ba0*/  STL.64 [R1+0x22d0], R14 ;  /* 0x0022d00e01007387 */ /* 0x0041e80000100a00 */
[----:B0-----:R-:W2:Y:S01]  /*44bb0*/  LDL.LU R14, [R1+0xc64] ;  /* 0x000c6400010e7983 */ /* 0x001ea20000300800 */
[----:B------:R-:W4:Y:S02]  /*44bc0*/  LDL.LU R15, [R1+0xc68] ;  /* 0x000c6800010f7983 */ /* 0x000f240000300800 */
[----:B------:R0:W-:Y:S02]  /*44bd0*/  STL.64 [R1+0x22c8], R12 ;  /* 0x0022c80c01007387 */ /* 0x0001e40000100a00 */
[----:B0-----:R-:W-:-:S02]  /*44be0*/  MOV R12, R26 ;  /* 0x0000001a000c7202 */ /* 0x001fc40000000f00 */
[----:B---3--:R-:W-:Y:S01]  /*44bf0*/  MOV R13, R25 ;  /* 0x00000019000d7202 */ /* 0x008fe20000000f00 */
[C---:B------:R-:W-:Y:S02]  /*44c00*/  FMUL R25, R28.reuse, R7 ;  /* 0x000000071c197220 */ /* 0x040fe40000400000 */
[C---:B------:R-:W-:Y:S02]  /*44c10*/  FMUL R26, R3.reuse, R6 ;  /* 0x00000006031a7220 */ /* 0x040fe40000400000 */
[C---:B------:R-:W-:Y:S01]  /*44c20*/  HMMA.16816.F32.BF16 R4, R20.reuse, R4, R16 ;  /* 0x000000041404723c */ /* 0x040fe20000041810 */
[----:B------:R-:W3:Y:S01]  /*44c30*/  LDL.LU R18, [R1+0xc60] ;  /* 0x000c600001127983 */ /* 0x000ee20000300800 */
[C---:B-----5:R-:W-:Y:S02]  /*44c40*/  FMUL R24, R28.reuse, R24 ;  /* 0x000000181c187220 */ /* 0x060fe40000400000 */
[----:B------:R-:W-:Y:S02]  /*44c50*/  FMUL R27, R3, R0 ;  /* 0x00000000031b7220 */ /* 0x000fe40000400000 */
[----:B------:R-:W5:Y:S05]  /*44c60*/  LDL.LU R19, [R1+0xc6c] ;  /* 0x000c6c0001137983 */ /* 0x000f6a0000300800 */
[----:B------:R-:W-:Y:S11]  /*44c70*/  HMMA.16816.F32.BF16 R24, R20, R12, R24 ;  /* 0x0000000c1418723c */ /* 0x000ff60000041818 */
[----:B------:R-:W-:Y:S01]  /*44c80*/  @!UPT UIADD3 URZ, URZ, URZ, URZ ;  /* 0x0000003f3f3ff290 */ /* 0x000fe2000fffe03f */
[----:B------:R-:W-:Y:S01]  /*44c90*/  STL.64 [R1+0x2c0], R4 ;  /* 0x0002c00401007387 */ /* 0x000fe20000100a00 */
[----:B------:R0:W-:Y:S02]  /*44ca0*/  STL.64 [R1+0x2c8], R6 ;  /* 0x0002c80601007387 */ /* 0x0001e40000100a00 */
[----:B------:R-:W5:Y:S02]  /*44cb0*/  LDL.LU R11, [R1+0xc7c] ;  /* 0x000c7c00010b7983 */ /* 0x000f640000300800 */
[----:B------:R-:W5:Y:S01]  /*44cc0*/  LDL.LU R10, [R1+0xc80] ;  /* 0x000c8000010a7983 */ /* 0x000f620000300800 */
[----:B0-----:R-:W5:Y:S01]  /*44cd0*/  LDL.LU R7, [R1+0xc84] ;  /* 0x000c840001077983 */ /* 0x001f620000300800 */
[----:B------:R-:W5:Y:S02]  /*44ce0*/  LDL.LU R6, [R1+0xc88] ;  /* 0x000c880001067983 */ /* 0x000f640000300800 */
[----:B------:R-:W5:Y:S02]  /*44cf0*/  LDL.LU R0, [R1+0xc8c] ;  /* 0x000c8c0001007983 */ /* 0x000f640000300800 */
[----:B------:R-:W5:Y:S01]  /*44d00*/  LDL R4, [R1+0x60] ;  /* 0x0000600001047983 */ /* 0x000f620000100800 */
[----:B------:R-:W5:Y:S01]  /*44d10*/  LDL R5, [R1+0x64] ;  /* 0x0000640001057983 */ /* 0x000f620000100800 */
[----:B--2---:R-:W-:-:S02]  /*44d20*/  FMUL R17, R28, R14 ;  /* 0x0000000e1c117220 */ /* 0x004fc40000400000 */
[----:B---3--:R-:W-:Y:S02]  /*44d30*/  FMUL R16, R28, R18 ;  /* 0x000000121c107220 */ /* 0x008fe40000400000 */
[C---:B----4-:R-:W-:Y:S02]  /*44d40*/  FMUL R18, R3.reuse, R15 ;  /* 0x0000000f03127220 */ /* 0x050fe40000400000 */
[----:B------:R-:W2:Y:S01]  /*44d50*/  LDL.LU.64 R14, [R1+0x22d0] ;  /* 0x0022d000010e7983 */ /* 0x000ea20000300a00 */
[----:B------:R-:W3:Y:S02]  /*44d60*/  LDL.LU.64 R12, [R1+0x22c8] ;  /* 0x0022c800010c7983 */ /* 0x000ee40000300a00 */
[----:B------:R-:W-:Y:S02]  /*44d70*/  STL.64 [R1+0x2b0], R24 ;  /* 0x0002b01801007387 */ /* 0x000fe40000100a00 */
[----:B------:R0:W-:Y:S02]  /*44d80*/  STL.64 [R1+0x2b8], R26 ;  /* 0x0002b81a01007387 */ /* 0x0001e40000100a00 */
[----:B0-----:R-:W4:Y:S01]  /*44d90*/  LDL.LU R27, [R1+0xc70] ;  /* 0x000c7000011b7983 */ /* 0x001f220000300800 */
[----:B-----5:R-:W-:-:S07]  /*44da0*/  FMUL R19, R3, R19 ;  /* 0x0000001303137220 */ /* 0x020fce0000400000 */
[C---:B---3--:R-:W-:Y:S01]  /*44db0*/  HMMA.16816.F32.BF16 R16, R20.reuse, R12, R16 ;  /* 0x0000000c1410723c */ /* 0x048fe20000041810 */
[C---:B--2---:R-:W-:Y:S02]  /*44dc0*/  FMUL R25, R28.reuse, R15 ;  /* 0x0000000f1c197220 */ /* 0x044fe40000400000 */
[C---:B------:R-:W-:Y:S01]  /*44dd0*/  FMUL R26, R3.reuse, R14 ;  /* 0x0000000e031a7220 */ /* 0x040fe20000400000 */
[----:B------:R-:W2:Y:S01]  /*44de0*/  LDL.LU.64 R12, [R1+0x22c0] ;  /* 0x0022c000010c7983 */ /* 0x000ea20000300a00 */
[C---:B----4-:R-:W-:Y:S02]  /*44df0*/  FMUL R24, R28.reuse, R27 ;  /* 0x0000001b1c187220 */ /* 0x050fe40000400000 */
[C---:B------:R-:W-:Y:S11]  /*44e00*/  FMUL R27, R3.reuse, R11 ;  /* 0x0000000b031b7220 */ /* 0x040ff60000400000 */
[----:B------:R-:W-:Y:S05]  /*44e10*/  @!UPT UIADD3 URZ, URZ, URZ, URZ ;  /* 0x0000003f3f3ff290 */ /* 0x000fea000fffe03f */
[----:B------:R0:W-:Y:S02]  /*44e20*/  STL.64 [R1+0x2a0], R16 ;  /* 0x0002a01001007387 */ /* 0x0001e40000100a00 */
[C---:B0-----:R-:W-:Y:S02]  /*44e30*/  FMUL R16, R28.reuse, R10 ;  /* 0x0000000a1c107220 */ /* 0x041fe40000400000 */
[----:B------:R-:W-:Y:S01]  /*44e40*/  HMMA.16816.F32.BF16 R8, R20, R8, R24 ;  /* 0x000000081408723c */ /* 0x000fe20000041818 */
[----:B------:R0:W-:Y:S01]  /*44e50*/  STL.64 [R1+0x2a8], R18 ;  /* 0x0002a81201007387 */ /* 0x0001e20000100a00 */
[----:B------:R-:W3:Y:S02]  /*44e60*/  LDL.LU R24, [R1+0xc90] ;  /* 0x000c900001187983 */ /* 0x000ee40000300800 */
[----:B0-----:R-:W-:Y:S11]  /*44e70*/  FMUL R19, R3, R0 ;  /* 0x0000000003137220 */ /* 0x001ff60000400000 */
[----:B------:R-:W-:Y:S08]  /*44e80*/  @!UPT UIADD3 URZ, URZ, URZ, URZ ;  /* 0x0000003f3f3ff290 */ /* 0x000ff0000fffe03f */
[----:B------:R0:W-:Y:S01]  /*44e90*/  STL.64 [R1+0x290], R8 ;  /* 0x0002900801007387 */ /* 0x0001e20000100a00 */
[----:B------:R-:W-:Y:S02]  /*44ea0*/  STL.64 [R1+0x298], R10 ;  /* 0x0002980a01007387 */ /* 0x000fe40000100a00 */
[----:B------:R-:W4:Y:S02]  /*44eb0*/  LDL.LU R25, [R1+0xc94] ;  /* 0x000c940001197983 */ /* 0x000f240000300800 */
[----:B------:R-:W5:Y:S01]  /*44ec0*/  LDL.LU R26, [R1+0xc98] ;  /* 0x000c9800011a7983 */ /* 0x000f620000300800 */
[----:B------:R-:W2:Y:S04]  /*44ed0*/  LDL.LU R14, [R1+0xc9c] ;  /* 0x000c9c00010e7983 */ /* 0x000ea80000300800 */
[----:B0-----:R-:W2:Y:S01]  /*44ee0*/  LDL.LU R9, [R1+0xca0] ;  /* 0x000ca00001097983 */ /* 0x001ea20000300800 */
[----:B------:R-:W2:Y:S02]  /*44ef0*/  LDL.LU R8, [R1+0xca4] ;  /* 0x000ca40001087983 */ /* 0x000ea40000300800 */
[----:B------:R-:W2:Y:S02]  /*44f00*/  LDL.LU R0, [R1+0xca8] ;  /* 0x000ca80001007983 */ /* 0x000ea40000300800 */
[----:B------:R-:W2:Y:S02]  /*44f10*/  LDL.LU R15, [R1+0xcac] ;  /* 0x000cac00010f7983 */ /* 0x000ea40000300800 */
[----:B--2---:R-:W-:Y:S01]  /*44f20*/  STL [R1+0x22a8], R15 ;  /* 0x0022a80f01007387 */ /* 0x004fe20000100800 */
[----:B------:R0:W-:Y:S03]  /*44f30*/  STL.64 [R1+0x22a0], R12 ;  /* 0x0022a00c01007387 */ /* 0x0001e60000100a00 */
[----:B0-----:R-:W2:Y:S04]  /*44f40*/  LDL R12, [R1+0x70] ;  /* 0x00007000010c7983 */ /* 0x001ea80000100800 */
[----:B------:R-:W2:Y:S01]  /*44f50*/  LDL R13, [R1+0x74] ;  /* 0x00007400010d7983 */ /* 0x000ea20000100800 */
[----:B------:R-:W-:Y:S02]  /*44f60*/  STL [R1+0x22b8], R14 ;  /* 0x0022b80e01007387 */ /* 0x000fe40000100800 */
[----:B------:R-:W-:-:S02]  /*44f70*/  FMUL R17, R28, R7 ;  /* 0x000000071c117220 */ /* 0x000fc40000400000 */
[C---:B------:R-:W-:Y:S01]  /*44f80*/  FMUL R18, R3.reuse, R6 ;  /* 0x0000000603127220 */ /* 0x040fe20000400000 */
[----:B--2---:R0:W-:Y:S04]  /*44f90*/  STL.64 [R1+0x22b0], R12 ;  /* 0x0022b00c01007387 */ /* 0x0041e80000100a00 */
[----:B0-----:R-:W2:Y:S04]  /*44fa0*/  LDL R12, [R1+0x80] ;  /* 0x00008000010c7983 */ /* 0x001ea80000100800 */
[----:B------:R-:W2:Y:S01]  /*44fb0*/  LDL R13, [R1+0x84] ;  /* 0x00008400010d7983 */ /* 0x000ea20000100800 */
[----:B------:R-:W3:Y:S02]  /*44fc0*/  LDL.LU R11, [R1+0xcb0] ;  /* 0x000cb000010b7983 */ /* 0x000ee40000300800 */
[----:B------:R-:W3:Y:S02]  /*44fd0*/  LDL.LU R7, [R1+0xcb4] ;  /* 0x000cb40001077983 */ /* 0x000ee40000300800 */
[----:B------:R-:W3:Y:S01]  /*44fe0*/  LDL.LU R6, [R1+0xcb8] ;  /* 0x000cb80001067983 */ /* 0x000ee20000300800 */
[----:B------:R-:W3:Y:S01]  /*44ff0*/  LDL.LU R10, [R1+0xcbc] ;  /* 0x000cbc00010a7983 */ /* 0x000ee20000300800 */
[----:B------:R-:W3:Y:S01]  /*45000*/  LDL.LU R14, [R1+0x22b8] ;  /* 0x0022b800010e7983 */ /* 0x000ee20000300800 */
[----:B--2---:R-:W-:Y:S02]  /*45010*/  HMMA.16816.F32.BF16 R16, R20, R12, R16 ;  /* 0x0000000c1410723c */ /* 0x004fe40000041810 */
[----:B------:R-:W2:Y:S11]  /*45020*/  LDL.LU.64 R12, [R1+0x22b0] ;  /* 0x0022b000010c7983 */ /* 0x000eb60000300a00 */
[----:B------:R-:W-:Y:S10]  /*45030*/  @!UPT UIADD3 URZ, URZ, URZ, URZ ;  /* 0x0000003f3f3ff290 */ /* 0x000ff4000fffe03f */
[----:B------:R0:W-:Y:S01]  /*45040*/  STL.64 [R1+0x280], R16 ;  /* 0x0002801001007387 */ /* 0x0001e20000100a00 */
[----:B------:R1:W-:Y:S02]  /*45050*/  STL.64 [R1+0x288], R18 ;  /* 0x0002881201007387 */ /* 0x0003e40000100a00 */
[----:B------:R-:W2:Y:S02]  /*45060*/  LDL.LU R15, [R1+0x22a8] ;  /* 0x0022a800010f7983 */ /* 0x000ea40000300800 */
[C---:B---3--:R-:W-:Y:S02]  /*45070*/  FMUL R24, R28.reuse, R24 ;  /* 0x000000181c187220 */ /* 0x048fe40000400000 */
[----:B----4-:R-:W-:Y:S02]  /*45080*/  FMUL R25, R28, R25 ;  /* 0x000000191c197220 */ /* 0x010fe40000400000 */
[C---:B-----5:R-:W-:Y:S02]  /*45090*/  FMUL R26, R3.reuse, R26 ;  /* 0x0000001a031a7220 */ /* 0x060fe40000400000 */
[----:B------:R-:W-:-:S02]  /*450a0*/  FMUL R27, R3, R14 ;  /* 0x0000000e031b7220 */ /* 0x000fc40000400000 */
[C---:B0-----:R-:W-:Y:S02]  /*450b0*/  FMUL R16, R28.reuse, R9 ;  /* 0x000000091c107220 */ /* 0x041fe40000400000 */
[C---:B------:R-:W-:Y:S02]  /*450c0*/  FMUL R17, R28.reuse, R8 ;  /* 0x000000081c117220 */ /* 0x040fe40000400000 */
[C---:B-1----:R-:W-:Y:S01]  /*450d0*/  FMUL R18, R3.reuse, R0 ;  /* 0x0000000003127220 */ /* 0x042fe20000400000 */
[C---:B--2---:R-:W-:Y:S01]  /*450e0*/  HMMA.16816.F32.BF16 R24, R20.reuse, R12, R24 ;  /* 0x0000000c1418723c */ /* 0x044fe20000041818 */
[----:B------:R-:W2:Y:S01]  /*450f0*/  LDL.LU.64 R12, [R1+0x22a0] ;  /* 0x0022a000010c7983 */ /* 0x000ea20000300a00 */
[----:B------:R-:W3:Y:S02]  /*45100*/  LDL.LU R14, [R1+0xcc0] ;  /* 0x000cc000010e7983 */ /* 0x000ee40000300800 */
[----:B------:R-:W4:Y:S02]  /*45110*/  LDL.LU R9, [R1+0xcc4] ;  /* 0x000cc40001097983 */ /* 0x000f240000300800 */
[C---:B------:R-:W-:Y:S11]  /*45120*/  FMUL R19, R3.reuse, R15 ;  /* 0x0000000f03137220 */ /* 0x040ff60000400000 */
[----:B------:R-:W-:Y:S06]  /*45130*/  @!UPT UIADD3 URZ, URZ, URZ, URZ ;  /* 0x0000003f3f3ff290 */ /* 0x000fec000fffe03f */
[----:B------:R0:W-:Y:S01]  /*45140*/  STL.64 [R1+0x270], R24 ;  /* 0x0002701801007387 */ /* 0x0001e20000100a00 */
[----:B------:R1:W-:Y:S02]  /*45150*/  STL.64 [R1+0x278], R26 ;  /* 0x0002781a01007387 */ /* 0x0003e40000100a00 */
[----:B------:R-:W5:Y:S02]  /*45160*/  LDL.LU R8, [R1+0xcc8] ;  /* 0x000cc80001087983 */ /* 0x000f640000300800 */
[----:B------:R-:W2:Y:S01]  /*45170*/  LDL.LU R0, [R1+0xccc] ;  /* 0x000ccc0001007983 */ /* 0x000ea20000300800 */
[----:B------:R-:W-:Y:S01]  /*45180*/  HMMA.16816.F32.BF16 R16, R20, R4, R16 ;  /* 0x000000041410723c */ /* 0x000fe20000041810 */
[C---:B0-----:R-:W-:Y:S02]  /*45190*/  FMUL R25, R28.reuse, R7 ;  /* 0x000000071c197220 */ /* 0x041fe40000400000 */
[----:B-1----:R-:W-:Y:S02]  /*451a0*/  FMUL R26, R3, R6 ;  /* 0x00000006031a7220 */ /* 0x002fe40000400000 */
[----:B------:R-:W2:Y:S01]  /*451b0*/  LDL.LU.64 R6, [R1+0x2298] ;  /* 0x0022980001067983 */ /* 0x000ea20000300a00 */
[----:B------:R-:W2:Y:S02]  /*451c0*/  LDL.LU.64 R4, [R1+0x2290] ;  /* 0x0022900001047983 */ /* 0x000ea40000300a00 */
[----:B------:R-:W2:Y:S02]  /*451d0*/  LDL.LU R15, [R1+0xcd0] ;  /* 0x000cd000010f7983 */ /* 0x000ea40000300800 */
[----:B------:R-:W-:-:S02]  /*451e0*/  FMUL R24, R28, R11 ;  /* 0x0000000b1c187220 */ /* 0x000fc40000400000 */
[----:B------:R-:W-:-:S11]  /*451f0*/  FMUL R27, R3, R10 ;  /* 0x0000000a031b7220 */ /* 0x000fd60000400000 */
[----:B------:R4:W-:Y:S01]  /*45200*/  STL.64 [R1+0x260], R16 ;  /* 0x0002601001007387 */ /* 0x0009e20000100a00 */
[----:B------:R-:W-:Y:S02]  /*45210*/  STL.64 [R1+0x268], R18 ;  /* 0x0002681201007387 */ /* 0x000fe40000100a00 */
[C---:B----4-:R-:W-:Y:S02]  /*45220*/  FMUL R17, R28.reuse, R9 ;  /* 0x000000091c117220 */ /* 0x050fe40000400000 */
[----:B---3--:R-:W-:Y:S01]  /*45230*/  FMUL R16, R28, R14 ;  /* 0x0000000e1c107220 */ /* 0x008fe20000400000 */
[----:B--2---:R-:W-:Y:S01]  /*45240*/  STL [R1+0x2288], R15 ;  /* 0x0022880f01007387 */ /* 0x004fe20000100800 */
[----:B------:R0:W-:Y:S02]  /*45250*/  STL.64 [R1+0x2280], R12 ;  /* 0x0022800c01007387 */ /* 0x0001e40000100a00 */
[----:B------:R-:W2:Y:S02]  /*45260*/  LDL.LU R11, [R1+0xcd4] ;  /* 0x000cd400010b7983 */ /* 0x000ea40000300800 */
[----:B------:R-:W3:Y:S02]  /*45270*/  LDL.LU R10, [R1+0xcd8] ;  /* 0x000cd800010a7983 */ /* 0x000ee40000300800 */
[----:B0-----:R-:W-:Y:S01]  /*45280*/  IMAD.MOV.U32 R12, RZ, RZ, R29 ;  /* 0x000000ffff0c7224 */ /* 0x001fe200078e001d */
[----:B------:R-:W-:-:S02]  /*45290*/  MOV R13, R6 ;  /* 0x00000006000d7202 */ /* 0x000fc40000000f00 */
[----:B------:R-:W4:Y:S01]  /*452a0*/  LDL.LU R6, [R1+0xcdc] ;  /* 0x000cdc0001067983 */ /* 0x000f220000300800 */
[----:B------:R-:W2:Y:S04]  /*452b0*/  LDL.LU R15, [R1+0x2288] ;  /* 0x00228800010f7983 */ /* 0x000ea80000300800 */
[----:B------:R-:W-:Y:S01]  /*452c0*/  HMMA.16816.F32.BF16 R24, R20, R12, R24 ;  /* 0x0000000c1418723c */ /* 0x000fe20000041818 */
[----:B------:R-:W2:Y:S01]  /*452d0*/  LDL.LU.64 R12, [R1+0x2280] ;  /* 0x00228000010c7983 */ /* 0x000ea20000300a00 */
[C---:B-----5:R-:W-:Y:S02]  /*452e0*/  FMUL R18, R3.reuse, R8 ;  /* 0x0000000803127220 */ /* 0x060fe40000400000 */
[----:B------:R-:W-:Y:S11]  /*452f0*/  FMUL R19, R3, R0 ;  /* 0x0000000003137220 */ /* 0x000ff60000400000 */
[----:B------:R-:W-:Y:S08]  /*45300*/  @!UPT UIADD3 URZ, URZ, URZ, URZ ;  /* 0x0000003f3f3ff290 */ /* 0x000ff0000fffe03f */
[----:B------:R0:W-:Y:S01]  /*45310*/  STL.64 [R1+0x250], R24 ;  /* 0x0002501801007387 */ /* 0x0001e20000100a00 */
[----:B------:R1:W-:Y:S02]  /*45320*/  STL.64 [R1+0x258], R26 ;  /* 0x0002581a01007387 */ /* 0x0003e40000100a00 */
[----:B------:R-:W5:Y:S02]  /*45330*/  LDL.LU R9, [R1+0xce0] ;  /* 0x000ce00001097983 */ /* 0x000f640000300800 */
[----:B------:R-:W2:Y:S01]  /*45340*/  LDL.LU R8, [R1+0xce4] ;  /* 0x000ce40001087983 */ /* 0x000ea20000300800 */
[----:B0-----:R-:W-:Y:S02]  /*45350*/  MOV R24, R7 ;  /* 0x0000000700187202 */ /* 0x001fe40000000f00 */
[----:B------:R-:W2:Y:S01]  /*45360*/  LDL.LU R7, [R1+0xce8] ;  /* 0x000ce80001077983 */ /* 0x000ea20000300800 */
[----:B------:R-:W2:Y:S02]  /*45370*/  LDL.LU R0, [R1+0xcec] ;  /* 0x000cec0001007983 */ /* 0x000ea40000300800 */
[----:B------:R-:W2:Y:S01]  /*45380*/  LDL.LU R14, [R1+0xf80] ;  /* 0x000f8000010e7983 */ /* 0x000ea20000300800 */
[----:B------:R-:W-:-:S07]  /*45390*/  MOV R25, R2 ;  /* 0x0000000200197202 */ /* 0x000fce0000000f00 */
[----:B-1----:R-:W-:Y:S01]  /*453a0*/  HMMA.16816.F32.BF16 R24, R20, R24, R16 ;  /* 0x000000181418723c */ /* 0x002fe20000041810 */
[----:B--2---:R-:W-:Y:S01]  /*453b0*/  STL [R1+0x2278], R14 ;  /* 0x0022780e01007387 */ /* 0x004fe20000100800 */
[----:B------:R-:W-:Y:S02]  /*453c0*/  STL.64 [R1+0x2270], R12 ;  /* 0x0022700c01007387 */ /* 0x000fe40000100a00 */
[----:B------:R-:W2:Y:S02]  /*453d0*/  LDL R2, [R1+0xe80] ;  /* 0x000e800001027983 */ /* 0x000ea40000100800 */
[----:B------:R-:W2:Y:S11]  /*453e0*/  LDL.LU R16, [R1+0xcf0] ;  /* 0x000cf00001107983 */ /* 0x000eb60000300800 */
[----:B------:R-:W-:Y:S06]  /*453f0*/  @!UPT UIADD3 URZ, URZ, URZ, URZ ;  /* 0x0000003f3f3ff290 */ /* 0x000fec000fffe03f */
[----:B------:R-:W-:Y:S01]  /*45400*/  STL.64 [R1+0x240], R24 ;  /* 0x0002401801007387 */ /* 0x000fe20000100a00 */
[----:B------:R-:W-:Y:S03]  /*45410*/  STL.64 [R1+0x248], R26 ;  /* 0x0002481a01007387 */ /* 0x000fe60000100a00 */
[----:B--2---:R0:W-:Y:S04]  /*45420*/  STL [R1+0x226c], R16 ;  /* 0x00226c1001007387 */ /* 0x0041e80000100800 */
[----:B0-----:R-:W2:Y:S01]  /*45430*/  LDL.LU.64 R16, [R1+0x30] ;  /* 0x0000300001107983 */ /* 0x001ea20000300a00 */
[C---:B------:R-:W-:Y:S02]  /*45440*/  FMUL R12, R28.reuse, R15 ;  /* 0x0000000f1c0c7220 */ /* 0x040fe40000400000 */
[----:B------:R-:W-:-:S02]  /*45450*/  FMUL R13, R28, R11 ;  /* 0x0000000b1c0d7220 */ /* 0x000fc40000400000 */
[C---:B---3--:R-:W-:Y:S02]  /*45460*/  FMUL R14, R3.reuse, R10 ;  /* 0x0000000a030e7220 */ /* 0x048fe40000400000 */
[C---:B----4-:R-:W-:Y:S01]  /*45470*/  FMUL R15, R3.reuse, R6 ;  /* 0x00000006030f7220 */ /* 0x050fe20000400000 */
[----:B------:R-:W3:Y:S01]  /*45480*/  LDL.LU R11, [R1+0xcf4] ;  /* 0x000cf400010b7983 */ /* 0x000ee20000300800 */
[----:B------:R-:W4:Y:S05]  /*45490*/  LDL.LU R6, [R1+0xcf8] ;  /* 0x000cf80001067983 */ /* 0x000f2a0000300800 */
[----:B--2---:R-:W-:Y:S11]  /*454a0*/  HMMA.16816.F32.BF16 R12, R20, R16, R12 ;  /* 0x00000010140c723c */ /* 0x004ff6000004180c */
[----:B------:R-:W-:Y:S11]  /*454b0*/  @!UPT UIADD3 URZ, URZ, URZ, URZ ;  /* 0x0000003f3f3ff290 */ /* 0x000ff6000fffe03f */
[----:B------:R-:W-:Y:S01]  /*454c0*/  @!UPT UIADD3 URZ, URZ, URZ, URZ ;  /* 0x0000003f3f3ff290 */ /* 0x000fe2000fffe03f */
[----:B------:R-:W-:Y:S01]  /*454d0*/  STL.64 [R1+0x230], R12 ;  /* 0x0002300c01007387 */ /* 0x000fe20000100a00 */
[----:B------:R0:W-:Y:S03]  /*454e0*/  STL.64 [R1+0x238], R14 ;  /* 0x0002380e01007387 */ /* 0x0001e60000100a00 */
[----:B0-----:R-:W2:Y:S01]  /*454f0*/  LDL.LU R14, [R1+0x2278] ;  /* 0x00227800010e7983 */ /* 0x001ea20000300800 */
[----:B------:R-:W3:Y:S02]  /*45500*/  LDL.LU.64 R12, [R1+0x2270] ;  /* 0x00227000010c7983 */ /* 0x000ee40000300a00 */
[----:B------:R-:W-:Y:S02]  /*45510*/  FMUL R26, R3, R7 ;  /* 0x00000007031a7220 */ /* 0x000fe40000400000 */
[----:B------:R-:W-:Y:S01]  /*45520*/  IMAD.MOV.U32 R7, RZ, RZ, R17 ;  /* 0x000000ffff077224 */ /* 0x000fe200078e0011 */
[----:B------:R-:W-:-:S02]  /*45530*/  MOV R15, R16 ;  /* 0x00000010000f7202 */ /* 0x000fc40000000f00 */
[----:B------:R-:W4:Y:S02]  /*45540*/  LDL.LU R16, [R1+0x226c] ;  /* 0x00226c0001107983 */ /* 0x000f240000300800 */
[----:B------:R-:W-:Y:S02]  /*45550*/  STL [R1+0x2200], R7 ;  /* 0x0022000701007387 */ /* 0x000fe40000100800 */
[----:B------:R-:W-:Y:S01]  /*45560*/  STL [R1+0x21f0], R15 ;  /* 0x0021f00f01007387 */ /* 0x000fe20000100800 */
[----:B--2---:R-:W-:Y:S01]  /*45570*/  STL [R1+0x2268], R14 ;  /* 0x0022680e01007387 */ /* 0x004fe20000100800 */
[----:B---3--:R0:W-:Y:S03]  /*45580*/  STL.64 [R1+0x2260], R12 ;  /* 0x0022600c01007387 */ /* 0x0081e60000100a00 */
[----:B0-----:R-:W2:Y:S01]  /*45590*/  LDL.LU.64 R12, [R1+0x20] ;  /* 0x00002000010c7983 */ /* 0x001ea20000300a00 */
[----:B-----5:R-:W-:-:S02]  /*455a0*/  FMUL R24, R28, R9 ;  /* 0x000000091c187220 */ /* 0x020fc40000400000 */
[----:B------:R-:W-:Y:S02]  /*455b0*/  FMUL R25, R28, R8 ;  /* 0x000000081c197220 */ /* 0x000fe40000400000 */
[C---:B------:R-:W-:Y:S02]  /*455c0*/  FMUL R27, R3.reuse, R0 ;  /* 0x00000000031b7220 */ /* 0x040fe40000400000 */
[----:B------:R-:W3:Y:S01]  /*455d0*/  LDL.LU R0, [R1+0xcfc] ;  /* 0x000cfc0001007983 */ /* 0x000ee20000300800 */
[----:B------:R-:W5:Y:S02]  /*455e0*/  LDL.LU R10, [R1+0xd00] ;  /* 0x000d0000010a7983 */ /* 0x000f640000300800 */
[----:B------:R-:W3:Y:S02]  /*455f0*/  LDL.LU R9, [R1+0xd04] ;  /* 0x000d040001097983 */ /* 0x000ee40000300800 */
[----:B------:R-:W3:Y:S01]  /*45600*/  LDL.LU R8, [R1+0xd08] ;  /* 0x000d080001087983 */ /* 0x000ee20000300800 */
[----:B------:R-:W3:Y:S01]  /*45610*/  LDL R29, [R1+0xe74] ;  /* 0x000e7400011d7983 */ /* 0x000ee20000100800 */
[----:B----4-:R-:W-:Y:S01]  /*45620*/  FMUL R18, R3, R6 ;  /* 0x0000000603127220 */ /* 0x010fe20000400000 */
[----:B--2---:R-:W-:Y:S01]  /*45630*/  HMMA.16816.F32.BF16 R24, R20, R12, R24 ;  /* 0x0000000c1418723c */ /* 0x004fe20000041818 */
[----:B------:R-:W-:-:S02]  /*45640*/  MOV R7, R12 ;  /* 0x0000000c00077202 */ /* 0x000fc40000000f00 */
[----:B------:R-:W-:Y:S11]  /*45650*/  MOV R6, R13 ;  /* 0x0000000d00067202 */ /* 0x000ff60000000f00 */
[----:B------:R-:W-:Y:S09]  /*45660*/  @!UPT UIADD3 URZ, URZ, URZ, URZ ;  /* 0x0000003f3f3ff290 */ /* 0x000ff2000fffe03f */
[----:B------:R-:W-:Y:S01]  /*45670*/  STL.64 [R1+0x220], R24 ;  /* 0x0002201801007387 */ /* 0x000fe20000100a00 */
[----:B------:R0:W-:Y:S02]  /*45680*/  STL.64 [R1+0x228], R26 ;  /* 0x0002281a01007387 */ /* 0x0001e40000100a00 */
[----:B------:R-:W2:Y:S02]  /*45690*/  LDL.LU R14, [R1+0x2268] ;  /* 0x00226800010e7983 */ /* 0x000ea40000300800 */
[----:B------:R-:W4:Y:S01]  /*456a0*/  LDL.LU.64 R12, [R1+0x2260] ;  /* 0x00226000010c7983 */ /* 0x000f220000300a00 */
[----:B0-----:R-:W2:Y:S01]  /*456b0*/  LDL.LU R27, [R1+0xf84] ;  /* 0x000f8400011b7983 */ /* 0x001ea20000300800 */
[C---:B------:R-:W-:Y:S02]  /*456c0*/  FMUL R16, R28.reuse, R16 ;  /* 0x000000101c107220 */ /* 0x040fe40000400000 */
[----:B------:R-:W-:Y:S02]  /*456d0*/  FMUL R17, R28, R11 ;  /* 0x0000000b1c117220 */ /* 0x000fe40000400000 */
[----:B---3--:R-:W-:Y:S01]  /*456e0*/  FMUL R19, R3, R0 ;  /* 0x0000000003137220 */ /* 0x008fe20000400000 */
[----:B--2---:R-:W-:Y:S01]  /*456f0*/  STL [R1+0x2258], R27 ;  /* 0x0022581b01007387 */ /* 0x004fe20000100800 */
[----:B------:R-:W2:Y:S02]  /*45700*/  LDL.LU.64 R24, [R1+0x10] ;  /* 0x0000100001187983 */ /* 0x000ea40000300a00 */
[----:B------:R-:W-:Y:S02]  /*45710*/  STL.64 [R1+0x2240], R6 ;  /* 0x0022400601007387 */ /* 0x000fe40000100a00 */
[----:B------:R0:W-:Y:S02]  /*45720*/  STL.64 [R1+0x2238], R4 ;  /* 0x0022380401007387 */ /* 0x0001e40000100a00 */
[----:B------:R-:W-:Y:S01]  /*45730*/  FADD R0, -R2, R14 ;  /* 0x0000000e02007221 */ /* 0x000fe20000000100 */
[----:B0-----:R-:W3:Y:S04]  /*45740*/  LDL R4, [R1] ;  /* 0x0000000001047983 */ /* 0x001ee80000100800 */
[----:B------:R-:W3:Y:S01]  /*45750*/  LDL R5, [R1+0x4] ;  /* 0x0000040001057983 */ /* 0x000ee20000100800 */
[----:B------:R-:W3:Y:S01]  /*45760*/  LDL.LU R2, [R1+0xd1c] ;  /* 0x000d1c0001027983 */ /* 0x000ee20000300800 */
[----:B--2---:R-:W-:Y:S01]  /*45770*/  HMMA.16816.F32.BF16 R16, R20, R24, R16 ;  /* 0x000000181410723c */ /* 0x004fe20000041810 */
[----:B------:R-:W-:-:S02]  /*45780*/  MOV R14, R25 ;  /* 0x00000019000e7202 */ /* 0x000fc40000000f00 */
[----:B------:R-:W-:Y:S11]  /*45790*/  MOV R15, R24 ;  /* 0x00000018000f7202 */ /* 0x000ff60000000f00 */
[----:B------:R-:W-:Y:S09]  /*457a0*/  @!UPT UIADD3 URZ, URZ, URZ, URZ ;  /* 0x0000003f3f3ff290 */ /* 0x000ff2000fffe03f */
[----:B------:R-:W-:Y:S01]  /*457b0*/  STL.64 [R1+0x210], R16 ;  /* 0x0002101001007387 */ /* 0x000fe20000100a00 */
[----:B------:R-:W-:Y:S02]  /*457c0*/  STL.64 [R1+0x218], R18 ;  /* 0x0002181201007387 */ /* 0x000fe40000100a00 */
[----:B------:R-:W2:Y:S02]  /*457d0*/  LDL.LU R27, [R1+0x2258] ;  /* 0x00225800011b7983 */ /* 0x000ea40000300800 */
[----:B------:R-:W2:Y:S01]  /*457e0*/  LDL.LU R25, [R1+0xd0c] ;  /* 0x000d0c0001197983 */ /* 0x000ea20000300800 */
[----:B------:R-:W3:Y:S01]  /*457f0*/  LDL.LU R24, [R1+0xd10] ;  /* 0x000d100001187983 */ /* 0x000ee20000300800 */
[----:B------:R-:W3:Y:S02]  /*45800*/  LDL.LU R7, [R1+0xd14] ;  /* 0x000d140001077983 */ /* 0x000ee40000300800 */
[----:B------:R-:W3:Y:S02]  /*45810*/  LDL.LU R6, [R1+0xd18] ;  /* 0x000d180001067983 */ /* 0x000ee40000300800 */
[----:B-----5:R-:W-:Y:S01]  /*45820*/  FMUL R10, R28, R10 ;  /* 0x0000000a1c0a7220 */ /* 0x020fe20000400000 */
[----:B------:R-:W0:Y:S04]  /*45830*/  S2R R11, SR_TID.X ;  /* 0x00000000000b7919 */ /* 0x000e280000002100 */
[----:B------:R-:W-:Y:S01]  /*45840*/  STL.64 [R1+0x2250], R14 ;  /* 0x0022500e01007387 */ /* 0x000fe20000100a00 */
[----:B----4-:R1:W-:Y:S02]  /*45850*/  STL.64 [R1+0x2248], R12 ;  /* 0x0022480c01007387 */ /* 0x0103e40000100a00 */
[----:B-1----:R-:W-:-:S02]  /*45860*/  IMAD.MOV.U32 R12, RZ, RZ, R10 ;  /* 0x000000ffff0c7224 */ /* 0x002fc400078e000a */
[----:B------:R-:W1:Y:S01]  /*45870*/  S2R R10, SR_TID.X ;  /* 0x00000000000a7919 */ /* 0x000e620000002100 */
[----:B------:R-:W-:Y:S02]  /*45880*/  FMUL R9, R28, R9 ;  /* 0x000000091c097220 */ /* 0x000fe40000400000 */
[----:B------:R-:W-:Y:S01]  /*45890*/  FMUL R8, R3, R8 ;  /* 0x0000000803087220 */ /* 0x000fe20000400000 */
[----:B0-----:R-:W-:Y:S02]  /*458a0*/  SHF.L.U32 R26, R11, 0x3, RZ ;  /* 0x000000030b1a7819 */ /* 0x001fe400000006ff */
[----:B------:R-:W-:Y:S02]  /*458b0*/  MOV R13, R9 ;  /* 0x00000009000d7202 */ /* 0x000fe40000000f00 */
[----:B------:R-:W-:Y:S02]  /*458c0*/  MOV R14, R8 ;  /* 0x00000008000e7202 */ /* 0x000fe40000000f00 */
[----:B------:R-:W-:Y:S01]  /*458d0*/  LOP3.LUT R26, R26, 0x30, RZ, 0xc0, !PT ;  /* 0x000000301a1a7812 */ /* 0x000fe200078ec0ff */
[----:B------:R-:W4:Y:S01]  /*458e0*/  LDL.LU R8, [R1+0xd30] ;  /* 0x000d300001087983 */ /* 0x000f220000300800 */
[----:B------:R-:W5:Y:S01]  /*458f0*/  LDL.LU R9, [R1+0xd34] ;  /* 0x000d340001097983 */ /* 0x000f620000300800 */
[----:B-1----:R-:W-:-:S04]  /*45900*/  SHF.L.U32 R11, R10, 0x6, RZ ;  /* 0x000000060a0b7819 */ /* 0x002fc800000006ff */
[----:B------:R-:W-:-:S04]  /*45910*/  LOP3.LUT R11, R26, 0x3c0, R11, 0xf8, !PT ;  /* 0x000003c01a0b7812 */ /* 0x000fc800078ef80b */
[----:B------:R-:W-:Y:S02]  /*45920*/  LOP3.LUT R11, R11, 0x10, R10, 0x78, !PT ;  /* 0x000000100b0b7812 */ /* 0x000fe400078e780a */
[----:B------:R-:W5:Y:S04]  /*45930*/  LDL.LU R10, [R1+0xd38] ;  /* 0x000d3800010a7983 */ /* 0x000f680000300800 */
[----:B------:R0:W1:Y:S04]  /*45940*/  LDSM.16.M88.4 R16, [R11+0x29c00] ;  /* 0x029c00000b10783b */ /* 0x0000680000000200 */
[----:B0-----:R-:W5:Y:S01]  /*45950*/  LDL.LU R11, [R1+0xd3c] ;  /* 0x000d3c00010b7983 */ /* 0x001f620000300800 */
[----:B--2---:R-:W-:-:S02]  /*45960*/  FMUL R15, R3, R25 ;  /* 0x00000019030f7220 */ /* 0x004fc40000400000 */
[----:B---3--:R-:W-:Y:S02]  /*45970*/  FMUL R25, R28, R7 ;  /* 0x000000071c197220 */ /* 0x008fe40000400000 */
[----:B------:R-:W-:-:S03]  /*45980*/  FMUL R26, R3, R6 ;  /* 0x00000006031a7220 */ /* 0x000fc60000400000 */
[----:B------:R-:W-:Y:S01]  /*45990*/  HMMA.16816.F32.BF16 R4, R20, R4, R12 ;  /* 0x000000041404723c */ /* 0x000fe2000004180c */
[----:B------:R-:W2:Y:S01]  /*459a0*/  LDL.LU.64 R14, [R1+0x2250] ;  /* 0x00225000010e7983 */ /* 0x000ea20000300a00 */
[----:B------:R-:W3:Y:S11]  /*459b0*/  LDL.LU.64 R12, [R1+0x2248] ;  /* 0x00224800010c7983 */ /* 0x000ef60000300a00 */
[----:B------:R-:W-:Y:S10]  /*459c0*/  @!UPT UIADD3 URZ, URZ, URZ, URZ ;  /* 0x0000003f3f3ff290 */ /* 0x000ff4000fffe03f */
[----:B------:R-:W-:Y:S01]  /*459d0*/  STL.64 [R1+0x200], R4 ;  /* 0x0002000401007387 */ /* 0x000fe20000100a00 */
[----:B------:R0:W-:Y:S03]  /*459e0*/  STL.64 [R1+0x208], R6 ;  /* 0x0002080601007387 */ /* 0x0001e60000100a00 */
[----:B0-----:R-:W2:Y:S01]  /*459f0*/  LDL.LU.64 R6, [R1+0x2240] ;  /* 0x0022400001067983 */ /* 0x001ea20000300a00 */
[----:B------:R-:W2:Y:S02]  /*45a00*/  LDL.LU.64 R4, [R1+0x2238] ;  /* 0x0022380001047983 */ /* 0x000ea40000300a00 */
[----:B------:R-:W-:Y:S02]  /*45a10*/  FADD R29, -R29, R27 ;  /* 0x0000001b1d1d7221 */ /* 0x000fe40000000100 */
[----:B------:R-:W-:Y:S02]  /*45a20*/  FMUL R24, R28, R24 ;  /* 0x000000181c187220 */ /* 0x000fe40000400000 */
[----:B------:R-:W-:-:S02]  /*45a30*/  FMUL R27, R3, R2 ;  /* 0x00000002031b7220 */ /* 0x000fc40000400000 */
[C---:B----4-:R-:W-:Y:S02]  /*45a40*/  FMUL R8, R28.reuse, R8 ;  /* 0x000000081c087220 */ /* 0x050fe40000400000 */
[----:B-----5:R-:W-:Y:S02]  /*45a50*/  FMUL R9, R28, R9 ;  /* 0x000000091c097220 */ /* 0x020fe40000400000 */
[C---:B------:R-:W-:Y:S02]  /*45a60*/  FMUL R10, R3.reuse, R10 ;  /* 0x0000000a030a7220 */ /* 0x040fe40000400000 */
[----:B------:R-:W-:Y:S02]  /*45a70*/  FMUL R11, R3, R11 ;  /* 0x0000000b030b7220 */ /* 0x000fe40000400000 */
[----:B------:R-:W-:-:S04]  /*45a80*/  FMUL R0, R0, 1.4426950216293334961 ;  /* 0x3fb8aa3b00007820 */ /* 0x000fc80000400000 */
[----:B------:R0:W-:Y:S02]  /*45a90*/  MUFU.EX2 R2, R0 ;  /* 0x0000000000027308 */ /* 0x0001e40000000800 */
[----:B0-----:R-:W-:Y:S02]  /*45aa0*/  FMUL R0, R29, 1.4426950216293334961 ;  /* 0x3fb8aa3b1d007820 */ /* 0x001fe40000400000 */
[----:B------:R-:W4:Y:S01]  /*45ab0*/  LDL.LU R29, [R1+0xd28] ;  /* 0x000d2800011d7983 */ /* 0x000f220000300800 */
[C---:B---3--:R-:W-:Y:S08]  /*45ac0*/  HMMA.16816.F32.BF16 R8, R20.reuse, R12, R8 ;  /* 0x0000000c1408723c */ /* 0x048ff00000041808 */
[----:B--2---:R-:W-:Y:S11]  /*45ad0*/  HMMA.16816.F32.BF16 R24, R20, R4, R24 ;  /* 0x000000041418723c */ /* 0x004ff60000041818 */
[----:B------:R-:W-:Y:S11]  /*45ae0*/  @!UPT UIADD3 URZ, URZ, URZ, URZ ;  /* 0x0000003f3f3ff290 */ /* 0x000ff6000fffe03f */
[----:B------:R-:W-:Y:S01]  /*45af0*/  @!UPT UIADD3 URZ, URZ, URZ, URZ ;  /* 0x0000003f3f3ff290 */ /* 0x000fe2000fffe03f */
[----:B------:R0:W-:Y:S01]  /*45b00*/  STL.64 [R1+0x1f0], R24 ;  /* 0x0001f01801007387 */ /* 0x0001e20000100a00 */
[----:B------:R2:W-:Y:S03]  /*45b10*/  STL.64 [R1+0x1f8], R26 ;  /* 0x0001f81a01007387 */ /* 0x0005e60000100a00 */
[----:B0-----:R-:W3:Y:S01]  /*45b20*/  LDL.LU R25, [R1+0xd20] ;  /* 0x000d200001197983 */ /* 0x001ee20000300800 */
[----:B--2---:R-:W2:Y:S02]  /*45b30*/  LDL.LU R26, [R1+0xd24] ;  /* 0x000d2400011a7983 */ /* 0x004ea40000300800 */
[----:B------:R-:W5:Y:S02]  /*45b40*/  LDL.LU R27, [R1+0xd2c] ;  /* 0x000d2c00011b7983 */ /* 0x000f640000300800 */
[----:B------:R-:W-:Y:S01]  /*45b50*/  STL.64 [R1+0x2210], R6 ;  /* 0x0022100601007387 */ /* 0x000fe20000100a00 */
[----:B------:R0:W-:Y:S04]  /*45b60*/  STL.64 [R1+0x2208], R4 ;  /* 0x0022080401007387 */ /* 0x0001e80000100a00 */
[----:B0-----:R-:W5:Y:S01]  /*45b70*/  LDL.LU R4, [R1+0xb0] ;  /* 0x0000b00001047983 */ /* 0x001f620000300800 */
[----:B------:R-:W5:Y:S02]  /*45b80*/  LDL.LU R5, [R1+0xb4] ;  /* 0x0000b40001057983 */ /* 0x000f640000300800 */
[----:B------:R-:W-:Y:S02]  /*45b90*/  STL.64 [R1+0x1e0], R8 ;  /* 0x0001e00801007387 */ /* 0x000fe40000100a00 */
[----:B------:R0:W-:Y:S02]  /*45ba0*/  STL.64 [R1+0x1e8], R10 ;  /* 0x0001e80a01007387 */ /* 0x0001e40000100a00 */
[----:B0-----:R-:W5:Y:S01]  /*45bb0*/  LDL.LU.64 R10, [R1+0x2230] ;  /* 0x00223000010a7983 */ /* 0x001f620000300a00 */
[----:B------:R-:W5:Y:S02]  /*45bc0*/  LDL.LU.64 R8, [R1+0x2228] ;  /* 0x0022280001087983 */ /* 0x000f640000300a00 */
[----:B---3--:R-:W-:-:S02]  /*45bd0*/  FMUL R24, R28, R25 ;  /* 0x000000191c187220 */ /* 0x008fc40000400000 */
[----:B--2---:R-:W-:Y:S02]  /*45be0*/  FMUL R25, R28, R26 ;  /* 0x0000001a1c197220 */ /* 0x004fe40000400000 */
[C---:B----4-:R-:W-:Y:S02]  /*45bf0*/  FMUL R26, R3.reuse, R29 ;  /* 0x0000001d031a7220 */ /* 0x050fe40000400000 */
[----:B-----5:R-:W-:Y:S01]  /*45c00*/  FMUL R27, R3, R27 ;  /* 0x0000001b031b7220 */ /* 0x020fe20000400000 */
[----:B------:R-:W2:Y:S01]  /*45c10*/  LDL.LU R29, [R1+0xd48] ;  /* 0x000d4800011d7983 */ /* 0x000ea20000300800 */
[----:B------:R-:W3:Y:S02]  /*45c20*/  LDL.LU R28, [R1+0xd4c] ;  /* 0x000d4c00011c7983 */ /* 0x000ee40000300800 */
[----:B------:R-:W-:Y:S02]  /*45c30*/  STL.64 [R1+0x21d0], R12 ;  /* 0x0021d00c01007387 */ /* 0x000fe40000100a00 */
[----:B------:R0:W-:Y:S02]  /*45c40*/  STL.64 [R1+0x21f8], R14 ;  /* 0x0021f80e01007387 */ /* 0x0001e40000100a00 */
[----:B0-----:R-:W4:Y:S01]  /*45c50*/  LDL.LU R14, [R1+0xd44] ;  /* 0x000d4400010e7983 */ /* 0x001f220000300800 */
[----:B------:R-:W-:Y:S03]  /*45c60*/  HMMA.16816.F32.BF16 R20, R20, R8, R24 ;  /* 0x000000081414723c */ /* 0x000fe60000041818 */
[----:B------:R0:W-:Y:S04]  /*45c70*/  STL [R1+0x1940], R3 ;  /* 0x0019400301007387 */ /* 0x0001e80000100800 */
[----:B0-----:R-:W5:Y:S01]  /*45c80*/  LDL.LU R3, [R1+0xd40] ;  /* 0x000d400001037983 */ /* 0x001f620000300800 */
[----:B------:R-:W5:Y:S11]  /*45c90*/  LDL.LU R12, [R1+0xa0] ;  /* 0x0000a000010c7983 */ /* 0x000f760000300800 */
[----:B------:R-:W-:Y:S04]  /*45ca0*/  @!UPT UIADD3 URZ, URZ, URZ, URZ ;  /* 0x0000003f3f3ff290 */ /* 0x000fe8000fffe03f */
[----:B------:R-:W-:Y:S01]  /*45cb0*/  STL.64 [R1+0x1d0], R20 ;  /* 0x0001d01401007387 */ /* 0x000fe20000100a00 */
[----:B------:R-:W-:Y:S02]  /*45cc0*/  STL.64 [R1+0x1d8], R22 ;  /* 0x0001d81601007387 */ /* 0x000fe40000100a00 */
[----:B------:R-:W5:Y:S02]  /*45cd0*/  LDL.LU R13, [R1+0xa4] ;  /* 0x0000a400010d7983 */ /* 0x000f640000300800 */
[----:B------:R-:W5:Y:S01]  /*45ce0*/  LDL.LU R26, [R1+0xd50] ;  /* 0x000d5000011a7983 */ /* 0x000f620000300800 */
[----:B------:R-:W5:Y:S01]  /*45cf0*/  LDL.LU R15, [R1+0xd54] ;  /* 0x000d5400010f7983 */ /* 0x000f620000300800 */
[----:B------:R-:W5:Y:S02]  /*45d00*/  LDL.LU R7, [R1+0xd58] ;  /* 0x000d580001077983 */ /* 0x000f640000300800 */
[----:B------:R-:W5:Y:S02]  /*45d10*/  LDL.LU R6, [R1+0xd5c] ;  /* 0x000d5c0001067983 */ /* 0x000f640000300800 */
[----:B------:R-:W-:Y:S01]  /*45d20*/  STL.64 [R1+0x21c8], R10 ;  /* 0x0021c80a01007387 */ /* 0x000fe20000100a00 */
[----:B------:R0:W-:Y:S04]  /*45d30*/  STL.64 [R1+0x21c0], R8 ;  /* 0x0021c00801007387 */ /* 0x0001e80000100a00 */
[----:B0-----:R-:W1:Y:S01]  /*45d40*/  LDL.LU R8, [R1+0xc0] ;  /* 0x0000c00001087983 */ /* 0x001e620000300800 */
[----:B------:R-:W1:Y:S01]  /*45d50*/  LDL.LU R9, [R1+0xc4] ;  /* 0x0000c40001097983 */ /* 0x000e620000300800 */
[----:B------:R-:W2:Y:S01]  /*45d60*/  MUFU.EX2 R0, R0 ;  /* 0x0000000000007308 */ /* 0x000ea20000000800 */
[----:B------:R-:W5:Y:S02]  /*45d70*/  LDL.LU R24, [R1+0x70] ;  /* 0x0000700001187983 */ /* 0x000f640000300800 */
[----:B--2---:R-:W-:-:S02]  /*45d80*/  FMUL R22, R0, R29 ;  /* 0x0000001d00167220 */ /* 0x004fc40000400000 */
[----:B---3--:R-:W-:Y:S02]  /*45d90*/  FMUL R23, R0, R28 ;  /* 0x0000001c00177220 */ /* 0x008fe40000400000 */
[C---:B----4-:R-:W-:Y:S02]  /*45da0*/  FMUL R21, R2.reuse, R14 ;  /* 0x0000000e02157220 */ /* 0x050fe40000400000 */
[----:B-----5:R-:W-:-:S07]  /*45db0*/  FMUL R20, R2, R3 ;  /* 0x0000000302147220 */ /* 0x020fce0000400000 */
[----:B-1----:R-:W-:Y:S11]  /*45dc0*/  HMMA.16816.F32.BF16 R8, R16, R8, R20 ;  /* 0x000000081008723c */ /* 0x002ff60000041814 */
[----:B------:R-:W-:Y:S11]  /*45dd0*/  @!UPT UIADD3 URZ, URZ, URZ, URZ ;  /* 0x0000003f3f3ff290 */ /* 0x000ff6000fffe03f */
[----:B------:R-:W-:Y:S01]  /*45de0*/  @!UPT UIADD3 URZ, URZ, URZ, URZ ;  /* 0x0000003f3f3ff290 */ /* 0x000fe2000fffe03f */
[----:B------:R-:W-:Y:S01]  /*45df0*/  STL.64 [R1+0x1c0], R8 ;  /* 0x0001c00801007387 */ /* 0x000fe20000100a00 */
[----:B------:R-:W-:Y:S02]  /*45e00*/  STL.64 [R1+0x1c8], R10 ;  /* 0x0001c80a01007387 */ /* 0x000fe40000100a00 */
[----:B------:R-:W2:Y:S02]  /*45e10*/  LDL.LU R25, [R1+0x74] ;  /* 0x0000740001197983 */ /* 0x000ea40000300800 */
[C---:B------:R-:W-:Y:S02]  /*45e20*/  FMUL R20, R2.reuse, R26 ;  /* 0x0000001a02147220 */ /* 0x040fe40000400000 */
[----:B------:R-:W-:Y:S02]  /*45e30*/  FMUL R21, R2, R15 ;  /* 0x0000000f02157220 */ /* 0x000fe40000400000 */
[C---:B------:R-:W-:Y:S02]  /*45e40*/  FMUL R22, R0.reuse, R7 ;  /* 0x0000000700167220 */ /* 0x040fe40000400000 */
[----:B------:R-:W-:-:S07]  /*45e50*/  FMUL R23, R0, R6 ;  /* 0x0000000600177220 */ /* 0x000fce0000400000 */
[----:B------:R-:W-:Y:S01]  /*45e60*/  HMMA.16816.F32.BF16 R20, R16, R4, R20 ;  /* 0x000000041014723c */ /* 0x000fe20000041814 */
[----:B--2---:R0:W-:Y:S04]  /*45e70*/  STL.64 [R1+0x2218], R24 ;  /* 0x0022181801007387 */ /* 0x0041e80000100a00 */
[----:B0-----:R-:W2:Y:S01]  /*45e80*/  LDL.LU R24, [R1+0x80] ;  /* 0x0000800001187983 */ /* 0x001ea20000300800 */
[----:B------:R-:W2:Y:S02]  /*45e90*/  LDL.LU R25, [R1+0x84] ;  /* 0x0000840001197983 */ /* 0x000ea40000300800 */
[----:B------:R-:W3:Y:S02]  /*45ea0*/  LDL.LU R14, [R1+0xd60] ;  /* 0x000d6000010e7983 */ /* 0x000ee40000300800 */
[----:B------:R-:W4:Y:S01]  /*45eb0*/  LDL.LU R11, [R1+0xd64] ;  /* 0x000d6400010b7983 */ /* 0x000f220000300800 */
[----:B------:R-:W5:Y:S01]  /*45ec0*/  LDL.LU R10, [R1+0xd68] ;  /* 0x000d6800010a7983 */ /* 0x000f620000300800 */
[----:B------:R-:W2:Y:S02]  /*45ed0*/  LDL.LU R3, [R1+0xd6c] ;  /* 0x000d6c0001037983 */ /* 0x000ea40000300800 */
[----:B------:R-:W2:Y:S09]  /*45ee0*/  LDL.LU R4, [R1+0x60] ;  /* 0x0000600001047983 */ /* 0x000eb20000300800 */
[----:B------:R3:W-:Y:S01]  /*45ef0*/  STL.64 [R1+0x1b0], R20 ;  /* 0x0001b01401007387 */ /* 0x0007e20000100a00 */
[----:B------:R5:W-:Y:S01]  /*45f00*/  STL.64 [R1+0x1b8], R22 ;  /* 0x0001b81601007387 */ /* 0x000be20000100a00 */
[----:B------:R-:W2:Y:S02]  /*45f10*/  LDL.LU R5, [R1+0x64] ;  /* 0x0000640001057983 */ /* 0x000ea40000300800 */
[----:B---3--:R-:W-:-:S02]  /*45f20*/  FMUL R20, R2, R14 ;  /* 0x0000000e02147220 */ /* 0x008fc40000400000 */
[----:B----4-:R-:W-:Y:S02]  /*45f30*/  FMUL R21, R2, R11 ;  /* 0x0000000b02157220 */ /* 0x010fe40000400000 */
[C---:B-----5:R-:W-:Y:S01]  /*45f40*/  FMUL R22, R0.reuse, R10 ;  /* 0x0000000a00167220 */ /* 0x060fe20000400000 */
[----:B--2---:R0:W-:Y:S01]  /*45f50*/  STL.64 [R1+0x2220], R4 ;  /* 0x0022200401007387 */ /* 0x0041e20000100a00 */
[----:B------:R-:W-:-:S03]  /*45f60*/  FMUL R23, R0, R3 ;  /* 0x0000000300177220 */ /* 0x000fc60000400000 */
[----:B0-----:R-:W2:Y:S01]  /*45f70*/  LDL.LU R4, [R1+0x90] ;  /* 0x0000900001047983 */ /* 0x001ea20000300800 */
[----:B------:R-:W2:Y:S02]  /*45f80*/  LDL.LU R5, [R1+0x94] ;  /* 0x0000940001057983 */ /* 0x000ea40000300800 */
[----:B------:R-:W3:Y:S02]  /*45f90*/  LDL.LU R9, [R1+0xd70] ;  /* 0x000d700001097983 */ /* 0x000ee40000300800 */
[----:B------:R-:W4:Y:S01]  /*45fa0*/  LDL.LU R8, [R1+0xd74] ;  /* 0x000d740001087983 */ /* 0x000f220000300800 */
[----:B------:R-:W5:Y:S01]  /*45fb0*/  LDL.LU R7, [R1+0xd78] ;  /* 0x000d780001077983 */ /* 0x000f620000300800 */
[----:B------:R-:W2:Y:S01]  /*45fc0*/  LDL.LU R6, [R1+0xd7c] ;  /* 0x000d7c0001067983 */ /* 0x000ea20000300800 */
[----:B------:R-:W-:Y:S01]  /*45fd0*/  HMMA.16816.F32.BF16 R12, R16, R12, R20 ;  /* 0x0000000c100c723c */ /* 0x000fe20000041814 */
[----:B------:R-:W2:Y:S01]  /*45fe0*/  LDL.LU R28, [R1+0xd80] ;  /* 0x000d8000011c7983 */ /* 0x000ea20000300800 */
[----:B------:R-:W2:Y:S11]  /*45ff0*/  LDL.LU R27, [R1+0xd84] ;  /* 0x000d8400011b7983 */ /* 0x000eb60000300800 */
[----:B------:R-:W-:Y:S10]  /*46000*/  @!UPT UIADD3 URZ, URZ, URZ, URZ ;  /* 0x0000003f3f3ff290 */ /* 0x000ff4000fffe03f */
[----:B------:R-:W-:Y:S01]  /*46010*/  STL.64 [R1+0x1a0], R12 ;  /* 0x0001a00c01007387 */ /* 0x000fe20000100a00 */
[----:B------:R0:W-:Y:S02]  /*46020*/  STL.64 [R1+0x1a8], R14 ;  /* 0x0001a80e01007387 */ /* 0x0001e40000100a00 */
[----:B------:R-:W2:Y:S01]  /*46030*/  LDL.LU R26, [R1+0xd88] ;  /* 0x000d8800011a7983 */ /* 0x000ea20000300800 */
[----:B0-----:R-:W2:Y:S01]  /*46040*/  LDL.LU R15, [R1+0xd8c] ;  /* 0x000d8c00010f7983 */ /* 0x001ea20000300800 */
[----:B------:R-:W2:Y:S02]  /*46050*/  LDL.LU R14, [R1+0xd90] ;  /* 0x000d9000010e7983 */ /* 0x000ea40000300800 */
[----:B------:R-:W2:Y:S02]  /*46060*/  LDL.LU R11, [R1+0xd94] ;  /* 0x000d9400010b7983 */ /* 0x000ea40000300800 */
[----:B------:R-:W2:Y:S01]  /*46070*/  LDL.LU R10, [R1+0xd98] ;  /* 0x000d9800010a7983 */ /* 0x000ea20000300800 */
[----:B------:R-:W2:Y:S01]  /*46080*/  LDL.LU R3, [R1+0xd9c] ;  /* 0x000d9c0001037983 */ /* 0x000ea20000300800 */
[----:B---3--:R-:W-:-:S02]  /*46090*/  FMUL R20, R2, R9 ;  /* 0x0000000902147220 */ /* 0x008fc40000400000 */
[----:B----4-:R-:W-:Y:S02]  /*460a0*/  FMUL R21, R2, R8 ;  /* 0x0000000802157220 */ /* 0x010fe40000400000 */
[C---:B-----5:R-:W-:Y:S02]  /*460b0*/  FMUL R22, R0.reuse, R7 ;  /* 0x0000000700167220 */ /* 0x060fe40000400000 */
[----:B--2---:R-:W-:-:S07]  /*460c0*/  FMUL R23, R0, R6 ;  /* 0x0000000600177220 */ /* 0x004fce0000400000 */
[----:B------:R-:W-:Y:S01]  /*460d0*/  HMMA.16816.F32.BF16 R20, R16, R4, R20 ;  /* 0x000000041014723c */ /* 0x000fe20000041814 */
[----:B------:R-:W2:Y:S01]  /*460e0*/  LDL.LU.64 R4, [R1+0x2220] ;  /* 0x0022200001047983 */ /* 0x000ea20000300a00 */
[----:B------:R-:W3:Y:S11]  /*460f0*/  LDL.LU R12, [R1+0x50] ;  /* 0x00005000010c7983 */ /* 0x000ef60000300800 */
[----:B------:R-:W-:Y:S10]  /*46100*/  @!UPT UIADD3 URZ, URZ, URZ, URZ ;  /* 0x0000003f3f3ff290 */ /* 0x000ff4000fffe03f */
[----:B------:R0:W-:Y:S01]  /*46110*/  STL.64 [R1+0x190], R20 ;  /* 0x0001901401007387 */ /* 0x0001e20000100a00 */
[----:B------:R1:W-:Y:S02]  /*46120*/  STL.64 [R1+0x198], R22 ;  /* 0x0001981601007387 */ /* 0x0003e40000100a00 */
[----:B------:R-:W3:Y:S02]  /*46130*/  LDL.LU R13, [R1+0x54] ;  /* 0x00005400010d7983 */ /* 0x000ee40000300800 */
[----:B------:R-:W4:Y:S01]  /*46140*/  LDL.LU R9, [R1+0xda0] ;  /* 0x000da00001097983 */ /* 0x000f220000300800 */
[----:B------:R-:W5:Y:S01]  /*46150*/  LDL.LU R8, [R1+0xda4] ;  /* 0x000da40001087983 */ /* 0x000f620000300800 */
[----:B------:R-:W2:Y:S02]  /*46160*/  LDL.LU R7, [R1+0xda8] ;  /* 0x000da80001077983 */ /* 0x000ea40000300800 */
[----:B------:R-:W2:Y:S02]  /*46170*/  LDL.LU R6, [R1+0xdac] ;  /* 0x000dac0001067983 */ /* 0x000ea40000300800 */
[----:B0-----:R-:W-:-:S02]  /*46180*/  FMUL R20, R2, R28 ;  /* 0x0000001c02147220 */ /* 0x001fc40000400000 */
[----:B------:R-:W-:Y:S02]  /*46190*/  FMUL R21, R2, R27 ;  /* 0x0000001b02157220 */ /* 0x000fe40000400000 */
[C---:B-1----:R-:W-:Y:S02]  /*461a0*/  FMUL R22, R0.reuse, R26 ;  /* 0x0000001a00167220 */ /* 0x042fe40000400000 */
[----:B------:R-:W-:-:S07]  /*461b0*/  FMUL R23, R0, R15 ;  /* 0x0000000f00177220 */ /* 0x000fce0000400000 */
[----:B------:R-:W-:Y:S01]  /*461c0*/  HMMA.16816.F32.BF16 R20, R16, R24, R20 ;  /* 0x000000181014723c */ /* 0x000fe20000041814 */
[----:B------:R-:W2:Y:S11]  /*461d0*/  LDL.LU.64 R24, [R1+0x2218] ;  /* 0x0022180001187983 */ /* 0x000eb60000300a00 */
[----:B------:R-:W-:Y:S11]  /*461e0*/  @!UPT UIADD3 URZ, URZ, URZ, URZ ;  /* 0x0000003f3f3ff290 */ /* 0x000ff6000fffe03f */
[----:B------:R0:W-:Y:S01]  /*461f0*/  STL.64 [R1+0x180], R20 ;  /* 0x0001801401007387 */ /* 0x0001e20000100a00 */
[----:B------:R1:W-:Y:S02]  /*46200*/  STL.64 [R1+0x188], R22 ;  /* 0x0001881601007387 */ /* 0x0003e40000100a00 */
[C---:B0-----:R-:W-:Y:S02]  /*46210*/  FMUL R20, R2.reuse, R14 ;  /* 0x0000000e02147220 */ /* 0x041fe40000400000 */
[----:B------:R-:W-:Y:S02]  /*46220*/  FMUL R21, R2, R11 ;  /* 0x0000000b02157220 */ /* 0x000fe40000400000 */
[C---:B-1----:R-:W-:Y:S02]  /*46230*/  FMUL R22, R0.reuse, R10 ;  /* 0x0000000a00167220 */ /* 0x042fe40000400000 */
[----:B------:R-:W-:-:S07]  /*46240*/  FMUL R23, R0, R3 ;  /* 0x0000000300177220 */ /* 0x000fce0000400000 */
[----:B--2---:R-:W-:Y:S07]  /*46250*/  HMMA.16816.F32.BF16 R24, R16, R24, R20 ;  /* 0x000000181018723c */ /* 0x004fee0000041814 */
[C---:B------:R-:W-:Y:S02]  /*46260*/  FMUL R22, R0.reuse, R7 ;  /* 0x0000000700167220 */ /* 0x040fe40000400000 */
[----:B------:R-:W-:Y:S11]  /*46270*/  FMUL R23, R0, R6 ;  /* 0x0000000600177220 */ /* 0x000ff60000400000 */
[----:B------:R-:W-:Y:S03]  /*46280*/  @!UPT UIADD3 URZ, URZ, URZ, URZ ;  /* 0x0000003f3f3ff290 */ /* 0x000fe6000fffe03f */
[----:B------:R-:W-:Y:S01]  /*46290*/  STL.64 [R1+0x170], R24 ;  /* 0x0001701801007387 */ /* 0x000fe20000100a00 */
[----:B------:R0:W-:Y:S02]  /*462a0*/  STL [R1+0x178], R26 ;  /* 0x0001781a01007387 */ /* 0x0001e40000100800 */
[----:B------:R-:W-:Y:S01]  /*462b0*/  IMAD.MOV.U32 R3, RZ, RZ, R27 ;  /* 0x000000ffff037224 */ /* 0x000fe200078e001b */
[----:B0-----:R-:W2:Y:S01]  /*462c0*/  LDL.LU R26, [R1+0xdb0] ;  /* 0x000db000011a7983 */ /* 0x001ea20000300800 */
[----:B------:R-:W2:Y:S02]  /*462d0*/  LDL.LU R15, [R1+0xdb4] ;  /* 0x000db400010f7983 */ /* 0x000ea40000300800 */
[----:B------:R-:W2:Y:S02]  /*462e0*/  LDL.LU R14, [R1+0xdb8] ;  /* 0x000db800010e7983 */ /* 0x000ea40000300800 */
[----:B------:R-:W2:Y:S01]  /*462f0*/  LDL.LU R11, [R1+0xdbc] ;  /* 0x000dbc00010b7983 */ /* 0x000ea20000300800 */
[----:B------:R0:W-:Y:S01]  /*46300*/  STL [R1+0x1944], R3 ;  /* 0x0019440301007387 */ /* 0x0001e20000100800 */
[----:B------:R-:W2:Y:S02]  /*46310*/  LDL.LU.64 R6, [R1+0x2210] ;  /* 0x0022100001067983 */ /* 0x000ea40000300a00 */
[----:B----4-:R-:W-:-:S02]  /*46320*/  FMUL R20, R2, R9 ;  /* 0x0000000902147220 */ /* 0x010fc40000400000 */
[----:B-----5:R-:W-:-:S07]  /*46330*/  FMUL R21, R2, R8 ;  /* 0x0000000802157220 */ /* 0x020fce0000400000 */
[----:B------:R-:W-:Y:S01]  /*46340*/  HMMA.16816.F32.BF16 R20, R16, R4, R20 ;  /* 0x000000041014723c */ /* 0x000fe20000041814 */
[----:B------:R-:W4:Y:S11]  /*46350*/  LDL.LU.64 R4, [R1+0x2208] ;  /* 0x0022080001047983 */ /* 0x000f360000300a00 */
[----:B------:R-:W-:Y:S11]  /*46360*/  @!UPT UIADD3 URZ, URZ, URZ, URZ ;  /* 0x0000003f3f3ff290 */ /* 0x000ff6000fffe03f */
[----:B------:R-:W-:Y:S01]  /*46370*/  STL.64 [R1+0x160], R20 ;  /* 0x0001601401007387 */ /* 0x000fe20000100a00 */
[----:B------:R-:W-:Y:S01]  /*46380*/  STL [R1+0x16c], R23 ;  /* 0x00016c1701007387 */ /* 0x000fe20000100800 */
[----:B0-----:R-:W-:Y:S02]  /*46390*/  MOV R3, R22 ;  /* 0x0000001600037202 */ /* 0x001fe40000000f00 */
[----:B--2---:R-:W-:Y:S02]  /*463a0*/  MOV R24, R7 ;  /* 0x0000000700187202 */ /* 0x004fe40000000f00 */
[----:B------:R-:W2:Y:S01]  /*463b0*/  LDL.LU R7, [R1+0x2200] ;  /* 0x0022000001077983 */ /* 0x000ea20000300800 */
[----:B------:R-:W5:Y:S02]  /*463c0*/  LDL.LU R10, [R1+0xdc0] ;  /* 0x000dc000010a7983 */ /* 0x000f640000300800 */
[----:B------:R-:W2:Y:S01]  /*463d0*/  LDL.LU R9, [R1+0xdc4] ;  /* 0x000dc40001097983 */ /* 0x000ea20000300800 */
[----:B------:R-:W-:Y:S01]  /*463e0*/  MOV R25, R6 ;  /* 0x0000000600197202 */ /* 0x000fe20000000f00 */
[----:B------:R-:W4:Y:S01]  /*463f0*/  LDL.LU R8, [R1+0xdc8] ;  /* 0x000dc80001087983 */ /* 0x000f220000300800 */
[----:B------:R-:W4:Y:S03]  /*46400*/  LDL.LU R6, [R1+0xdcc] ;  /* 0x000dcc0001067983 */ /* 0x000f260000300800 */
[----:B------:R0:W-:Y:S04]  /*46410*/  STL.64 [R1+0x21e8], R24 ;  /* 0x0021e81801007387 */ /* 0x0001e80000100a00 */
[----:B0-----:R-:W4:Y:S01]  /*46420*/  LDL.LU R24, [R1+0x40] ;  /* 0x0000400001187983 */ /* 0x001f220000300800 */
[----:B------:R-:W4:Y:S02]  /*46430*/  LDL.LU R25, [R1+0x44] ;  /* 0x0000440001197983 */ /* 0x000f240000300800 */
[----:B------:R0:W-:Y:S02]  /*46440*/  STL [R1+0x1948], R3 ;  /* 0x0019480301007387 */ /* 0x0001e40000100800 */
[----:B------:R-:W-:-:S02]  /*46450*/  FMUL R21, R2, R15 ;  /* 0x0000000f02157220 */ /* 0x000fc40000400000 */
[----:B------:R-:W-:Y:S02]  /*46460*/  FMUL R22, R0, R14 ;  /* 0x0000000e00167220 */ /* 0x000fe40000400000 */
[----:B------:R-:W4:Y:S01]  /*46470*/  LDL.LU.64 R14, [R1+0x21f8] ;  /* 0x0021f800010e7983 */ /* 0x000f220000300a00 */
[----:B------:R-:W-:Y:S02]  /*46480*/  FMUL R20, R2, R26 ;  /* 0x0000001a02147220 */ /* 0x000fe40000400000 */
[----:B------:R-:W-:-:S07]  /*46490*/  FMUL R23, R0, R11 ;  /* 0x0000000b00177220 */ /* 0x000fce0000400000 */
[----:B---3--:R-:W-:Y:S11]  /*464a0*/  HMMA.16816.F32.BF16 R20, R16, R12, R20 ;  /* 0x0000000c1014723c */ /* 0x008ff60000041814 */
[----:B------:R-:W-:Y:S11]  /*464b0*/  @!UPT UIADD3 URZ, URZ, URZ, URZ ;  /* 0x0000003f3f3ff290 */ /* 0x000ff6000fffe03f */
[----:B------:R-:W-:Y:S01]  /*464c0*/  @!UPT UIADD3 URZ, URZ, URZ, URZ ;  /* 0x0000003f3f3ff290 */ /* 0x000fe2000fffe03f */
[----:B------:R5:W-:Y:S01]  /*464d0*/  STL [R1+0x150], R20 ;  /* 0x0001501401007387 */ /* 0x000be20000100800 */
[----:B------:R4:W-:Y:S01]  /*464e0*/  STL.64 [R1+0x158], R22 ;  /* 0x0001581601007387 */ /* 0x0009e20000100a00 */
[----:B0-----:R-:W-:Y:S01]  /*464f0*/  MOV R3, R21 ;  /* 0x0000001500037202 */ /* 0x001fe20000000f00 */
[C---:B-----5:R-:W-:Y:S02]  /*46500*/  FMUL R20, R2.reuse, R10 ;  /* 0x0000000a02147220 */ /* 0x060fe40000400000 */
[----:B--2---:R-:W-:Y:S02]  /*46510*/  FMUL R21, R2, R9 ;  /* 0x0000000902157220 */ /* 0x004fe40000400000 */
[C---:B----4-:R-:W-:Y:S02]  /*46520*/  FMUL R22, R0.reuse, R8 ;  /* 0x0000000800167220 */ /* 0x050fe40000400000 */
[----:B------:R-:W-:-:S07]  /*46530*/  FMUL R23, R0, R6 ;  /* 0x0000000600177220 */ /* 0x000fce0000400000 */
[----:B------:R-:W-:Y:S01]  /*46540*/  HMMA.16816.F32.BF16 R20, R16, R24, R20 ;  /* 0x000000181014723c */ /* 0x000fe20000041814 */
[----:B------:R-:W-:Y:S01]  /*46550*/  IMAD.MOV.U32 R12, RZ, RZ, R15 ;  /* 0x000000ffff0c7224 */ /* 0x000fe200078e000f */
[----:B------:R-:W-:Y:S01]  /*46560*/  MOV R13, R14 ;  /* 0x0000000e000d7202 */ /* 0x000fe20000000f00 */
[----:B------:R-:W2:Y:S01]  /*46570*/  LDL.LU R15, [R1+0x21f0] ;  /* 0x0021f000010f7983 */ /* 0x000ea20000300800 */
[----:B------:R0:W-:Y:S02]  /*46580*/  STL [R1+0x194c], R3 ;  /* 0x00194c0301007387 */ /* 0x0001e40000100800 */
[----:B------:R-:W3:Y:S02]  /*46590*/  LDL.LU R14, [R1+0xdd0] ;  /* 0x000dd000010e7983 */ /* 0x000ee40000300800 */
[----:B------:R-:W4:Y:S01]  /*465a0*/  LDL.LU R9, [R1+0xdd4] ;  /* 0x000dd40001097983 */ /* 0x000f220000300800 */
[----:B------:R-:W5:Y:S01]  /*465b0*/  LDL.LU R8, [R1+0xdd8] ;  /* 0x000dd80001087983 */ /* 0x000f620000300800 */
[----:B------:R-:W2:Y:S02]  /*465c0*/  LDL.LU R6, [R1+0xddc] ;  /* 0x000ddc0001067983 */ /* 0x000ea40000300800 */
[----:B------:R-:W4:Y:S11]  /*465d0*/  LDL.LU.64 R24, [R1+0x21e8] ;  /* 0x0021e80001187983 */ /* 0x000f360000300a00 */
[----:B------:R-:W-:Y:S01]  /*465e0*/  STL [R1+0x144], R21 ;  /* 0x0001441501007387 */ /* 0x000fe20000100800 */
[----:B------:R2:W-:Y:S02]  /*465f0*/  STL.64 [R1+0x148], R22 ;  /* 0x0001481601007387 */ /* 0x0005e40000100a00 */
[----:B------:R-:W4:Y:S02]  /*46600*/  LDL.LU R27, [R1+0xde0] ;  /* 0x000de000011b7983 */ /* 0x000f240000300800 */
[----:B------:R-:W4:Y:S01]  /*46610*/  LDL.LU R26, [R1+0xde4] ;  /* 0x000de400011a7983 */ /* 0x000f220000300800 */
[----:B0-----:R-:W-:Y:S01]  /*46620*/  MOV R3, R20 ;  /* 0x0000001400037202 */ /* 0x001fe20000000f00 */
[----:B---3--:R-:W-:-:S02]  /*46630*/  FMUL R20, R2, R14 ;  /* 0x0000000e02147220 */ /* 0x008fc40000400000 */
[C---:B--2---:R-:W-:Y:S02]  /*46640*/  FMUL R23, R0.reuse, R6 ;  /* 0x0000000600177220 */ /* 0x044fe40000400000 */
[----:B-----5:R-:W-:Y:S02]  /*46650*/  FMUL R22, R0, R8 ;  /* 0x0000000800167220 */ /* 0x020fe40000400000 */
[----:B----4-:R-:W-:Y:S01]  /*46660*/  FMUL R21, R2, R9 ;  /* 0x0000000902157220 */ /* 0x010fe20000400000 */
[----:B------:R-:W-:Y:S01]  /*46670*/  STL.64 [R1+0x21e0], R26 ;  /* 0x0021e01a01007387 */ /* 0x000fe20000100a00 */
[----:B------:R0:W-:Y:S02]  /*46680*/  STL.64 [R1+0x21d8], R24 ;  /* 0x0021d81801007387 */ /* 0x0001e40000100a00 */
[----:B------:R-:W2:Y:S02]  /*46690*/  LDL.LU R11, [R1+0xde8] ;  /* 0x000de800010b7983 */ /* 0x000ea40000300800 */
[----:B------:R-:W3:Y:S01]  /*466a0*/  LDL.LU R10, [R1+0xdec] ;  /* 0x000dec00010a7983 */ /* 0x000ee20000300800 */
[----:B0-----:R-:W-:-:S02]  /*466b0*/  MOV R24, R15 ;  /* 0x0000000f00187202 */ /* 0x001fc40000000f00 */
[----:B------:R-:W-:Y:S01]  /*466c0*/  MOV R25, R7 ;  /* 0x0000000700197202 */ /* 0x000fe20000000f00 */
[----:B------:R-:W4:Y:S01]  /*466d0*/  LDL.LU R15, [R1+0xdf0] ;  /* 0x000df000010f7983 */ /* 0x000f220000300800 */
[----:B------:R-:W5:Y:S02]  /*466e0*/  LDL.LU R7, [R1+0xdf4] ;  /* 0x000df40001077983 */ /* 0x000f640000300800 */
[----:B------:R0:W-:Y:S02]  /*466f0*/  STL [R1+0x1950], R3 ;  /* 0x0019500301007387 */ /* 0x0001e40000100800 */
[----:B------:R-:W4:Y:S01]  /*46700*/  LDL.LU R6, [R1+0xdf8] ;  /* 0x000df80001067983 */ /* 0x000f220000300800 */
[----:B------:R-:W4:Y:S01]  /*46710*/  LDL.LU R14, [R1+0xdfc] ;  /* 0x000dfc00010e7983 */ /* 0x000f220000300800 */
[----:B------:R-:W4:Y:S02]  /*46720*/  LDL.LU R8, [R1] ;  /* 0x0000000001087983 */ /* 0x000f240000300800 */
[----:B------:R-:W4:Y:S02]  /*46730*/  LDL.LU R9, [R1+0x4] ;  /* 0x0000040001097983 */ /* 0x000f240000300800 */
[----:B------:R-:W4:Y:S01]  /*46740*/  LDL.LU.64 R26, [R1+0x21e0] ;  /* 0x0021e000011a7983 */ /* 0x000f220000300a00 */
[----:B------:R-:W-:Y:S01]  /*46750*/  HMMA.16816.F32.BF16 R20, R16, R24, R20 ;  /* 0x000000181014723c */ /* 0x000fe20000041814 */
[----:B------:R-:W5:Y:S01]  /*46760*/  LDL.LU.64 R24, [R1+0x21d8] ;  /* 0x0021d80001187983 */ /* 0x000f620000300a00 */
[----:B0-----:R-:W5:Y:S11]  /*46770*/  LDL.LU R3, [R1+0xe20] ;  /* 0x000e200001037983 */ /* 0x001f760000300800 */
[----:B------:R-:W-:Y:S10]  /*46780*/  @!UPT UIADD3 URZ, URZ, URZ, URZ ;  /* 0x0000003f3f3ff290 */ /* 0x000ff4000fffe03f */
[----:B------:R-:W-:Y:S01]  /*46790*/  STL.64 [R1+0x130], R20 ;  /* 0x0001301401007387 */ /* 0x000fe20000100a00 */
[----:B------:R2:W-:Y:S02]  /*467a0*/  STL.64 [R1+0x138], R22 ;  /* 0x0001381601007387 */ /* 0x0005e40000100a00 */
[C---:B--2---:R-:W-:Y:S02]  /*467b0*/  FMUL R22, R0.reuse, R11 ;  /* 0x0000000b00167220 */ /* 0x044fe40000400000 */
[----:B---3--:R-:W-:Y:S02]  /*467c0*/  FMUL R23, R0, R10 ;  /* 0x0000000a00177220 */ /* 0x008fe40000400000 */
[C---:B----4-:R-:W-:Y:S02]  /*467d0*/  FMUL R20, R2.reuse, R27 ;  /* 0x0000001b02147220 */ /* 0x050fe40000400000 */
[----:B------:R-:W-:-:S07]  /*467e0*/  FMUL R21, R2, R26 ;  /* 0x0000001a02157220 */ /* 0x000fce0000400000 */
[----:B-----5:R-:W-:Y:S01]  /*467f0*/  HMMA.16816.F32.BF16 R20, R16, R24, R20 ;  /* 0x000000181014723c */ /* 0x020fe20000041814 */
[----:B------:R-:W2:Y:S01]  /*46800*/  LDL.LU R25, [R1+0xe24] ;  /* 0x000e240001197983 */ /* 0x000ea20000300800 */
[----:B------:R-:W3:Y:S11]  /*46810*/  LDL.LU R11, [R1+0xe28] ;  /* 0x000e2800010b7983 */ /* 0x000ef60000300800 */
[----:B------:R-:W-:Y:S10]  /*46820*/  @!UPT UIADD3 URZ, URZ, URZ, URZ ;  /* 0x0000003f3f3ff290 */ /* 0x000ff4000fffe03f */
[----:B------:R0:W-:Y:S01]  /*46830*/  STL.64 [R1+0x120], R20 ;  /* 0x0001201401007387 */ /* 0x0001e20000100a00 */
[----:B------:R1:W-:Y:S02]  /*46840*/  STL.64 [R1+0x128], R22 ;  /* 0x0001281601007387 */ /* 0x0003e40000100a00 */
[C---:B------:R-:W-:Y:S02]  /*46850*/  FMUL R24, R2.reuse, R3 ;  /* 0x0000000302187220 */ /* 0x040fe40000400000 */
[----:B------:R-:W4:Y:S02]  /*46860*/  LDL.LU R10, [R1+0xe2c] ;  /* 0x000e2c00010a7983 */ /* 0x000f240000300800 */
[----:B0-----:R-:W-:Y:S02]  /*46870*/  FMUL R21, R2, R7 ;  /* 0x0000000702157220 */ /* 0x001fe40000400000 */
[----:B------:R-:W0:Y:S01]  /*46880*/  S2R R7, SR_TID.X ;  /* 0x0000000000077919 */ /* 0x000e220000002100 */
[----:B-1----:R-:W-:-:S02]  /*46890*/  FMUL R22, R0, R6 ;  /* 0x0000000600167220 */ /* 0x002fc40000400000 */
[----:B------:R-:W1:Y:S02]  /*468a0*/  S2R R6, SR_TID.X ;  /* 0x0000000000067919 */ /* 0x000e640000002100 */
[----:B------:R-:W-:Y:S02]  /*468b0*/  FMUL R20, R2, R15 ;  /* 0x0000000f02147220 */ /* 0x000fe40000400000 */
[----:B------:R-:W-:-:S07]  /*468c0*/  FMUL R23, R0, R14 ;  /* 0x0000000e00177220 */ /* 0x000fce0000400000 */
[----:B------:R-:W-:Y:S01]  /*468d0*/  HMMA.16816.F32.BF16 R20, R16, R12, R20 ;  /* 0x0000000c1014723c */ /* 0x000fe20000041814 */
[----:B------:R-:W5:Y:S01]  /*468e0*/  LDL.LU.64 R12, [R1+0x21d0] ;  /* 0x0021d000010c7983 */ /* 0x000f620000300a00 */
[----:B0-----:R-:W-:Y:S01]  /*468f0*/  IMAD.SHL.U32 R7, R7, 0x8, RZ ;  /* 0x0000000807077824 */ /* 0x001fe200078e00ff */
[----:B-1----:R-:W-:-:S04]  /*46900*/  SHF.L.U32 R3, R6, 0x6, RZ ;  /* 0x0000000606037819 */ /* 0x002fc800000006ff */
[----:B------:R-:W-:-:S04]  /*46910*/  LOP3.LUT R7, R7, 0x30, RZ, 0xc0, !PT ;  /* 0x0000003007077812 */ /* 0x000fc800078ec0ff */
[----:B------:R-:W-:-:S04]  /*46920*/  LOP3.LUT R3, R7, 0x3c0, R3, 0xf8, !PT ;  /* 0x000003c007037812 */ /* 0x000fc800078ef803 */
[----:B------:R-:W-:-:S08]  /*46930*/  LOP3.LUT R3, R3, 0x10, R6, 0x78, !PT ;  /* 0x0000001003037812 */ /* 0x000fd000078e7806 */
[----:B------:R-:W-:Y:S01]  /*46940*/  STL.64 [R1+0x110], R20 ;  /* 0x0001101401007387 */ /* 0x000fe20000100a00 */
[----:B------:R-:W-:-:S03]  /*46950*/  LOP3.LUT R3, R3, 0x20, RZ, 0x3c, !PT ;  /* 0x0000002003037812 */ /* 0x000fc600078e3cff */
[----:B------:R-:W-:Y:S01]  /*46960*/  STL.64 [R1+0x118], R22 ;  /* 0x0001181601007387 */ /* 0x000fe20000100a00 */
[----:B------:R-:W5:Y:S02]  /*46970*/  LDL.LU R29, [R1+0xe38] ;  /* 0x000e3800011d7983 */ /* 0x000f640000300800 */
[----:B------:R-:W5:Y:S02]  /*46980*/  LDL.LU R28, [R1+0xe3c] ;  /* 0x000e3c00011c7983 */ /* 0x000f640000300800 */
[----:B------:R-:W5:Y:S01]  /*46990*/  LDL.LU R15, [R1+0xe40] ;  /* 0x000e4000010f7983 */ /* 0x000f620000300800 */
[----:B------:R-:W0:Y:S04]  /*469a0*/  LDSM.16.M88.4 R20, [R3+0x28000] ;  /* 0x028000000314783b */ /* 0x000e280000000200 */
[----:B------:R-:W5:Y:S01]  /*469b0*/  LDL.LU R14, [R1+0xe44] ;  /* 0x000e4400010e7983 */ /* 0x000f620000300800 */
[----:B------:R-:W5:Y:S02]  /*469c0*/  LDL.LU R6, [R1+0xe48] ;  /* 0x000e480001067983 */ /* 0x000f640000300800 */
[----:B------:R-:W5:Y:S01]  /*469d0*/  LDL.LU R7, [R1+0xe4c] ;  /* 0x000e4c0001077983 */ /* 0x000f620000300800 */
[----:B0-----:R0:W-:Y:S04]  /*469e0*/  STL.64 [R1+0x21a8], R22 ;  /* 0x0021a81601007387 */ /* 0x0011e80000100a00 */
[----:B0-----:R-:W5:Y:S01]  /*469f0*/  LDL.LU R22, [R1+0xe30] ;  /* 0x000e300001167983 */ /* 0x001f620000300800 */
[----:B------:R-:W5:Y:S02]  /*46a00*/  LDL.LU R23, [R1+0xe34] ;  /* 0x000e340001177983 */ /* 0x000f640000300800 */
[----:B------:R-:W-:Y:S02]  /*46a10*/  STL.64 [R1+0x21a0], R20 ;  /* 0x0021a01401007387 */ /* 0x000fe40000100a00 */
[----:B--2---:R-:W-:-:S02]  /*46a20*/  FMUL R25, R2, R25 ;  /* 0x0000001902197220 */ /* 0x004fc40000400000 */
[C---:B---3--:R-:W-:Y:S02]  /*46a30*/  FMUL R26, R0.reuse, R11 ;  /* 0x0000000b001a7220 */ /* 0x048fe40000400000 */
[C---:B----4-:R-:W-:Y:S02]  /*46a40*/  FMUL R27, R0.reuse, R10 ;  /* 0x0000000a001b7220 */ /* 0x050fe40000400000 */
[----:B------:R-:W2:Y:S05]  /*46a50*/  LDL.LU.64 R10, [R1+0x21c8] ;  /* 0x0021c800010a7983 */ /* 0x000eaa0000300a00 */
[----:B------:R-:W-:Y:S01]  /*46a60*/  HMMA.16816.F32.BF16 R24, R16, R8, R24 ;  /* 0x000000081018723c */ /* 0x000fe20000041818 */
[----:B------:R-:W3:Y:S11]  /*46a70*/  LDL.LU.64 R8, [R1+0x21c0] ;  /* 0x0021c00001087983 */ /* 0x000ef60000300a00 */
[----:B------:R-:W-:Y:S11]  /*46a80*/  @!UPT UIADD3 URZ, URZ, URZ, URZ ;  /* 0x0000003f3f3ff290 */ /* 0x000ff6000fffe03f */
[----:B------:R-:W-:Y:S01]  /*46a90*/  STL.64 [R1+0x100], R24 ;  /* 0x0001001801007387 */ /* 0x000fe20000100a00 */
[----:B------:R5:W-:Y:S02]  /*46aa0*/  STL.64 [R1+0x108], R26 ;  /* 0x0001081a01007387 */ /* 0x000be40000100a00 */
[C---:B-----5:R-:W-:Y:S02]  /*46ab0*/  FMUL R26, R0.reuse, R29 ;  /* 0x0000001d001a7220 */ /* 0x060fe40000400000 */
[C---:B------:R-:W-:Y:S02]  /*46ac0*/  FMUL R27, R0.reuse, R28 ;  /* 0x0000001c001b7220 */ /* 0x040fe40000400000 */
[C---:B------:R-:W-:Y:S02]  /*46ad0*/  FMUL R6, R0.reuse, R6 ;  /* 0x0000000600067220 */ /* 0x040fe40000400000 */
[----:B------:R-:W-:Y:S02]  /*46ae0*/  FMUL R7, R0, R7 ;  /* 0x0000000700077220 */ /* 0x000fe40000400000 */
[----:B------:R-:W-:-:S02]  /*46af0*/  FMUL R24, R2, R22 ;  /* 0x0000001602187220 */ /* 0x000fc40000400000 */
[----:B------:R-:W-:-:S07]  /*46b00*/  FMUL R25, R2, R23 ;  /* 0x0000001702197220 */ /* 0x000fce0000400000 */
[----:B------:R-:W-:Y:S01]  /*46b10*/  HMMA.16816.F32.BF16 R20, R16, R4, R24 ;  /* 0x000000041014723c */ /* 0x000fe20000041818 */
[----:B------:R-:W0:Y:S06]  /*46b20*/  LDSM.16.M88.4 R24, [R3+0x28400] ;  /* 0x028400000318783b */ /* 0x000e2c0000000200 */
[C---:B------:R-:W-:Y:S02]  /*46b30*/  FMUL R4, R2.reuse, R15 ;  /* 0x0000000f02047220 */ /* 0x040fe40000400000 */
[----:B------:R-:W-:-:S07]  /*46b40*/  FMUL R5, R2, R14 ;  /* 0x0000000e02057220 */ /* 0x000fce0000400000 */
[----:B------:R-:W-:Y:S08]  /*46b50*/  HMMA.16816.F32.BF16 R4, R16, R12, R4 ;  /* 0x0000000c1004723c */ /* 0x000ff00000041804 */
[----:B------:R-:W-:Y:S01]  /*46b60*/  MOV R29, R23 ;  /* 0x00000017001d7202 */ /* 0x000fe20000000f00 */
[----:B------:R-:W-:Y:S01]  /*46b70*/  STL.64 [R1+0xf0], R20 ;  /* 0x0000f01401007387 */ /* 0x000fe20000100a00 */
[----:B------:R-:W-:Y:S03]  /*46b80*/  STL [R1+0xf8], R22 ;  /* 0x0000f81601007387 */ /* 0x000fe60000100800 */
[----:B------:R-:W-:Y:S04]  /*46b90*/  STL [R1+0x1a28], R29 ;  /* 0x001a281d01007387 */ /* 0x000fe80000100800 */
[----:B0-----:R-:W-:Y:S01]  /*46ba0*/  STL.64 [R1+0x20a0], R26 ;  /* 0x0020a01a01007387 */ /* 0x001fe20000100a00 */
[----:B------:R-:W-:Y:S05]  /*46bb0*/  STL.64 [R1+0x2098], R24 ;  /* 0x0020981801007387 */ /* 0x000fea0000100a00 */
[----:B------:R0:W-:Y:S02]  /*46bc0*/  STL.64 [R1+0xe0], R4 ;  /* 0x0000e00401007387 */ /* 0x0001e40000100a00 */
[----:B------:R2:W-:Y:S01]  /*46bd0*/  STL [R1+0xe8], R6 ;  /* 0x0000e80601007387 */ /* 0x0005e20000100800 */
[----:B0-----:R-:W4:Y:S01]  /*46be0*/  LDL.LU R4, [R1+0x960] ;  /* 0x0009600001047983 */ /* 0x001f220000300800 */
[----:B------:R-:W4:Y:S01]  /*46bf0*/  LDL.LU R5, [R1+0x964] ;  /* 0x0009640001057983 */ /* 0x000f220000300800 */
[----:B------:R-:W-:-:S02]  /*46c00*/  MOV R29, R7 ;  /* 0x00000007001d7202 */ /* 0x000fc40000000f00 */
[----:B--2---:R-:W-:Y:S01]  /*46c10*/  MOV R6, R11 ;  /* 0x0000000b00067202 */ /* 0x004fe20000000f00 */
[----:B------:R-:W-:Y:S01]  /*46c20*/  IMAD.MOV.U32 R7, RZ, RZ, R10 ;  /* 0x000000ffff077224 */ /* 0x000fe200078e000a */
[----:B------:R-:W2:Y:S01]  /*46c30*/  LDL.LU R11, [R1+0x21bc] ;  /* 0x0021bc00010b7983 */ /* 0x000ea20000300800 */
[----:B------:R-:W5:Y:S02]  /*46c40*/  LDL.LU R10, [R1+0x21b8] ;  /* 0x0021b800010a7983 */ /* 0x000f640000300800 */
        /* <DEDUP_REMOVED lines=8> */
[----:B------:R0:W-:Y:S01]  /*46cd0*/  STL.64 [R1+0x2180], R6 ;  /* 0x0021800601007387 */ /* 0x0001e20000100a00 */
[----:B----4-:R-:W-:Y:S01]  /*46ce0*/  STL.64 [R1+0x2178], R4 ;  /* 0x0021780401007387 */ /* 0x010fe20000100a00 */
[----:B0-----:R-:W4:Y:S03]  /*46cf0*/  LDL.64 R6, [R1+0xa8] ;  /* 0x0000a80001067983 */ /* 0x001f260000100a00 */
[----:B----4-:R0:W-:Y:S04]  /*46d00*/  STL.64 [R1+0x2188], R6 ;  /* 0x0021880601007387 */ /* 0x0101e80000100a00 */
[----:B0-----:R-:W4:Y:S04]  /*46d10*/  LDL R6, [R1+0xb8] ;  /* 0x0000b80001067983 */ /* 0x001f280000100800 */
[----:B------:R-:W4:Y:S04]  /*46d20*/  LDL R7, [R1+0xbc] ;  /* 0x0000bc0001077983 */ /* 0x000f280000100800 */
[----:B----4-:R0:W-:Y:S01]  /*46d30*/  STL.64 [R1+0x2198], R6 ;  /* 0x0021980601007387 */ /* 0x0101e20000100a00 */
[----:B------:R-:W4:Y:S02]  /*46d40*/  LDL.64 R26, [R1+0x88] ;  /* 0x00008800011a7983 */ /* 0x000f240000100a00 */
[----:B--2---:R-:W-:-:S02]  /*46d50*/  FMUL R20, R2, R20 ;  /* 0x0000001402147220 */ /* 0x004fc40000400000 */
[----:B------:R-:W-:Y:S02]  /*46d60*/  FMUL R21, R2, R21 ;  /* 0x0000001502157220 */ /* 0x000fe40000400000 */
[C---:B------:R-:W-:Y:S02]  /*46d70*/  FMUL R22, R0.reuse, R22 ;  /* 0x0000001600167220 */ /* 0x040fe40000400000 */
[----:B------:R-:W-:Y:S01]  /*46d80*/  FMUL R23, R0, R3 ;  /* 0x0000000300177220 */ /* 0x000fe20000400000 */
[----:B0-----:R-:W2:Y:S06]  /*46d90*/  LDL.64 R6, [R1+0xc8] ;  /* 0x0000c80001067983 */ /* 0x001eac0000100a00 */
[----:B---3--:R-:W-:Y:S01]  /*46da0*/  HMMA.16816.F32.BF16 R16, R16, R8, R20 ;  /* 0x000000081010723c */ /* 0x008fe20000041814 */
[----:B----4-:R5:W-:Y:S01]  /*46db0*/  STL.64 [R1+0x2190], R26 ;  /* 0x0021901a01007387 */ /* 0x010be20000100a00 */
[----:B------:R-:W3:Y:S02]  /*46dc0*/  LDL.LU R24, [R1+0x980] ;  /* 0x0009800001187983 */ /* 0x000ee40000300800 */
[----:B------:R-:W3:Y:S01]  /*46dd0*/  LDL.LU R25, [R1+0x984] ;  /* 0x0009840001197983 */ /* 0x000ee20000300800 */
[----:B-----5:R-:W-:-:S02]  /*46de0*/  MOV R26, R10 ;  /* 0x0000000a001a7202 */ /* 0x020fc40000000f00 */
[----:B------:R-:W-:Y:S01]  /*46df0*/  MOV R27, R11 ;  /* 0x0000000b001b7202 */ /* 0x000fe20000000f00 */
[----:B------:R-:W4:Y:S01]  /*46e00*/  LDL.LU R10, [R1+0x21b4] ;  /* 0x0021b400010a7983 */ /* 0x000f220000300800 */
[----:B------:R-:W4:Y:S02]  /*46e10*/  LDL.LU R11, [R1+0x21b0] ;  /* 0x0021b000010b7983 */ /* 0x000f240000300800 */
[----:B------:R0:W-:Y:S02]  /*46e20*/  STL [R1+0x1a2c], R29 ;  /* 0x001a2c1d01007387 */ /* 0x0001e40000100800 */
[----:B------:R-:W-:Y:S01]  /*46e30*/  STL [R1+0x1954], R2 ;  /* 0x0019540201007387 */ /* 0x000fe20000100800 */
[----:B------:R-:W-:Y:S01]  /*46e40*/  STL [R1+0x1958], R0 ;  /* 0x0019580001007387 */ /* 0x000fe20000100800 */
[----:B------:R-:W2:Y:S02]  /*46e50*/  LDL.LU.64 R22, [R1+0x21a8] ;  /* 0x0021a80001167983 */ /* 0x000ea40000300a00 */
[----:B------:R-:W2:Y:S06]  /*46e60*/  LDL.LU.64 R20, [R1+0x21a0] ;  /* 0x0021a00001147983 */ /* 0x000eac0000300a00 */
[----:B------:R-:W-:Y:S01]  /*46e70*/  STL.64 [R1+0xd0], R16 ;  /* 0x0000d01001007387 */ /* 0x000fe20000100a00 */
[----:B------:R1:W-:Y:S01]  /*46e80*/  STL [R1+0xdc], R19 ;  /* 0x0000dc1301007387 */ /* 0x0003e20000100800 */
[----:B0-----:R-:W-:-:S03]  /*46e90*/  MOV R29, R18 ;  /* 0x00000012001d7202 */ /* 0x001fc60000000f00 */
[----:B-1----:R-:W5:Y:S01]  /*46ea0*/  LDL.64 R18, [R1+0x98] ;  /* 0x0000980001127983 */ /* 0x002f620000100a00 */
[C---:B--2---:R-:W-:Y:S03]  /*46eb0*/  HMMA.16816.F32.BF16 R12, R20.reuse, R6, R12 ;  /* 0x00000006140c723c */ /* 0x044fe6000004180c */
[----:B----4-:R0:W-:Y:S01]  /*46ec0*/  STL.64 [R1+0x2120], R10 ;  /* 0x0021200a01007387 */ /* 0x0101e20000100a00 */
[----:B------:R-:W2:Y:S02]  /*46ed0*/  LDL.LU R8, [R1+0x950] ;  /* 0x0009500001087983 */ /* 0x000ea40000300800 */
[----:B------:R-:W2:Y:S01]  /*46ee0*/  LDL.LU R9, [R1+0x954] ;  /* 0x0009540001097983 */ /* 0x000ea20000300800 */
[----:B0-----:R-:W2:Y:S01]  /*46ef0*/  LDL.LU R10, [R1+0x958] ;  /* 0x00095800010a7983 */ /* 0x001ea20000300800 */
[----:B------:R-:W2:Y:S02]  /*46f00*/  LDL.LU R11, [R1+0x95c] ;  /* 0x00095c00010b7983 */ /* 0x000ea40000300800 */
[----:B------:R0:W-:Y:S11]  /*46f10*/  STL [R1+0x1bf8], R29 ;  /* 0x001bf81d01007387 */ /* 0x0001f60000100800 */
[----:B------:R-:W-:Y:S02]  /*46f20*/  @!UPT UIADD3 URZ, URZ, URZ, URZ ;  /* 0x0000003f3f3ff290 */ /* 0x000fe4000fffe03f */
[----:B------:R-:W-:Y:S01]  /*46f30*/  STL.64 [R1+0x650], R12 ;  /* 0x0006500c01007387 */ /* 0x000fe20000100a00 */
[----:B------:R1:W-:Y:S02]  /*46f40*/  STL.64 [R1+0x658], R14 ;  /* 0x0006580e01007387 */ /* 0x0003e40000100a00 */
[----:B0-----:R-:W-:Y:S01]  /*46f50*/  IMAD.MOV.U32 R29, RZ, RZ, R7 ;  /* 0x000000ffff1d7224 */ /* 0x001fe200078e0007 */
[----:B-1----:R-:W-:Y:S02]  /*46f60*/  MOV R15, R6 ;  /* 0x00000006000f7202 */ /* 0x002fe40000000f00 */
[----:B------:R-:W3:Y:S02]  /*46f70*/  LDL.LU.64 R6, [R1+0x2198] ;  /* 0x0021980001067983 */ /* 0x000ee40000300a00 */
[----:B------:R-:W-:Y:S02]  /*46f80*/  STL [R1+0x20e4], R29 ;  /* 0x0020e41d01007387 */ /* 0x000fe40000100800 */
[----:B------:R0:W-:Y:S02]  /*46f90*/  STL [R1+0x20d8], R15 ;  /* 0x0020d80f01007387 */ /* 0x0001e40000100800 */
[----:B------:R-:W4:Y:S01]  /*46fa0*/  LDL.LU R12, [R1+0x970] ;  /* 0x00097000010c7983 */ /* 0x000f220000300800 */
[----:B------:R-:W4:Y:S01]  /*46fb0*/  LDL.LU R13, [R1+0x974] ;  /* 0x00097400010d7983 */ /* 0x000f220000300800 */
[----:B------:R-:W4:Y:S03]  /*46fc0*/  LDL.LU R14, [R1+0x978] ;  /* 0x00097800010e7983 */ /* 0x000f260000300800 */
[----:B0-----:R-:W4:Y:S01]  /*46fd0*/  LDL.LU R15, [R1+0x97c] ;  /* 0x00097c00010f7983 */ /* 0x001f220000300800 */
[C---:B---3--:R-:W-:Y:S03]  /*46fe0*/  HMMA.16816.F32.BF16 R4, R20.reuse, R6, R24 ;  /* 0x000000061404723c */ /* 0x048fe60000041818 */
[----:B------:R-:W3:Y:S11]  /*46ff0*/  LDL.LU.64 R26, [R1+0x2190] ;  /* 0x00219000011a7983 */ /* 0x000ef60000300a00 */
[----:B------:R-:W-:Y:S09]  /*47000*/  @!UPT UIADD3 URZ, URZ, URZ, URZ ;  /* 0x0000003f3f3ff290 */ /* 0x000ff2000fffe03f */
[----:B------:R-:W-:Y:S01]  /*47010*/  STL.64 [R1+0x640], R4 ;  /* 0x0006400401007387 */ /* 0x000fe20000100a00 */
[----:B------:R0:W-:Y:S03]  /*47020*/  STL.64 [R1+0x648], R6 ;  /* 0x0006480601007387 */ /* 0x0001e60000100a00 */
[----:B0-----:R-:W4:Y:S02]  /*47030*/  LDL.LU.64 R6, [R1+0x2188] ;  /* 0x0021880001067983 */ /* 0x001f240000300a00 */
[----:B----4-:R-:W-:Y:S11]  /*47040*/  HMMA.16816.F32.BF16 R12, R20, R6, R12 ;  /* 0x00000006140c723c */ /* 0x010ff6000004180c */
[----:B------:R-:W-:Y:S11]  /*47050*/  @!UPT UIADD3 URZ, URZ, URZ, URZ ;  /* 0x0000003f3f3ff290 */ /* 0x000ff6000fffe03f */
[----:B------:R-:W-:Y:S01]  /*47060*/  @!UPT UIADD3 URZ, URZ, URZ, URZ ;  /* 0x0000003f3f3ff290 */ /* 0x000fe2000fffe03f */
[----:B------:R-:W-:Y:S01]  /*47070*/  STL.64 [R1+0x970], R12 ;  /* 0x0009700c01007387 */ /* 0x000fe20000100a00 */
[----:B------:R0:W-:Y:S02]  /*47080*/  STL.64 [R1+0x978], R14 ;  /* 0x0009780e01007387 */ /* 0x0001e40000100a00 */
[----:B0-----:R-:W-:Y:S02]  /*47090*/  MOV R15, R6 ;  /* 0x00000006000f7202 */ /* 0x001fe40000000f00 */
[----:B------:R-:W-:Y:S02]  /*470a0*/  MOV R14, R7 ;  /* 0x00000007000e7202 */ /* 0x000fe40000000f00 */
[----:B------:R-:W5:Y:S01]  /*470b0*/  LDL.LU.64 R6, [R1+0x2180] ;  /* 0x0021800001067983 */ /* 0x000f620000300a00 */
[----:B------:R-:W5:Y:S03]  /*470c0*/  LDL.LU.64 R4, [R1+0x2178] ;  /* 0x0021780001047983 */ /* 0x000f660000300a00 */
[----:B------:R-:W0:Y:S04]  /*470d0*/  S2R R3, SR_TID.X ;  /* 0x0000000000037919 */ /* 0x000e280000002100 */
[----:B------:R-:W1:Y:S01]  /*470e0*/  S2R R28, SR_TID.X ;  /* 0x00000000001c7919 */ /* 0x000e620000002100 */
[----:B------:R-:W-:Y:S02]  /*470f0*/  STL [R1+0x20ec], R15 ;  /* 0x0020ec0f01007387 */ /* 0x000fe40000100800 */
[----:B------:R3:W-:Y:S01]  /*47100*/  STL [R1+0x20e8], R14 ;  /* 0x0020e80e01007387 */ /* 0x0007e20000100800 */
[----:B0-----:R-:W-:-:S02]  /*47110*/  SHF.L.U32 R3, R3, 0x3, RZ ;  /* 0x0000000303037819 */ /* 0x001fc400000006ff */
[----:B-1----:R-:W-:Y:S02]  /*47120*/  SHF.L.U32 R13, R28, 0x6, RZ ;  /* 0x000000061c0d7819 */ /* 0x002fe400000006ff */
[----:B------:R-:W-:-:S04]  /*47130*/  LOP3.LUT R3, R3, 0x30, RZ, 0xc0, !PT ;  /* 0x0000003003037812 */ /* 0x000fc800078ec0ff */
[----:B------:R-:W-:Y:S02]  /*47140*/  LOP3.LUT R13, R3, 0x3c0, R13, 0xf8, !PT ;  /* 0x000003c0030d7812 */ /* 0x000fe400078ef80d */
[----:B---3--:R-:W-:Y:S02]  /*47150*/  MOV R14, R26 ;  /* 0x0000001a000e7202 */ /* 0x008fe40000000f00 */
[----:B------:R-:W-:-:S04]  /*47160*/  LOP3.LUT R13, R13, 0x10, R28, 0x78, !PT ;  /* 0x000000100d0d7812 */ /* 0x000fc800078e781c */
[----:B------:R-:W-:Y:S01]  /*47170*/  LOP3.LUT R13, R13, 0x20, RZ, 0x3c, !PT ;  /* 0x000000200d0d7812 */ /* 0x000fe200078e3cff */
[C---:B-----5:R-:W-:Y:S11]  /*47180*/  HMMA.16816.F32.BF16 R4, R20.reuse, R18, R4 ;  /* 0x000000121404723c */ /* 0x060ff60000041804 */
[----:B------:R-:W-:Y:S11]  /*47190*/  @!UPT UIADD3 URZ, URZ, URZ, URZ ;  /* 0x0000003f3f3ff290 */ /* 0x000ff6000fffe03f */
[----:B------:R-:W-:Y:S01]  /*471a0*/  @!UPT UIADD3 URZ, URZ, URZ, URZ ;  /* 0x0000003f3f3ff290 */ /* 0x000fe2000fffe03f */
[----:B------:R-:W-:Y:S01]  /*471b0*/  STL.64 [R1+0x960], R4 ;  /* 0x0009600401007387 */ /* 0x000fe20000100a00 */
[----:B------:R0:W-:Y:S02]  /*471c0*/  STL.64 [R1+0x968], R6 ;  /* 0x0009680601007387 */ /* 0x0001e40000100a00 */
[----:B0-----:R-:W-:Y:S01]  /*471d0*/  IMAD.MOV.U32 R6, RZ, RZ, R18 ;  /* 0x000000ffff067224 */ /* 0x001fe200078e0012 */
[----:B------:R-:W-:Y:S02]  /*471e0*/  MOV R7, R19 ;  /* 0x0000001300077202 */ /* 0x000fe40000000f00 */
[----:B------:R-:W3:Y:S03]  /*471f0*/  LDL.64 R18, [R1+0x78] ;  /* 0x0000780001127983 */ /* 0x000ee60000100a00 */
[----:B------:R2:W-:Y:S02]  /*47200*/  STL.64 [R1+0x2138], R6 ;  /* 0x0021380601007387 */ /* 0x0005e40000100a00 */
[C---:B--2---:R-:W-:Y:S11]  /*47210*/  HMMA.16816.F32.BF16 R4, R20.reuse, R26, R8 ;  /* 0x0000001a1404723c */ /* 0x044ff60000041808 */
[----:B------:R-:W-:Y:S11]  /*47220*/  @!UPT UIADD3 URZ, URZ, URZ, URZ ;  /* 0x0000003f3f3ff290 */ /* 0x000ff6000fffe03f */
[----:B------:R-:W-:Y:S01]  /*47230*/  @!UPT UIADD3 URZ, URZ, URZ, URZ ;  /* 0x0000003f3f3ff290 */ /* 0x000fe2000fffe03f */
[----:B------:R-:W-:Y:S01]  /*47240*/  STL.64 [R1+0x950], R4 ;  /* 0x0009500401007387 */ /* 0x000fe20000100a00 */
[----:B------:R-:W-:Y:S02]  /*47250*/  STL.64 [R1+0x958], R6 ;  /* 0x0009580601007387 */ /* 0x000fe40000100a00 */
[----:B------:R-:W-:Y:S02]  /*47260*/  STL [R1+0x2174], R14 ;  /* 0x0021740e01007387 */ /* 0x000fe40000100800 */
[----:B------:R0:W-:Y:S01]  /*47270*/  STL [R1+0x2170], R13 ;  /* 0x0021700d01007387 */ /* 0x0001e20000100800 */
[----:B------:R-:W3:Y:S04]  /*47280*/  LDL.LU R12, [R1+0x940] ;  /* 0x00094000010c7983 */ /* 0x000ee80000300800 */
[----:B0-----:R-:W3:Y:S01]  /*47290*/  LDL.LU R13, [R1+0x944] ;  /* 0x00094400010d7983 */ /* 0x001ee20000300800 */
[----:B------:R-:W3:Y:S02]  /*472a0*/  LDL.LU R14, [R1+0x948] ;  /* 0x00094800010e7983 */ /* 0x000ee40000300800 */
[----:B------:R-:W3:Y:S02]  /*472b0*/  LDL.LU R15, [R1+0x94c] ;  /* 0x00094c00010f7983 */ /* 0x000ee40000300800 */
[----:B------:R-:W2:Y:S01]  /*472c0*/  LDL.LU R8, [R1+0x900] ;  /* 0x0009000001087983 */ /* 0x000ea20000300800 */
[----:B------:R-:W2:Y:S01]  /*472d0*/  LDL.LU R9, [R1+0x904] ;  /* 0x0009040001097983 */ /* 0x000ea20000300800 */
[----:B------:R-:W4:Y:S02]  /*472e0*/  LDL.LU R10, [R1+0x908] ;  /* 0x00090800010a7983 */ /* 0x000f240000300800 */
[----:B------:R-:W4:Y:S02]  /*472f0*/  LDL.LU R11, [R1+0x90c] ;  /* 0x00090c00010b7983 */ /* 0x000f240000300800 */
[----:B------:R-:W5:Y:S01]  /*47300*/  LDL.LU R4, [R1+0x910] ;  /* 0x0009100001047983 */ /* 0x000f620000300800 */
[----:B------:R-:W5:Y:S01]  /*47310*/  LDL.LU R5, [R1+0x914] ;  /* 0x0009140001057983 */ /* 0x000f620000300800 */
[----:B------:R-:W2:Y:S02]  /*47320*/  LDL.LU R6, [R1+0x918] ;  /* 0x0009180001067983 */ /* 0x000ea40000300800 */
[----:B------:R-:W2:Y:S02]  /*47330*/  LDL.LU R7, [R1+0x91c] ;  /* 0x00091c0001077983 */ /* 0x000ea40000300800 */
[----:B--2---:R0:W-:Y:S01]  /*47340*/  STL.64 [R1+0x2148], R6 ;  /* 0x0021480601007387 */ /* 0x0041e20000100a00 */
[----:B-----5:R-:W-:Y:S03]  /*47350*/  STL.64 [R1+0x2140], R4 ;  /* 0x0021400401007387 */ /* 0x020fe60000100a00 */
[----:B0-----:R-:W2:Y:S04]  /*47360*/  LDL.64 R6, [R1+0x58] ;  /* 0x0000580001067983 */ /* 0x001ea80000100a00 */
[----:B--2---:R0:W-:Y:S04]  /*47370*/  STL.64 [R1+0x2158], R6 ;  /* 0x0021580601007387 */ /* 0x0041e80000100a00 */
[----:B0-----:R-:W2:Y:S01]  /*47380*/  LDL.64 R6, [R1+0x68] ;  /* 0x0000680001067983 */ /* 0x001ea20000100a00 */
[----:B----4-:R0:W-:Y:S02]  /*47390*/  STL.64 [R1+0x2130], R10 ;  /* 0x0021300a01007387 */ /* 0x0101e40000100a00 */
[----:B------:R1:W-:Y:S01]  /*473a0*/  STL.64 [R1+0x2128], R8 ;  /* 0x0021280801007387 */ /* 0x0003e20000100a00 */
[----:B0-----:R-:W4:Y:S01]  /*473b0*/  LDL.64 R10, [R1+0x48] ;  /* 0x00004800010a7983 */ /* 0x001f220000100a00 */
[----:B---3--:R-:W-:Y:S03]  /*473c0*/  HMMA.16816.F32.BF16 R12, R20, R18, R12 ;  /* 0x00000012140c723c */ /* 0x008fe6000004180c */
[----:B----4-:R0:W-:Y:S01]  /*473d0*/  STL.64 [R1+0x2150], R10 ;  /* 0x0021500a01007387 */ /* 0x0101e20000100a00 */
[----:B-1----:R-:W3:Y:S02]  /*473e0*/  LDL.LU R8, [R1+0x920] ;  /* 0x0009200001087983 */ /* 0x002ee40000300800 */
[----:B------:R-:W3:Y:S01]  /*473f0*/  LDL.LU R9, [R1+0x924] ;  /* 0x0009240001097983 */ /* 0x000ee20000300800 */
[----:B0-----:R-:W4:Y:S01]  /*47400*/  LDL.LU R10, [R1+0x928] ;  /* 0x00092800010a7983 */ /* 0x001f220000300800 */
[----:B------:R-:W4:Y:S01]  /*47410*/  LDL.LU R11, [R1+0x92c] ;  /* 0x00092c00010b7983 */ /* 0x000f220000300800 */
[----:B------:R-:W-:-:S02]  /*47420*/  MOV R29, R27 ;  /* 0x0000001b001d7202 */ /* 0x000fc40000000f00 */
[----:B----4-:R-:W-:Y:S01]  /*47430*/  STL.64 [R1+0x2168], R10 ;  /* 0x0021680a01007387 */ /* 0x010fe20000100a00 */
[----:B---3--:R0:W-:Y:S03]  /*47440*/  STL.64 [R1+0x2160], R8 ;  /* 0x0021600801007387 */ /* 0x0081e60000100a00 */
[----:B0-----:R-:W3:Y:S01]  /*47450*/  LDL.LU R8, [R1+0x930] ;  /* 0x0009300001087983 */ /* 0x001ee20000300800 */
[----:B------:R-:W3:Y:S02]  /*47460*/  LDL.LU R9, [R1+0x934] ;  /* 0x0009340001097983 */ /* 0x000ee40000300800 */
[----:B------:R-:W3:Y:S02]  /*47470*/  LDL.LU R10, [R1+0x938] ;  /* 0x00093800010a7983 */ /* 0x000ee40000300800 */
[----:B------:R-:W3:Y:S01]  /*47480*/  LDL.LU R11, [R1+0x93c] ;  /* 0x00093c00010b7983 */ /* 0x000ee20000300800 */
[----:B------:R-:W4:Y:S02]  /*47490*/  LDL.64 R26, [R1+0x38] ;  /* 0x00003800011a7983 */ /* 0x000f240000100a00 */
[----:B------:R-:W-:Y:S02]  /*474a0*/  STL.64 [R1+0x940], R12 ;  /* 0x0009400c01007387 */ /* 0x000fe40000100a00 */
[----:B------:R0:W-:Y:S02]  /*474b0*/  STL.64 [R1+0x948], R14 ;  /* 0x0009480e01007387 */ /* 0x0001e40000100a00 */
[----:B0-----:R-:W5:Y:S01]  /*474c0*/  LDL.LU R14, [R1+0x2174] ;  /* 0x00217400010e7983 */ /* 0x001f620000300800 */
[----:B------:R-:W3:Y:S01]  /*474d0*/  LDL.LU R13, [R1+0x2170] ;  /* 0x00217000010d7983 */ /* 0x000ee20000300800 */
[----:B------:R-:W-:Y:S01]  /*474e0*/  MOV R2, R18 ;  /* 0x0000001200027202 */ /* 0x000fe20000000f00 */
[----:B------:R-:W-:Y:S01]  /*474f0*/  IMAD.MOV.U32 R0, RZ, RZ, R19 ;  /* 0x000000ffff007224 */ /* 0x000fe200078e0013 */
[----:B--2---:R-:W-:Y:S01]  /*47500*/  MOV R15, R6 ;  /* 0x00000006000f7202 */ /* 0x004fe20000000f00 */
[----:B---3--:R-:W0:Y:S01]  /*47510*/  LDSM.16.M88.4 R16, [R13+0x28800] ;  /* 0x028800000d10783b */ /* 0x008e220000000200 */
[C---:B------:R-:W-:Y:S03]  /*47520*/  HMMA.16816.F32.BF16 R8, R20.reuse, R6, R8 ;  /* 0x000000061408723c */ /* 0x040fe60000041808 */
[----:B0-----:R0:W-:Y:S01]  /*47530*/  STL.64 [R1+0x1f98], R18 ;  /* 0x001f981201007387 */ /* 0x0011e20000100a00 */
[----:B------:R1:W-:Y:S03]  /*47540*/  STL.64 [R1+0x1f90], R16 ;  /* 0x001f901001007387 */ /* 0x0003e60000100a00 */
[----:B0-----:R-:W2:Y:S11]  /*47550*/  LDL.64 R18, [R1+0x18] ;  /* 0x0000180001127983 */ /* 0x001eb60000100a00 */
[----:B------:R-:W-:Y:S05]  /*47560*/  @!UPT UIADD3 URZ, URZ, URZ, URZ ;  /* 0x0000003f3f3ff290 */ /* 0x000fea000fffe03f */
[----:B------:R-:W-:Y:S02]  /*47570*/  STL.64 [R1+0x930], R8 ;  /* 0x0009300801007387 */ /* 0x000fe40000100a00 */
[----:B------:R0:W-:Y:S01]  /*47580*/  STL.64 [R1+0x938], R10 ;  /* 0x0009380a01007387 */ /* 0x0001e20000100a00 */
[----:B-1----:R-:W-:Y:S01]  /*47590*/  MOV R17, R7 ;  /* 0x0000000700117202 */ /* 0x002fe20000000f00 */
        /* <DEDUP_REMOVED lines=12> */
[----:B--2---:R0:W-:Y:S01]  /*47660*/  STL.64 [R1+0x2108], R18 ;  /* 0x0021081201007387 */ /* 0x0041e20000100a00 */
[----:B------:R-:W-:Y:S04]  /*47670*/  STL.64 [R1+0x2100], R16 ;  /* 0x0021001001007387 */ /* 0x000fe80000100a00 */
[----:B0-----:R-:W2:Y:S01]  /*47680*/  LDL.64 R18, [R1+0x28] ;  /* 0x0000280001127983 */ /* 0x001ea20000100a00 */
[----:B-----5:R-:W-:Y:S02]  /*47690*/  STL.64 [R1+0x20f8], R14 ;  /* 0x0020f80e01007387 */ /* 0x020fe40000100a00 */
[----:B------:R0:W-:Y:S02]  /*476a0*/  STL.64 [R1+0x20f0], R12 ;  /* 0x0020f00c01007387 */ /* 0x0001e40000100a00 */
        /* <DEDUP_REMOVED lines=12> */
[----:B------:R0:W-:Y:S01]  /*47770*/  STL.64 [R1+0x6c0], R4 ;  /* 0x0006c00401007387 */ /* 0x0001e20000100a00 */
[----:B------:R1:W-:Y:S02]  /*47780*/  STL.64 [R1+0x6c8], R6 ;  /* 0x0006c80601007387 */ /* 0x0003e40000100a00 */
[----:B0-----:R-:W-:Y:S01]  /*47790*/  IMAD.MOV.U32 R5, RZ, RZ, R10 ;  /* 0x000000ffff057224 */ /* 0x001fe200078e000a */
[----:B-1----:R-:W3:Y:S01]  /*477a0*/  LDL.LU.64 R6, [R1+0x2138] ;  /* 0x0021380001067983 */ /* 0x002ee20000300a00 */
[----:B------:R-:W-:Y:S02]  /*477b0*/  MOV R4, R11 ;  /* 0x0000000b00047202 */ /* 0x000fe40000000f00 */
[----:B------:R-:W4:Y:S02]  /*477c0*/  LDL.LU.64 R10, [R1+0x2130] ;  /* 0x00213000010a7983 */ /* 0x000f240000300a00 */
[----:B------:R-:W4:Y:S02]  /*477d0*/  LDL.LU.64 R8, [R1+0x2128] ;  /* 0x0021280001087983 */ /* 0x000f240000300a00 */
[C---:B----4-:R-:W-:Y:S11]  /*477e0*/  HMMA.16816.F32.BF16 R8, R20.reuse, R26, R8 ;  /* 0x0000001a1408723c */ /* 0x050ff60000041808 */
[----:B------:R-:W-:Y:S11]  /*477f0*/  @!UPT UIADD3 URZ, URZ, URZ, URZ ;  /* 0x0000003f3f3ff290 */ /* 0x000ff6000fffe03f */
[----:B------:R-:W-:Y:S01]  /*47800*/  @!UPT UIADD3 URZ, URZ, URZ, URZ ;  /* 0x0000003f3f3ff290 */ /* 0x000fe2000fffe03f */
[----:B------:R-:W-:Y:S01]  /*47810*/  STL.64 [R1+0x6b0], R8 ;  /* 0x0006b00801007387 */ /* 0x000fe20000100a00 */
[----:B------:R0:W-:Y:S03]  /*47820*/  STL.64 [R1+0x6b8], R10 ;  /* 0x0006b80a01007387 */ /* 0x0001e60000100a00 */
[----:B0-----:R-:W4:Y:S01]  /*47830*/  LDL.LU.64 R10, [R1+0x2120] ;  /* 0x00212000010a7983 */ /* 0x001f220000300a00 */
[C---:B--2---:R-:W-:Y:S01]  /*47840*/  HMMA.16816.F32.BF16 R12, R20.reuse, R18, R12 ;  /* 0x00000012140c723c */ /* 0x044fe2000004180c */
[----:B------:R-:W-:Y:S02]  /*47850*/  MOV R9, R26 ;  /* 0x0000001a00097202 */ /* 0x000fe40000000f00 */
[----:B------:R-:W-:Y:S01]  /*47860*/  MOV R8, R27 ;  /* 0x0000001b00087202 */ /* 0x000fe20000000f00 */
[----:B------:R-:W2:Y:S01]  /*47870*/  LDL.LU R24, [R1+0x8c0] ;  /* 0x0008c00001187983 */ /* 0x000ea20000300800 */
[----:B------:R-:W2:Y:S02]  /*47880*/  LDL.LU R25, [R1+0x8c4] ;  /* 0x0008c40001197983 */ /* 0x000ea40000300800 */
[----:B------:R-:W2:Y:S02]  /*47890*/  LDL.LU R26, [R1+0x8c8] ;  /* 0x0008c800011a7983 */ /* 0x000ea40000300800 */
[----:B------:R-:W2:Y:S01]  /*478a0*/  LDL.LU R27, [R1+0x8cc] ;  /* 0x0008cc00011b7983 */ /* 0x000ea20000300800 */
[----:B------:R-:W-:Y:S01]  /*478b0*/  MOV R28, R18 ;  /* 0x00000012001c7202 */ /* 0x000fe20000000f00 */
[----:B------:R-:W-:Y:S01]  /*478c0*/  IMAD.MOV.U32 R3, RZ, RZ, R19 ;  /* 0x000000ffff037224 */ /* 0x000fe200078e0013 */
[----:B----4-:R0:W-:Y:S01]  /*478d0*/  STL.64 [R1+0x20b0], R10 ;  /* 0x0020b00a01007387 */ /* 0x0101e20000100a00 */
[----:B------:R-:W-:Y:S03]  /*478e0*/  STL.64 [R1+0x20a8], R8 ;  /* 0x0020a80801007387 */ /* 0x000fe60000100a00 */
[----:B0-----:R-:W4:Y:S04]  /*478f0*/  LDL R10, [R1+0x8] ;  /* 0x00000800010a7983 */ /* 0x001f280000100800 */
[----:B------:R-:W4:Y:S03]  /*47900*/  LDL R11, [R1+0xc] ;  /* 0x00000c00010b7983 */ /* 0x000f260000100800 */
[----:B------:R-:W-:Y:S02]  /*47910*/  STL.64 [R1+0x6a0], R12 ;  /* 0x0006a00c01007387 */ /* 0x000fe40000100a00 */
[----:B------:R0:W-:Y:S02]  /*47920*/  STL.64 [R1+0x6a8], R14 ;  /* 0x0006a80e01007387 */ /* 0x0001e40000100a00 */
[----:B0-----:R-:W5:Y:S01]  /*47930*/  LDL.LU.64 R14, [R1+0x2118] ;  /* 0x00211800010e7983 */ /* 0x001f620000300a00 */
[----:B------:R-:W5:Y:S02]  /*47940*/  LDL.LU.64 R12, [R1+0x2110] ;  /* 0x00211000010c7983 */ /* 0x000f640000300a00 */
[----:B------:R-:W5:Y:S02]  /*47950*/  LDL.LU.64 R18, [R1+0x2108] ;  /* 0x0021080001127983 */ /* 0x000f640000300a00 */
[----:B------:R-:W2:Y:S01]  /*47960*/  LDL.LU.64 R16, [R1+0x2100] ;  /* 0x0021000001107983 */ /* 0x000ea20000300a00 */
[----:B-----5:R-:W-:Y:S11]  /*47970*/  HMMA.16816.F32.BF16 R12, R20, R18, R12 ;  /* 0x00000012140c723c */ /* 0x020ff6000004180c */
[----:B------:R-:W-:Y:S11]  /*47980*/  @!UPT UIADD3 URZ, URZ, URZ, URZ ;  /* 0x0000003f3f3ff290 */ /* 0x000ff6000fffe03f */
[----:B------:R-:W-:Y:S01]  /*47990*/  @!UPT UIADD3 URZ, URZ, URZ, URZ ;  /* 0x0000003f3f3ff290 */ /* 0x000fe2000fffe03f */
[----:B------:R-:W-:Y:S01]  /*479a0*/  STL.64 [R1+0x690], R12 ;  /* 0x0006900c01007387 */ /* 0x000fe20000100a00 */
[----:B------:R0:W-:Y:S03]  /*479b0*/  STL.64 [R1+0x698], R14 ;  /* 0x0006980e01007387 */ /* 0x0001e60000100a00 */
[----:B0-----:R-:W5:Y:S01]  /*479c0*/  LDL.LU.64 R14, [R1+0x20f8] ;  /* 0x0020f800010e7983 */ /* 0x001f620000300a00 */
[----:B------:R-:W3:Y:S02]  /*479d0*/  LDL.LU.64 R12, [R1+0x20f0] ;  /* 0x0020f000010c7983 */ /* 0x000ee40000300a00 */
[----:B------:R2:W-:Y:S02]  /*479e0*/  STL.64 [R1+0x1fd0], R18 ;  /* 0x001fd01201007387 */ /* 0x0005e40000100a00 */
[----:B--2---:R-:W-:Y:S02]  /*479f0*/  MOV R19, R17 ;  /* 0x0000001100137202 */ /* 0x004fe40000000f00 */
[----:B-----5:R-:W-:-:S02]  /*47a00*/  MOV R18, R15 ;  /* 0x0000000f00127202 */ /* 0x020fc40000000f00 */
[----:B------:R-:W2:Y:S03]  /*47a10*/  LDL.LU R15, [R1+0x20ec] ;  /* 0x0020ec00010f7983 */ /* 0x000ea60000300800 */
[----:B------:R-:W-:Y:S02]  /*47a20*/  STL.64 [R1+0x2018], R18 ;  /* 0x0020181201007387 */ /* 0x000fe40000100a00 */
[----:B------:R0:W-:Y:S02]  /*47a30*/  STL [R1+0x2010], R16 ;  /* 0x0020101001007387 */ /* 0x0001e40000100800 */
[----:B0-----:R-:W5:Y:S01]  /*47a40*/  LDL.LU R16, [R1+0x840] ;  /* 0x0008400001107983 */ /* 0x001f620000300800 */
[----:B------:R-:W5:Y:S02]  /*47a50*/  LDL.LU R17, [R1+0x844] ;  /* 0x0008440001117983 */ /* 0x000f640000300800 */
[----:B------:R-:W2:Y:S02]  /*47a60*/  LDL.LU R18, [R1+0x848] ;  /* 0x0008480001127983 */ /* 0x000ea40000300800 */
[----:B------:R-:W2:Y:S02]  /*47a70*/  LDL.LU R19, [R1+0x84c] ;  /* 0x00084c0001137983 */ /* 0x000ea40000300800 */
[----:B--2---:R0:W-:Y:S01]  /*47a80*/  STL.64 [R1+0x2028], R18 ;  /* 0x0020281201007387 */ /* 0x0041e20000100a00 */
[----:B-----5:R-:W-:Y:S01]  /*47a90*/  STL.64 [R1+0x2020], R16 ;  /* 0x0020201001007387 */ /* 0x020fe20000100a00 */
[----:B0-----:R-:W-:-:S02]  /*47aa0*/  MOV R18, R14 ;  /* 0x0000000e00127202 */ /* 0x001fc40000000f00 */
[----:B------:R-:W2:Y:S01]  /*47ab0*/  LDL.LU R14, [R1+0x20e8] ;  /* 0x0020e800010e7983 */ /* 0x000ea20000300800 */
[----:B------:R-:W-:Y:S02]  /*47ac0*/  MOV R19, R29 ;  /* 0x0000001d00137202 */ /* 0x000fe40000000f00 */
[----:B------:R-:W5:Y:S03]  /*47ad0*/  LDL.LU R29, [R1+0x20e4] ;  /* 0x0020e400011d7983 */ /* 0x000f660000300800 */
[----:B------:R3:W-:Y:S02]  /*47ae0*/  STL.64 [R1+0x2038], R18 ;  /* 0x0020381201007387 */ /* 0x0007e40000100a00 */
[----:B---3--:R-:W-:Y:S01]  /*47af0*/  IMAD.MOV.U32 R18, RZ, RZ, R6 ;  /* 0x000000ffff127224 */ /* 0x008fe200078e0006 */
[----:B------:R-:W-:Y:S01]  /*47b00*/  MOV R19, R7 ;  /* 0x0000000700137202 */ /* 0x000fe20000000f00 */
[----:B------:R-:W3:Y:S01]  /*47b10*/  LDL.LU R6, [R1+0x20e0] ;  /* 0x0020e00001067983 */ /* 0x000ee20000300800 */
[----:B------:R-:W4:Y:S03]  /*47b20*/  LDL.LU R7, [R1+0x20dc] ;  /* 0x0020dc0001077983 */ /* 0x000f260000300800 */
[----:B------:R0:W-:Y:S02]  /*47b30*/  STL.64 [R1+0x2050], R18 ;  /* 0x0020501201007387 */ /* 0x0001e40000100a00 */
[----:B0-----:R-:W-:-:S02]  /*47b40*/  MOV R18, R15 ;  /* 0x0000000f00127202 */ /* 0x001fc40000000f00 */
[----:B------:R-:W5:Y:S01]  /*47b50*/  LDL.LU R15, [R1+0x20d8] ;  /* 0x0020d800010f7983 */ /* 0x000f620000300800 */
[----:B--2---:R-:W-:-:S03]  /*47b60*/  MOV R19, R14 ;  /* 0x0000000e00137202 */ /* 0x004fc60000000f00 */
[----:B------:R-:W2:Y:S02]  /*47b70*/  LDL.LU R14, [R1+0x20d4] ;  /* 0x0020d400010e7983 */ /* 0x000ea40000300800 */
[----:B------:R0:W-:Y:S02]  /*47b80*/  STL.64 [R1+0x2068], R18 ;  /* 0x0020681201007387 */ /* 0x0001e40000100a00 */
[----:B0-----:R-:W2:Y:S01]  /*47b90*/  LDL.64 R18, [R1+0xb8] ;  /* 0x0000b80001127983 */ /* 0x001ea20000100a00 */
[----:B---3--:R-:W-:Y:S01]  /*47ba0*/  MOV R16, R6 ;  /* 0x0000000600107202 */ /* 0x008fe20000000f00 */
[----:B----4-:R-:W-:Y:S02]  /*47bb0*/  IMAD.MOV.U32 R17, RZ, RZ, R7 ;  /* 0x000000ffff117224 */ /* 0x010fe400078e0007 */
[----:B--2---:R0:W-:Y:S01]  /*47bc0*/  STL.64 [R1+0x2080], R18 ;  /* 0x0020801201007387 */ /* 0x0041e20000100a00 */
[----:B------:R-:W2:Y:S02]  /*47bd0*/  LDL.LU R6, [R1+0x20d0] ;  /* 0x0020d00001067983 */ /* 0x000ea40000300800 */
[----:B------:R-:W2:Y:S01]  /*47be0*/  LDL.LU R7, [R1+0x20cc] ;  /* 0x0020cc0001077983 */ /* 0x000ea20000300800 */
[----:B0-----:R-:W3:Y:S01]  /*47bf0*/  LDL.LU R18, [R1+0x8d8] ;  /* 0x0008d80001127983 */ /* 0x001ee20000300800 */
[----:B------:R-:W3:Y:S02]  /*47c00*/  LDL.LU R19, [R1+0x8dc] ;  /* 0x0008dc0001137983 */ /* 0x000ee40000300800 */
[----:B---3--:R-:W-:Y:S07]  /*47c10*/  HMMA.16816.F32.BF16 R8, R20, R10, R16 ;  /* 0x0000000a1408723c */ /* 0x008fee0000041810 */
[----:B-----5:R-:W-:-:S02]  /*47c20*/  MOV R18, R15 ;  /* 0x0000000f00127202 */ /* 0x020fc40000000f00 */
[----:B------:R-:W3:Y:S11]  /*47c30*/  LDL.LU R15, [R1+0x20c8] ;  /* 0x0020c800010f7983 */ /* 0x000ef60000300800 */
[----:B------:R-:W-:Y:S03]  /*47c40*/  @!UPT UIADD3 URZ, URZ, URZ, URZ ;  /* 0x0000003f3f3ff290 */ /* 0x000fe6000fffe03f */
[----:B------:R-:W-:Y:S01]  /*47c50*/  STL.64 [R1+0x680], R8 ;  /* 0x0006800801007387 */ /* 0x000fe20000100a00 */
[----:B------:R2:W-:Y:S02]  /*47c60*/  STL.64 [R1+0x688], R10 ;  /* 0x0006880a01007387 */ /* 0x0005e40000100a00 */
[----:B--2---:R-:W-:Y:S01]  /*47c70*/  HMMA.16816.F32.BF16 R8, R20, R6, R24 ;  /* 0x000000061408723c */ /* 0x004fe20000041818 */
[----:B------:R-:W2:Y:S11]  /*47c80*/  LDL.LU R24, [R1+0x8a0] ;  /* 0x0008a00001187983 */ /* 0x000eb60000300800 */
[----:B------:R-:W-:Y:S11]  /*47c90*/  @!UPT UIADD3 URZ, URZ, URZ, URZ ;  /* 0x0000003f3f3ff290 */ /* 0x000ff6000fffe03f */
[----:B------:R0:W-:Y:S01]  /*47ca0*/  STL.64 [R1+0x670], R8 ;  /* 0x0006700801007387 */ /* 0x0001e20000100a00 */
[----:B------:R1:W-:Y:S02]  /*47cb0*/  STL.64 [R1+0x678], R10 ;  /* 0x0006780a01007387 */ /* 0x0003e40000100a00 */
[----:B------:R-:W2:Y:S02]  /*47cc0*/  LDL.LU R25, [R1+0x8a4] ;  /* 0x0008a40001197983 */ /* 0x000ea40000300800 */
[----:B------:R-:W2:Y:S01]  /*47cd0*/  LDL.LU R26, [R1+0x8a8] ;  /* 0x0008a800011a7983 */ /* 0x000ea20000300800 */
[----:B------:R-:W2:Y:S04]  /*47ce0*/  LDL.LU R27, [R1+0x8ac] ;  /* 0x0008ac00011b7983 */ /* 0x000ea80000300800 */
[----:B0-----:R-:W4:Y:S01]  /*47cf0*/  LDL.LU R8, [R1+0x8b0] ;  /* 0x0008b00001087983 */ /* 0x001f220000300800 */
[----:B------:R-:W4:Y:S02]  /*47d00*/  LDL.LU R9, [R1+0x8b4] ;  /* 0x0008b40001097983 */ /* 0x000f240000300800 */
[----:B-1----:R-:W4:Y:S02]  /*47d10*/  LDL.LU R10, [R1+0x8b8] ;  /* 0x0008b800010a7983 */ /* 0x002f240000300800 */
[----:B------:R-:W4:Y:S01]  /*47d20*/  LDL.LU R11, [R1+0x8bc] ;  /* 0x0008bc00010b7983 */ /* 0x000f220000300800 */
[----:B------:R-:W-:Y:S01]  /*47d30*/  STL.64 [R1+0x1fc8], R6 ;  /* 0x001fc80601007387 */ /* 0x000fe20000100a00 */
[----:B------:R0:W-:Y:S03]  /*47d40*/  STL.64 [R1+0x2030], R4 ;  /* 0x0020300401007387 */ /* 0x0001e60000100a00 */
[----:B0-----:R-:W5:Y:S01]  /*47d50*/  LDL.LU R4, [R1+0x850] ;  /* 0x0008500001047983 */ /* 0x001f620000300800 */
[----:B------:R-:W5:Y:S02]  /*47d60*/  LDL.LU R5, [R1+0x854] ;  /* 0x0008540001057983 */ /* 0x000f640000300800 */
[----:B------:R-:W2:Y:S02]  /*47d70*/  LDL.LU R6, [R1+0x858] ;  /* 0x0008580001067983 */ /* 0x000ea40000300800 */
[----:B------:R-:W2:Y:S02]  /*47d80*/  LDL.LU R7, [R1+0x85c] ;  /* 0x00085c0001077983 */ /* 0x000ea40000300800 */
[----:B--2---:R-:W-:Y:S01]  /*47d90*/  STL.64 [R1+0x2048], R6 ;  /* 0x0020480601007387 */ /* 0x004fe20000100a00 */
[----:B-----5:R0:W-:Y:S03]  /*47da0*/  STL.64 [R1+0x2040], R4 ;  /* 0x0020400401007387 */ /* 0x0201e60000100a00 */
[----:B0-----:R-:W2:Y:S01]  /*47db0*/  LDL.LU R4, [R1+0x860] ;  /* 0x0008600001047983 */ /* 0x001ea20000300800 */
[----:B------:R-:W2:Y:S01]  /*47dc0*/  LDL.LU R5, [R1+0x864] ;  /* 0x0008640001057983 */ /* 0x000ea20000300800 */
[----:B---3--:R-:W-:-:S02]  /*47dd0*/  MOV R6, R15 ;  /* 0x0000000f00067202 */ /* 0x008fc40000000f00 */
[----:B------:R-:W-:Y:S01]  /*47de0*/  MOV R7, R14 ;  /* 0x0000000e00077202 */ /* 0x000fe20000000f00 */
[----:B------:R-:W3:Y:S01]  /*47df0*/  LDL.LU R15, [R1+0x20c4] ;  /* 0x0020c400010f7983 */ /* 0x000ee20000300800 */
[----:B------:R-:W5:Y:S03]  /*47e00*/  LDL.LU R14, [R1+0x20c0] ;  /* 0x0020c000010e7983 */ /* 0x000f660000300800 */
[----:B------:R-:W-:Y:S04]  /*47e10*/  STL.64 [R1+0x2060], R6 ;  /* 0x0020600601007387 */ /* 0x000fe80000100a00 */
[----:B--2---:R0:W-:Y:S04]  /*47e20*/  STL.64 [R1+0x2058], R4 ;  /* 0x0020580401007387 */ /* 0x0041e80000100a00 */
[----:B0-----:R-:W2:Y:S01]  /*47e30*/  LDL.LU R4, [R1+0x870] ;  /* 0x0008700001047983 */ /* 0x001ea20000300800 */
[----:B------:R-:W2:Y:S02]  /*47e40*/  LDL.LU R5, [R1+0x874] ;  /* 0x0008740001057983 */ /* 0x000ea40000300800 */
[----:B------:R-:W2:Y:S02]  /*47e50*/  LDL.LU R6, [R1+0x878] ;  /* 0x0008780001067983 */ /* 0x000ea40000300800 */
[----:B------:R-:W2:Y:S02]  /*47e60*/  LDL.LU R7, [R1+0x87c] ;  /* 0x00087c0001077983 */ /* 0x000ea40000300800 */
[----:B--2---:R5:W-:Y:S01]  /*47e70*/  STL.64 [R1+0x2078], R6 ;  /* 0x0020780601007387 */ /* 0x004be20000100a00 */
[----:B------:R0:W-:Y:S02]  /*47e80*/  STL.64 [R1+0x2070], R4 ;  /* 0x0020700401007387 */ /* 0x0001e40000100a00 */
[----:B-----5:R-:W-:Y:S01]  /*47e90*/  IMAD.MOV.U32 R6, RZ, RZ, R14 ;  /* 0x000000ffff067224 */ /* 0x020fe200078e000e */
[----:B0-----:R-:W2:Y:S01]  /*47ea0*/  LDL.LU R4, [R1+0x880] ;  /* 0x0008800001047983 */ /* 0x001ea20000300800 */
[----:B------:R-:W2:Y:S02]  /*47eb0*/  LDL.LU R5, [R1+0x884] ;  /* 0x0008840001057983 */ /* 0x000ea40000300800 */
[----:B------:R-:W4:Y:S01]  /*47ec0*/  LDL.LU R14, [R1+0x20bc] ;  /* 0x0020bc00010e7983 */ /* 0x000f220000300800 */
[----:B---3--:R-:W-:-:S02]  /*47ed0*/  MOV R7, R15 ;  /* 0x0000000f00077202 */ /* 0x008fc40000000f00 */
[----:B------:R-:W4:Y:S03]  /*47ee0*/  LDL.LU R15, [R1+0x20b8] ;  /* 0x0020b800010f7983 */ /* 0x000f260000300800 */
[----:B------:R-:W-:Y:S01]  /*47ef0*/  STL.64 [R1+0x2090], R6 ;  /* 0x0020900601007387 */ /* 0x000fe20000100a00 */
[C---:B----4-:R-:W-:Y:S01]  /*47f00*/  HMMA.16816.F32.BF16 R8, R20.reuse, R14, R8 ;  /* 0x0000000e1408723c */ /* 0x050fe20000041808 */
[----:B--2---:R0:W-:Y:S04]  /*47f10*/  STL.64 [R1+0x2088], R4 ;  /* 0x0020880401007387 */ /* 0x0041e80000100a00 */
        /* <DEDUP_REMOVED lines=8> */
[----:B------:R-:W4:Y:S01]  /*47fa0*/  LDL.LU.64 R8, [R1+0x20a8] ;  /* 0x0020a80001087983 */ /* 0x000f220000300a00 */
[----:B------:R-:W-:Y:S01]  /*47fb0*/  MOV R19, R29 ;  /* 0x0000001d00137202 */ /* 0x000fe20000000f00 */
[----:B---3--:R-:W-:Y:S01]  /*47fc0*/  HMMA.16816.F32.BF16 R20, R20, R10, R24 ;  /* 0x0000000a1414723c */ /* 0x008fe20000041818 */
[----:B------:R-:W2:Y:S01]  /*47fd0*/  LDL.LU.64 R26, [R1+0x20a0] ;  /* 0x0020a000011a7983 */ /* 0x000ea20000300a00 */
[----:B------:R-:W2:Y:S11]  /*47fe0*/  LDL.LU.64 R24, [R1+0x2098] ;  /* 0x0020980001187983 */ /* 0x000eb60000300a00 */
[----:B------:R-:W-:Y:S10]  /*47ff0*/  @!UPT UIADD3 URZ, URZ, URZ, URZ ;  /* 0x0000003f3f3ff290 */ /* 0x000ff4000fffe03f */
[----:B------:R-:W-:Y:S01]  /*48000*/  STL.64 [R1+0x630], R20 ;  /* 0x0006301401007387 */ /* 0x000fe20000100a00 */
[----:B------:R-:W-:Y:S02]  /*48010*/  STL.64 [R1+0x638], R22 ;  /* 0x0006381601007387 */ /* 0x000fe40000100a00 */
[----:B------:R-:W-:Y:S01]  /*48020*/  STL.64 [R1+0x1fa0], R10 ;  /* 0x001fa00a01007387 */ /* 0x000fe20000100a00 */
[C---:B--2---:R-:W-:Y:S01]  /*48030*/  HMMA.16816.F32.BF16 R16, R24.reuse, R18, R4 ;  /* 0x000000121810723c */ /* 0x044fe20000041804 */
[----:B------:R-:W2:Y:S01]  /*48040*/  LDL.LU.64 R6, [R1+0x2090] ;  /* 0x0020900001067983 */ /* 0x000ea20000300a00 */
[----:B------:R-:W2:Y:S11]  /*48050*/  LDL.LU.64 R4, [R1+0x2088] ;  /* 0x0020880001047983 */ /* 0x000eb60000300a00 */
[----:B------:R-:W-:Y:S10]  /*48060*/  @!UPT UIADD3 URZ, URZ, URZ, URZ ;  /* 0x0000003f3f3ff290 */ /* 0x000ff4000fffe03f */
[----:B------:R-:W-:Y:S01]  /*48070*/  STL.64 [R1+0x890], R16 ;  /* 0x0008901001007387 */ /* 0x000fe20000100a00 */
[----:B------:R0:W-:Y:S03]  /*48080*/  STL.64 [R1+0x898], R18 ;  /* 0x0008981201007387 */ /* 0x0001e60000100a00 */
[----:B0-----:R-:W2:Y:S01]  /*48090*/  LDL.LU.64 R18, [R1+0x2080] ;  /* 0x0020800001127983 */ /* 0x001ea20000300a00 */
[----:B------:R-:W-:Y:S02]  /*480a0*/  MOV R22, R2 ;  /* 0x0000000200167202 */ /* 0x000fe40000000f00 */
[----:B------:R-:W-:Y:S01]  /*480b0*/  MOV R23, R0 ;  /* 0x0000000000177202 */ /* 0x000fe20000000f00 */
[C---:B--2---:R-:W-:Y:S01]  /*480c0*/  HMMA.16816.F32.BF16 R4, R24.reuse, R18, R4 ;  /* 0x000000121804723c */ /* 0x044fe20000041804 */
        /* <DEDUP_REMOVED lines=12> */
[----:B------:R-:W-:Y:S01]  /*48190*/  STL.64 [R1+0x870], R16 ;  /* 0x0008701001007387 */ /* 0x000fe20000100a00 */
[----:B------:R0:W-:Y:S03]  /*481a0*/  STL.64 [R1+0x878], R18 ;  /* 0x0008781201007387 */ /* 0x0001e60000100a00 */
[----:B0-----:R-:W2:Y:S02]  /*481b0*/  LDL.LU.64 R18, [R1+0x2050] ;  /* 0x0020500001127983 */ /* 0x001ea40000300a00 */
[C---:B--2---:R-:W-:Y:S02]  /*481c0*/  HMMA.16816.F32.BF16 R16, R24.reuse, R18, R4 ;  /* 0x000000121810723c */ /* 0x044fe40000041804 */
[----:B------:R-:W2:Y:S01]  /*481d0*/  LDL.LU.64 R6, [R1+0x2048] ;  /* 0x0020480001067983 */ /* 0x000ea20000300a00 */
[----:B------:R-:W2:Y:S11]  /*481e0*/  LDL.LU.64 R4, [R1+0x2040] ;  /* 0x0020400001047983 */ /* 0x000eb60000300a00 */
[----:B------:R-:W-:Y:S09]  /*481f0*/  @!UPT UIADD3 URZ, URZ, URZ, URZ ;  /* 0x0000003f3f3ff290 */ /* 0x000ff2000fffe03f */
[----:B------:R-:W-:Y:S01]  /*48200*/  STL.64 [R1+0x860], R16 ;  /* 0x0008601001007387 */ /* 0x000fe20000100a00 */
[----:B------:R0:W-:Y:S03]  /*48210*/  STL.64 [R1+0x868], R18 ;  /* 0x0008681201007387 */ /* 0x0001e60000100a00 */
[----:B0-----:R-:W2:Y:S02]  /*48220*/  LDL.LU.64 R18, [R1+0x2038] ;  /* 0x0020380001127983 */ /* 0x001ea40000300a00 */
[C---:B--2---:R-:W-:Y:S02]  /*48230*/  HMMA.16816.F32.BF16 R16, R24.reuse, R18, R4 ;  /* 0x000000121810723c */ /* 0x044fe40000041804 */
[----:B------:R-:W2:Y:S11]  /*48240*/  LDL.LU.64 R4, [R1+0x2030] ;  /* 0x0020300001047983 */ /* 0x000eb60000300a00 */
[----:B------:R-:W-:Y:S10]  /*48250*/  @!UPT UIADD3 URZ, URZ, URZ, URZ ;  /* 0x0000003f3f3ff290 */ /* 0x000ff4000fffe03f */
[----:B------:R-:W-:Y:S01]  /*48260*/  STL.64 [R1+0x850], R16 ;  /* 0x0008501001007387 */ /* 0x000fe20000100a00 */
[----:B------:R0:W-:Y:S03]  /*48270*/  STL.64 [R1+0x858], R18 ;  /* 0x0008581201007387 */ /* 0x0001e60000100a00 */
[----:B0-----:R-:W3:Y:S01]  /*48280*/  LDL.LU.64 R18, [R1+0x2028] ;  /* 0x0020280001127983 */ /* 0x001ee20000300a00 */
[----:B------:R-:W3:Y:S01]  /*48290*/  LDL.LU.64 R16, [R1+0x2020] ;  /* 0x0020200001107983 */ /* 0x000ee20000300a00 */
[----:B------:R-:W-:Y:S01]  /*482a0*/  MOV R7, R12 ;  /* 0x0000000c00077202 */ /* 0x000fe20000000f00 */
[----:B---3--:R-:W-:Y:S01]  /*482b0*/  HMMA.16816.F32.BF16 R20, R24, R22, R16 ;  /* 0x000000161814723c */ /* 0x008fe20000041810 */
[----:B------:R-:W3:Y:S01]  /*482c0*/  LDL.LU.64 R18, [R1+0x2018] ;  /* 0x0020180001127983 */ /* 0x000ee20000300a00 */
[----:B------:R-:W5:Y:S11]  /*482d0*/  LDL.LU R16, [R1+0x2010] ;  /* 0x0020100001107983 */ /* 0x000f760000300800 */
[----:B------:R-:W-:Y:S10]  /*482e0*/  @!UPT UIADD3 URZ, URZ, URZ, URZ ;  /* 0x0000003f3f3ff290 */ /* 0x000ff4000fffe03f */
[----:B------:R-:W-:Y:S01]  /*482f0*/  STL.64 [R1+0x840], R20 ;  /* 0x0008401401007387 */ /* 0x000fe20000100a00 */
[----:B------:R-:W-:Y:S02]  /*48300*/  STL.64 [R1+0x848], R22 ;  /* 0x0008481601007387 */ /* 0x000fe40000100a00 */
[----:B------:R-:W0:Y:S04]  /*48310*/  LDSM.16.M88.4 R20, [R13+0x28c00] ;  /* 0x028c00000d14783b */ /* 0x000e280000000200 */
[----:B------:R-:W-:Y:S01]  /*48320*/  STL.64 [R1+0x1fb0], R14 ;  /* 0x001fb00e01007387 */ /* 0x000fe20000100a00 */
[----:B------:R1:W-:Y:S01]  /*48330*/  STL [R1+0x1fa8], R13 ;  /* 0x001fa80d01007387 */ /* 0x0003e20000100800 */
[----:B------:R-:W2:Y:S03]  /*48340*/  LDL.LU R12, [R1+0x820] ;  /* 0x00082000010c7983 */ /* 0x000ea60000300800 */
[----:B-1----:R-:W2:Y:S01]  /*48350*/  LDL.LU R13, [R1+0x824] ;  /* 0x00082400010d7983 */ /* 0x002ea20000300800 */
[----:B------:R-:W2:Y:S02]  /*48360*/  LDL.LU R14, [R1+0x828] ;  /* 0x00082800010e7983 */ /* 0x000ea40000300800 */
[----:B------:R-:W2:Y:S01]  /*48370*/  LDL.LU R15, [R1+0x82c] ;  /* 0x00082c00010f7983 */ /* 0x000ea20000300800 */
[----:B0-----:R-:W-:Y:S01]  /*48380*/  STL.64 [R1+0x1e68], R22 ;  /* 0x001e681601007387 */ /* 0x001fe20000100a00 */
[----:B------:R0:W-:Y:S03]  /*48390*/  STL.64 [R1+0x1e60], R20 ;  /* 0x001e601401007387 */ /* 0x0001e60000100a00 */
[----:B0-----:R-:W3:Y:S01]  /*483a0*/  LDL.LU R20, [R1+0x830] ;  /* 0x0008300001147983 */ /* 0x001ee20000300800 */
[----:B------:R-:W3:Y:S02]  /*483b0*/  LDL.LU R21, [R1+0x834] ;  /* 0x0008340001157983 */ /* 0x000ee40000300800 */
[----:B------:R-:W3:Y:S02]  /*483c0*/  LDL.LU R22, [R1+0x838] ;  /* 0x0008380001167983 */ /* 0x000ee40000300800 */
[----:B------:R-:W3:Y:S01]  /*483d0*/  LDL.LU R23, [R1+0x83c] ;  /* 0x00083c0001177983 */ /* 0x000ee20000300800 */
[----:B-----5:R-:W-:-:S02]  /*483e0*/  MOV R6, R16 ;  /* 0x0000001000067202 */ /* 0x020fc40000000f00 */
[----:B------:R-:W5:Y:S01]  /*483f0*/  LDL.LU R16, [R1+0x7f0] ;  /* 0x0007f00001107983 */ /* 0x000f620000300800 */
[----:B---3--:R-:W-:Y:S11]  /*48400*/  HMMA.16816.F32.BF16 R20, R24, R18, R20 ;  /* 0x000000121814723c */ /* 0x008ff60000041814 */
[----:B------:R-:W-:Y:S11]  /*48410*/  @!UPT UIADD3 URZ, URZ, URZ, URZ ;  /* 0x0000003f3f3ff290 */ /* 0x000ff6000fffe03f */
[----:B------:R-:W-:Y:S01]  /*48420*/  @!UPT UIADD3 URZ, URZ, URZ, URZ ;  /* 0x0000003f3f3ff290 */ /* 0x000fe2000fffe03f */
[----:B------:R-:W-:Y:S01]  /*48430*/  STL.64 [R1+0x830], R20 ;  /* 0x0008301401007387 */ /* 0x000fe20000100a00 */
[----:B------:R-:W-:Y:S02]  /*48440*/  STL.64 [R1+0x838], R22 ;  /* 0x0008381601007387 */ /* 0x000fe40000100a00 */
[----:B------:R-:W5:Y:S02]  /*48450*/  LDL.LU R17, [R1+0x7f4] ;  /* 0x0007f40001117983 */ /* 0x000f640000300800 */
[----:B------:R-:W3:Y:S01]  /*48460*/  LDL.LU R18, [R1+0x7f8] ;  /* 0x0007f80001127983 */ /* 0x000ee20000300800 */
[----:B------:R-:W3:Y:S04]  /*48470*/  LDL.LU R19, [R1+0x7fc] ;  /* 0x0007fc0001137983 */ /* 0x000ee80000300800 */
[----:B---3--:R4:W-:Y:S01]  /*48480*/  STL.64 [R1+0x1fe0], R18 ;  /* 0x001fe01201007387 */ /* 0x0089e20000100a00 */
[----:B-----5:R-:W-:Y:S01]  /*48490*/  STL.64 [R1+0x1fd8], R16 ;  /* 0x001fd81001007387 */ /* 0x020fe20000100a00 */
[----:B----4-:R-:W-:-:S02]  /*484a0*/  MOV R18, R9 ;  /* 0x0000000900127202 */ /* 0x010fc40000000f00 */
[----:B------:R-:W-:-:S05]  /*484b0*/  MOV R19, R8 ;  /* 0x0000000800137202 */ /* 0x000fca0000000f00 */
[----:B------:R2:W-:Y:S01]  /*484c0*/  STL.64 [R1+0x1ff8], R18 ;  /* 0x001ff81201007387 */ /* 0x0005e20000100a00 */
[----:B------:R-:W3:Y:S02]  /*484d0*/  LDL.LU R8, [R1+0x7e0] ;  /* 0x0007e00001087983 */ /* 0x000ee40000300800 */
[----:B------:R-:W3:Y:S02]  /*484e0*/  LDL.LU R9, [R1+0x7e4] ;  /* 0x0007e40001097983 */ /* 0x000ee40000300800 */
[----:B------:R-:W4:Y:S01]  /*484f0*/  LDL.LU R10, [R1+0x7e8] ;  /* 0x0007e800010a7983 */ /* 0x000f220000300800 */
[----:B------:R-:W4:Y:S01]  /*48500*/  LDL.LU R11, [R1+0x7ec] ;  /* 0x0007ec00010b7983 */ /* 0x000f220000300800 */
[----:B--2---:R-:W-:Y:S01]  /*48510*/  IMAD.MOV.U32 R18, RZ, RZ, R5 ;  /* 0x000000ffff127224 */ /* 0x004fe200078e0005 */
[----:B------:R-:W-:Y:S02]  /*48520*/  MOV R19, R4 ;  /* 0x0000000400137202 */ /* 0x000fe40000000f00 */
[C---:B------:R-:W-:Y:S01]  /*48530*/  HMMA.16816.F32.BF16 R4, R24.reuse, R6, R12 ;  /* 0x000000061804723c */ /* 0x040fe2000004180c */
[----:B----4-:R-:W-:Y:S01]  /*48540*/  STL.64 [R1+0x1ff0], R10 ;  /* 0x001ff00a01007387 */ /* 0x010fe20000100a00 */
        /* <DEDUP_REMOVED lines=11> */
[----:B------:R-:W3:Y:S01]  /*48600*/  LDL.LU R12, [R1+0x7c0] ;  /* 0x0007c000010c7983 */ /* 0x000ee20000300800 */
[----:B------:R0:W-:Y:S02]  /*48610*/  STL.64 [R1+0x820], R4 ;  /* 0x0008200401007387 */ /* 0x0001e40000100a00 */
[----:B------:R1:W-:Y:S02]  /*48620*/  STL.64 [R1+0x828], R6 ;  /* 0x0008280601007387 */ /* 0x0003e40000100a00 */
[----:B------:R-:W3:Y:S01]  /*48630*/  LDL.LU R13, [R1+0x7c4] ;  /* 0x0007c400010d7983 */ /* 0x000ee20000300800 */
[----:B------:R-:W4:Y:S01]  /*48640*/  LDL.LU R14, [R1+0x7c8] ;  /* 0x0007c800010e7983 */ /* 0x000f220000300800 */
[----:B------:R-:W4:Y:S03]  /*48650*/  LDL.LU R15, [R1+0x7cc] ;  /* 0x0007cc00010f7983 */ /* 0x000f260000300800 */
[----:B0-----:R-:W5:Y:S01]  /*48660*/  LDL.LU R4, [R1+0x7d0] ;  /* 0x0007d00001047983 */ /* 0x001f620000300800 */
[----:B------:R-:W5:Y:S02]  /*48670*/  LDL.LU R5, [R1+0x7d4] ;  /* 0x0007d40001057983 */ /* 0x000f640000300800 */
[----:B-1----:R-:W5:Y:S02]  /*48680*/  LDL.LU R6, [R1+0x7d8] ;  /* 0x0007d80001067983 */ /* 0x002f640000300800 */
[----:B------:R-:W5:Y:S01]  /*48690*/  LDL.LU R7, [R1+0x7dc] ;  /* 0x0007dc0001077983 */ /* 0x000f620000300800 */
[----:B----4-:R0:W-:Y:S01]  /*486a0*/  STL.64 [R1+0x1fc0], R14 ;  /* 0x001fc00e01007387 */ /* 0x0101e20000100a00 */
[----:B---3--:R-:W-:Y:S03]  /*486b0*/  STL.64 [R1+0x1fb8], R12 ;  /* 0x001fb80c01007387 */ /* 0x008fe60000100a00 */
[----:B0-----:R-:W5:Y:S01]  /*486c0*/  LDL.64 R14, [R1+0x8] ;  /* 0x00000800010e7983 */ /* 0x001f620000100a00 */
[----:B------:R-:W3:Y:S02]  /*486d0*/  LDL.LU R20, [R1+0x740] ;  /* 0x0007400001147983 */ /* 0x000ee40000300800 */
[----:B------:R-:W3:Y:S02]  /*486e0*/  LDL.LU R21, [R1+0x744] ;  /* 0x0007440001157983 */ /* 0x000ee40000300800 */
[----:B------:R-:W4:Y:S01]  /*486f0*/  LDL.LU R22, [R1+0x748] ;  /* 0x0007480001167983 */ /* 0x000f220000300800 */
[----:B------:R-:W4:Y:S04]  /*48700*/  LDL.LU R23, [R1+0x74c] ;  /* 0x00074c0001177983 */ /* 0x000f280000300800 */
[----:B----4-:R0:W-:Y:S01]  /*48710*/  STL.64 [R1+0x1f30], R22 ;  /* 0x001f301601007387 */ /* 0x0101e20000100a00 */
[----:B---3--:R-:W-:Y:S03]  /*48720*/  STL.64 [R1+0x1f28], R20 ;  /* 0x001f281401007387 */ /* 0x008fe60000100a00 */
[----:B0-----:R-:W3:Y:S04]  /*48730*/  LDL.64 R22, [R1+0x88] ;  /* 0x0000880001167983 */ /* 0x001ee80000100a00 */
[----:B---3--:R0:W-:Y:S04]  /*48740*/  STL.64 [R1+0x1f40], R22 ;  /* 0x001f401601007387 */ /* 0x0081e80000100a00 */
[----:B0-----:R-:W3:Y:S01]  /*48750*/  LDL.64 R22, [R1+0x98] ;  /* 0x0000980001167983 */ /* 0x001ee20000100a00 */
[C---:B--2---:R-:W-:Y:S03]  /*48760*/  HMMA.16816.F32.BF16 R16, R24.reuse, R18, R8 ;  /* 0x000000121810723c */ /* 0x044fe60000041808 */
[----:B---3--:R0:W-:Y:S04]  /*48770*/  STL.64 [R1+0x1f58], R22 ;  /* 0x001f581601007387 */ /* 0x0081e80000100a00 */
[----:B0-----:R-:W2:Y:S04]  /*48780*/  LDL.64 R22, [R1+0xa8] ;  /* 0x0000a80001167983 */ /* 0x001ea80000100a00 */
[----:B--2---:R-:W-:Y:S01]  /*48790*/  STL.64 [R1+0x1f60], R22 ;  /* 0x001f601601007387 */ /* 0x004fe20000100a00 */
[----:B------:R-:W2:Y:S02]  /*487a0*/  LDL.LU.64 R10, [R1+0x2008] ;  /* 0x00200800010a7983 */ /* 0x000ea40000300a00 */
[----:B------:R-:W2:Y:S09]  /*487b0*/  LDL.LU.64 R8, [R1+0x2000] ;  /* 0x0020000001087983 */ /* 0x000eb20000300a00 */
[----:B------:R-:W-:Y:S01]  /*487c0*/  STL.64 [R1+0x810], R16 ;  /* 0x0008101001007387 */ /* 0x000fe20000100a00 */
        /* <DEDUP_REMOVED lines=9> */
[----:B------:R-:W3:Y:S01]  /*48860*/  LDL.LU.64 R16, [R1+0x1fd8] ;  /* 0x001fd80001107983 */ /* 0x000ee20000300a00 */
[----:B------:R-:W-:Y:S02]  /*48870*/  MOV R22, R28 ;  /* 0x0000001c00167202 */ /* 0x000fe40000000f00 */
[----:B------:R-:W-:-:S07]  /*48880*/  MOV R23, R3 ;  /* 0x0000000300177202 */ /* 0x000fce0000000f00 */
[C---:B---3--:R-:W-:Y:S01]  /*48890*/  HMMA.16816.F32.BF16 R20, R24.reuse, R22, R16 ;  /* 0x000000161814723c */ /* 0x048fe20000041810 */
[----:B------:R-:W2:Y:S07]  /*488a0*/  LDL.LU.64 R18, [R1+0x1fd0] ;  /* 0x001fd00001127983 */ /* 0x000eae0000300a00 */
[----:B-----5:R-:W-:Y:S11]  /*488b0*/  HMMA.16816.F32.BF16 R4, R24, R14, R4 ;  /* 0x0000000e1804723c */ /* 0x020ff60000041804 */
[----:B------:R-:W-:Y:S04]  /*488c0*/  @!UPT UIADD3 URZ, URZ, URZ, URZ ;  /* 0x0000003f3f3ff290 */ /* 0x000fe8000fffe03f */
[----:B------:R-:W-:Y:S01]  /*488d0*/  STL.64 [R1+0x7f0], R20 ;  /* 0x0007f01401007387 */ /* 0x000fe20000100a00 */
[----:B------:R0:W-:Y:S02]  /*488e0*/  STL.64 [R1+0x7f8], R22 ;  /* 0x0007f81601007387 */ /* 0x0001e40000100a00 */
[----:B0-----:R-:W-:Y:S01]  /*488f0*/  MOV R22, R2 ;  /* 0x0000000200167202 */ /* 0x001fe20000000f00 */
[----:B------:R-:W-:-:S05]  /*48900*/  IMAD.MOV.U32 R23, RZ, RZ, R0 ;  /* 0x000000ffff177224 */ /* 0x000fca00078e0000 */
[----:B------:R-:W-:Y:S01]  /*48910*/  STL.64 [R1+0x1f78], R22 ;  /* 0x001f781601007387 */ /* 0x000fe20000100a00 */
[----:B--2---:R-:W-:Y:S01]  /*48920*/  HMMA.16816.F32.BF16 R8, R24, R18, R8 ;  /* 0x000000121808723c */ /* 0x004fe20000041808 */
[----:B------:R-:W-:Y:S02]  /*48930*/  MOV R29, R18 ;  /* 0x00000012001d7202 */ /* 0x000fe40000000f00 */
[----:B------:R-:W-:Y:S11]  /*48940*/  MOV R28, R19 ;  /* 0x00000013001c7202 */ /* 0x000ff60000000f00 */
[----:B------:R-:W-:Y:S09]  /*48950*/  @!UPT UIADD3 URZ, URZ, URZ, URZ ;  /* 0x0000003f3f3ff290 */ /* 0x000ff2000fffe03f */
[----:B------:R0:W-:Y:S01]  /*48960*/  STL.64 [R1+0x7e0], R8 ;  /* 0x0007e00801007387 */ /* 0x0001e20000100a00 */
[----:B------:R1:W-:Y:S03]  /*48970*/  STL.64 [R1+0x7e8], R10 ;  /* 0x0007e80a01007387 */ /* 0x0003e60000100a00 */
[----:B0-----:R-:W2:Y:S01]  /*48980*/  LDL.LU R8, [R1+0x7b0] ;  /* 0x0007b00001087983 */ /* 0x001ea20000300800 */
[----:B------:R-:W2:Y:S02]  /*48990*/  LDL.LU R9, [R1+0x7b4] ;  /* 0x0007b40001097983 */ /* 0x000ea40000300800 */
[----:B-1----:R-:W2:Y:S02]  /*489a0*/  LDL.LU R10, [R1+0x7b8] ;  /* 0x0007b800010a7983 */ /* 0x002ea40000300800 */
[----:B------:R-:W2:Y:S01]  /*489b0*/  LDL.LU R11, [R1+0x7bc] ;  /* 0x0007bc00010b7983 */ /* 0x000ea20000300800 */
[----:B------:R-:W3:Y:S01]  /*489c0*/  LDL.LU R16, [R1+0x7a0] ;  /* 0x0007a00001107983 */ /* 0x000ee20000300800 */
[----:B------:R-:W3:Y:S02]  /*489d0*/  LDL.LU R17, [R1+0x7a4] ;  /* 0x0007a40001117983 */ /* 0x000ee40000300800 */
[----:B------:R-:W3:Y:S02]  /*489e0*/  LDL.LU R18, [R1+0x7a8] ;  /* 0x0007a80001127983 */ /* 0x000ee40000300800 */
[----:B------:R-:W3:Y:S01]  /*489f0*/  LDL.LU R19, [R1+0x7ac] ;  /* 0x0007ac0001137983 */ /* 0x000ee20000300800 */
[----:B------:R-:W4:Y:S01]  /*48a00*/  LDL.64 R22, [R1+0xc8] ;  /* 0x0000c80001167983 */ /* 0x000f220000100a00 */
[----:B------:R0:W-:Y:S02]  /*48a10*/  STL.64 [R1+0x7d0], R4 ;  /* 0x0007d00401007387 */ /* 0x0001e40000100a00 */
[----:B------:R1:W-:Y:S01]  /*48a20*/  STL.64 [R1+0x7d8], R6 ;  /* 0x0007d80601007387 */ /* 0x0003e20000100a00 */
[----:B0-----:R-:W-:Y:S01]  /*48a30*/  MOV R5, R14 ;  /* 0x0000000e00057202 */ /* 0x001fe20000000f00 */
[----:B-1----:R-:W5:Y:S01]  /*48a40*/  LDL.LU.64 R6, [R1+0x1fc8] ;  /* 0x001fc80001067983 */ /* 0x002f620000300a00 */
[----:B------:R-:W-:-:S02]  /*48a50*/  MOV R4, R15 ;  /* 0x0000000f00047202 */ /* 0x000fc40000000f00 */
[----:B------:R-:W5:Y:S02]  /*48a60*/  LDL.LU.64 R14, [R1+0x1fc0] ;  /* 0x001fc000010e7983 */ /* 0x000f640000300a00 */
[----:B------:R-:W5:Y:S02]  /*48a70*/  LDL.LU.64 R12, [R1+0x1fb8] ;  /* 0x001fb800010c7983 */ /* 0x000f640000300a00 */
[C---:B-----5:R-:W-:Y:S11]  /*48a80*/  HMMA.16816.F32.BF16 R12, R24.reuse, R6, R12 ;  /* 0x00000006180c723c */ /* 0x060ff6000004180c */
[----:B------:R-:W-:Y:S11]  /*48a90*/  @!UPT UIADD3 URZ, URZ, URZ, URZ ;  /* 0x0000003f3f3ff290 */ /* 0x000ff6000fffe03f */
[----:B------:R-:W-:Y:S01]  /*48aa0*/  @!UPT UIADD3 URZ, URZ, URZ, URZ ;  /* 0x0000003f3f3ff290 */ /* 0x000fe2000fffe03f */
[----:B------:R-:W-:Y:S01]  /*48ab0*/  STL.64 [R1+0x7c0], R12 ;  /* 0x0007c00c01007387 */ /* 0x000fe20000100a00 */
[----:B------:R0:W-:Y:S03]  /*48ac0*/  STL.64 [R1+0x7c8], R14 ;  /* 0x0007c80e01007387 */ /* 0x0001e60000100a00 */
[----:B0-----:R-:W2:Y:S01]  /*48ad0*/  LDL.LU.64 R14, [R1+0x1fb0] ;  /* 0x001fb000010e7983 */ /* 0x001ea20000300a00 */
[----:B------:R-:W5:Y:S02]  /*48ae0*/  LDL.LU R13, [R1+0x1fa8] ;  /* 0x001fa800010d7983 */ /* 0x000f640000300800 */
[----:B------:R-:W-:Y:S02]  /*48af0*/  STL.64 [R1+0x1ee0], R6 ;  /* 0x001ee00601007387 */ /* 0x000fe40000100a00 */
[----:B------:R0:W-:Y:S02]  /*48b00*/  STL.64 [R1+0x1f38], R4 ;  /* 0x001f380401007387 */ /* 0x0001e40000100a00 */
[----:B0-----:R-:W2:Y:S01]  /*48b10*/  LDL.LU R4, [R1+0x750] ;  /* 0x0007500001047983 */ /* 0x001ea20000300800 */
[----:B------:R-:W2:Y:S02]  /*48b20*/  LDL.LU R5, [R1+0x754] ;  /* 0x0007540001057983 */ /* 0x000ea40000300800 */
[----:B------:R-:W2:Y:S02]  /*48b30*/  LDL.LU R6, [R1+0x758] ;  /* 0x0007580001067983 */ /* 0x000ea40000300800 */
[----:B------:R-:W2:Y:S02]  /*48b40*/  LDL.LU R7, [R1+0x75c] ;  /* 0x00075c0001077983 */ /* 0x000ea40000300800 */
[----:B--2---:R-:W-:Y:S01]  /*48b50*/  STL.64 [R1+0x1f50], R6 ;  /* 0x001f500601007387 */ /* 0x004fe20000100a00 */
[----:B------:R0:W-:Y:S03]  /*48b60*/  STL.64 [R1+0x1f48], R4 ;  /* 0x001f480401007387 */ /* 0x0001e60000100a00 */
[----:B0-----:R-:W2:Y:S01]  /*48b70*/  LDL.LU R4, [R1+0x760] ;  /* 0x0007600001047983 */ /* 0x001ea20000300800 */
[----:B------:R-:W2:Y:S02]  /*48b80*/  LDL.LU R5, [R1+0x764] ;  /* 0x0007640001057983 */ /* 0x000ea40000300800 */
[----:B------:R-:W2:Y:S02]  /*48b90*/  LDL.LU R6, [R1+0x768] ;  /* 0x0007680001067983 */ /* 0x000ea40000300800 */
[----:B------:R-:W2:Y:S01]  /*48ba0*/  LDL.LU R7, [R1+0x76c] ;  /* 0x00076c0001077983 */ /* 0x000ea20000300800 */
[C---:B------:R-:W-:Y:S01]  /*48bb0*/  HMMA.16816.F32.BF16 R8, R24.reuse, R14, R8 ;  /* 0x0000000e1808723c */ /* 0x040fe20000041808 */
[----:B--2---:R-:W-:Y:S01]  /*48bc0*/  STL.64 [R1+0x1f70], R6 ;  /* 0x001f700601007387 */ /* 0x004fe20000100a00 */
[----:B------:R0:W-:Y:S03]  /*48bd0*/  STL.64 [R1+0x1f68], R4 ;  /* 0x001f680401007387 */ /* 0x0001e60000100a00 */
        /* <DEDUP_REMOVED lines=9> */
[----:B------:R-:W2:Y:S02]  /*48c70*/  LDL.LU R7, [R1+0x79c] ;  /* 0x00079c0001077983 */ /* 0x000ea40000300800 */
[----:B------:R-:W-:Y:S01]  /*48c80*/  STL.64 [R1+0x7b0], R8 ;  /* 0x0007b00801007387 */ /* 0x000fe20000100a00 */
[----:B------:R0:W-:Y:S03]  /*48c90*/  STL.64 [R1+0x7b8], R10 ;  /* 0x0007b80a01007387 */ /* 0x0001e60000100a00 */
[----:B0-----:R-:W3:Y:S02]  /*48ca0*/  LDL.LU.64 R10, [R1+0x1fa0] ;  /* 0x001fa000010a7983 */ /* 0x001ee40000300a00 */
[----:B---3--:R-:W-:Y:S02]  /*48cb0*/  HMMA.16816.F32.BF16 R24, R24, R10, R16 ;  /* 0x0000000a1818723c */ /* 0x008fe40000041810 */
[----:B------:R-:W2:Y:S01]  /*48cc0*/  LDL.LU.64 R18, [R1+0x1f98] ;  /* 0x001f980001127983 */ /* 0x000ea20000300a00 */
[----:B------:R-:W2:Y:S02]  /*48cd0*/  LDL.LU.64 R16, [R1+0x1f90] ;  /* 0x001f900001107983 */ /* 0x000ea40000300a00 */
[----:B----4-:R-:W-:Y:S01]  /*48ce0*/  IMAD.MOV.U32 R2, RZ, RZ, R22 ;  /* 0x000000ffff027224 */ /* 0x010fe200078e0016 */
[----:B------:R-:W-:Y:S11]  /*48cf0*/  MOV R0, R23 ;  /* 0x0000001700007202 */ /* 0x000ff60000000f00 */
[----:B------:R-:W-:Y:S06]  /*48d00*/  @!UPT UIADD3 URZ, URZ, URZ, URZ ;  /* 0x0000003f3f3ff290 */ /* 0x000fec000fffe03f */
[----:B------:R-:W-:Y:S01]  /*48d10*/  STL.64 [R1+0x7a0], R24 ;  /* 0x0007a01801007387 */ /* 0x000fe20000100a00 */
[----:B------:R0:W-:Y:S03]  /*48d20*/  STL.64 [R1+0x7a8], R26 ;  /* 0x0007a81a01007387 */ /* 0x0001e60000100a00 */
[----:B0-----:R-:W3:Y:S01]  /*48d30*/  LDL.64 R26, [R1+0x78] ;  /* 0x00007800011a7983 */ /* 0x001ee20000100a00 */
[----:B------:R0:W-:Y:S02]  /*48d40*/  STL.64 [R1+0x1e70], R10 ;  /* 0x001e700a01007387 */ /* 0x0001e40000100a00 */
[----:B------:R-:W4:Y:S02]  /*48d50*/  LDL.LU R8, [R1+0x770] ;  /* 0x0007700001087983 */ /* 0x000f240000300800 */
[----:B------:R-:W4:Y:S01]  /*48d60*/  LDL.LU R9, [R1+0x774] ;  /* 0x0007740001097983 */ /* 0x000f220000300800 */
[----:B0-----:R-:W4:Y:S01]  /*48d70*/  LDL.LU R10, [R1+0x778] ;  /* 0x00077800010a7983 */ /* 0x001f220000300800 */
[----:B------:R-:W4:Y:S01]  /*48d80*/  LDL.LU R11, [R1+0x77c] ;  /* 0x00077c00010b7983 */ /* 0x000f220000300800 */
[C---:B--2---:R-:W-:Y:S11]  /*48d90*/  HMMA.16816.F32.BF16 R4, R16.reuse, R22, R4 ;  /* 0x000000161004723c */ /* 0x044ff60000041804 */
[----:B------:R-:W-:Y:S11]  /*48da0*/  @!UPT UIADD3 URZ, URZ, URZ, URZ ;  /* 0x0000003f3f3ff290 */ /* 0x000ff6000fffe03f */
[----:B------:R-:W-:Y:S01]  /*48db0*/  @!UPT UIADD3 URZ, URZ, URZ, URZ ;  /* 0x0000003f3f3ff290 */ /* 0x000fe2000fffe03f */
        /* <DEDUP_REMOVED lines=11> */
[----:B0-----:R-:W4:Y:S02]  /*48e70*/  LDL.LU.64 R22, [R1+0x1f60] ;  /* 0x001f600001167983 */ /* 0x001f240000300a00 */
[C---:B----4-:R-:W-:Y:S01]  /*48e80*/  HMMA.16816.F32.BF16 R8, R16.reuse, R22, R8 ;  /* 0x000000161008723c */ /* 0x050fe20000041808 */
[----:B------:R-:W-:Y:S11]  /*48e90*/  MOV R3, R23 ;  /* 0x0000001700037202 */ /* 0x000ff60000000f00 */
[----:B------:R-:W-:Y:S11]  /*48ea0*/  @!UPT UIADD3 URZ, URZ, URZ, URZ ;  /* 0x0000003f3f3ff290 */ /* 0x000ff6000fffe03f */
[----:B------:R0:W-:Y:S01]  /*48eb0*/  STL.64 [R1+0x770], R8 ;  /* 0x0007700801007387 */ /* 0x0001e20000100a00 */
[----:B------:R1:W-:Y:S01]  /*48ec0*/  STL.64 [R1+0x778], R10 ;  /* 0x0007780a01007387 */ /* 0x0003e20000100a00 */
[----:B0-----:R-:W-:Y:S02]  /*48ed0*/  MOV R8, R22 ;  /* 0x0000001600087202 */ /* 0x001fe40000000f00 */
[----:B------:R-:W2:Y:S02]  /*48ee0*/  LDL.LU.64 R22, [R1+0x1f58] ;  /* 0x001f580001167983 */ /* 0x000ea40000300a00 */
[C---:B--2---:R-:W-:Y:S01]  /*48ef0*/  HMMA.16816.F32.BF16 R4, R16.reuse, R22, R4 ;  /* 0x000000161004723c */ /* 0x044fe20000041804 */
[----:B-1----:R-:W-:Y:S01]  /*48f00*/  MOV R10, R22 ;  /* 0x00000016000a7202 */ /* 0x002fe20000000f00 */
[----:B------:R-:W-:Y:S11]  /*48f10*/  IMAD.MOV.U32 R9, RZ, RZ, R23 ;  /* 0x000000ffff097224 */ /* 0x000ff600078e0017 */
[----:B------:R-:W-:Y:S10]  /*48f20*/  @!UPT UIADD3 URZ, URZ, URZ, URZ ;  /* 0x0000003f3f3ff290 */ /* 0x000ff4000fffe03f */
        /* <DEDUP_REMOVED lines=9> */
[----:B------:R0:W-:Y:S01]  /*48fc0*/  STL.64 [R1+0x750], R4 ;  /* 0x0007500401007387 */ /* 0x0001e20000100a00 */
[----:B------:R-:W-:Y:S03]  /*48fd0*/  STL.64 [R1+0x758], R6 ;  /* 0x0007580601007387 */ /* 0x000fe60000100a00 */
[----:B0-----:R-:W2:Y:S01]  /*48fe0*/  LDL.LU.64 R4, [R1+0x1f38] ;  /* 0x001f380001047983 */ /* 0x001ea20000300a00 */
[----:B------:R-:W3:Y:S02]  /*48ff0*/  LDL.LU.64 R22, [R1+0x1f30] ;  /* 0x001f300001167983 */ /* 0x000ee40000300a00 */
[----:B------:R-:W3:Y:S02]  /*49000*/  LDL.LU.64 R20, [R1+0x1f28] ;  /* 0x001f280001147983 */ /* 0x000ee40000300a00 */
[----:B------:R-:W-:Y:S01]  /*49010*/  STL.64 [R1+0x1e80], R10 ;  /* 0x001e800a01007387 */ /* 0x000fe20000100a00 */
[----:B------:R3:W-:Y:S02]  /*49020*/  STL.64 [R1+0x1e78], R8 ;  /* 0x001e780801007387 */ /* 0x0007e40000100a00 */
[----:B---3--:R-:W-:Y:S07]  /*49030*/  HMMA.16816.F32.BF16 R8, R16, R26, R20 ;  /* 0x0000001a1008723c */ /* 0x008fee0000041814 */
[----:B------:R-:W-:-:S02]  /*49040*/  MOV R21, R26 ;  /* 0x0000001a00157202 */ /* 0x000fc40000000f00 */
[----:B------:R-:W-:Y:S02]  /*49050*/  MOV R20, R27 ;  /* 0x0000001b00147202 */ /* 0x000fe40000000f00 */
[----:B-----5:R-:W0:Y:S11]  /*49060*/  LDSM.16.M88.4 R24, [R13+0x29000] ;  /* 0x029000000d18783b */ /* 0x020e360000000200 */
[----:B------:R-:W-:Y:S01]  /*49070*/  @!UPT UIADD3 URZ, URZ, URZ, URZ ;  /* 0x0000003f3f3ff290 */ /* 0x000fe2000fffe03f */
[----:B------:R1:W-:Y:S01]  /*49080*/  STL.64 [R1+0x740], R8 ;  /* 0x0007400801007387 */ /* 0x0003e20000100a00 */
[----:B------:R3:W-:Y:S02]  /*49090*/  STL.64 [R1+0x748], R10 ;  /* 0x0007480a01007387 */ /* 0x0007e40000100a00 */
[----:B------:R-:W-:Y:S01]  /*490a0*/  STL.64 [R1+0x1f20], R20 ;  /* 0x001f201401007387 */ /* 0x000fe20000100a00 */
[----:B-1----:R-:W4:Y:S01]  /*490b0*/  LDL.LU R8, [R1+0x610] ;  /* 0x0006100001087983 */ /* 0x002f220000300800 */
[----:B------:R-:W4:Y:S02]  /*490c0*/  LDL.LU R9, [R1+0x614] ;  /* 0x0006140001097983 */ /* 0x000f240000300800 */
[----:B---3--:R-:W3:Y:S02]  /*490d0*/  LDL.LU R10, [R1+0x618] ;  /* 0x00061800010a7983 */ /* 0x008ee40000300800 */
[----:B------:R-:W3:Y:S02]  /*490e0*/  LDL.LU R11, [R1+0x61c] ;  /* 0x00061c00010b7983 */ /* 0x000ee40000300800 */
[----:B---3--:R2:W-:Y:S01]  /*490f0*/  STL.64 [R1+0x1e90], R10 ;  /* 0x001e900a01007387 */ /* 0x0085e20000100a00 */
[----:B----4-:R-:W-:Y:S02]  /*49100*/  STL.64 [R1+0x1e88], R8 ;  /* 0x001e880801007387 */ /* 0x010fe40000100a00 */
[----:B--2---:R-:W-:Y:S01]  /*49110*/  IMAD.MOV.U32 R10, RZ, RZ, R5 ;  /* 0x000000ffff0a7224 */ /* 0x004fe200078e0005 */
[----:B------:R-:W-:-:S05]  /*49120*/  MOV R11, R4 ;  /* 0x00000004000b7202 */ /* 0x000fca0000000f00 */
[----:B------:R-:W-:Y:S01]  /*49130*/  STL.64 [R1+0x1ec8], R10 ;  /* 0x001ec80a01007387 */ /* 0x000fe20000100a00 */
[----:B------:R-:W-:Y:S02]  /*49140*/  STL.64 [R1+0x1ea0], R14 ;  /* 0x001ea00e01007387 */ /* 0x000fe40000100a00 */
[----:B------:R1:W-:Y:S02]  /*49150*/  STL.64 [R1+0x1e98], R12 ;  /* 0x001e980c01007387 */ /* 0x0003e40000100a00 */
[----:B-1----:R-:W2:Y:S01]  /*49160*/  LDL.LU R12, [R1+0x620] ;  /* 0x00062000010c7983 */ /* 0x002ea20000300800 */
[----:B------:R-:W2:Y:S02]  /*49170*/  LDL.LU R13, [R1+0x624] ;  /* 0x00062400010d7983 */ /* 0x000ea40000300800 */
[----:B------:R-:W3:Y:S02]  /*49180*/  LDL.LU R14, [R1+0x628] ;  /* 0x00062800010e7983 */ /* 0x000ee40000300800 */
[----:B------:R-:W3:Y:S01]  /*49190*/  LDL.LU R15, [R1+0x62c] ;  /* 0x00062c00010f7983 */ /* 0x000ee20000300800 */
[----:B------:R-:W4:Y:S01]  /*491a0*/  LDL.LU R8, [R1+0x6f0] ;  /* 0x0006f00001087983 */ /* 0x000f220000300800 */
[----:B------:R-:W4:Y:S02]  /*491b0*/  LDL.LU R9, [R1+0x6f4] ;  /* 0x0006f40001097983 */ /* 0x000f240000300800 */
[----:B------:R-:W5:Y:S02]  /*491c0*/  LDL.LU R10, [R1+0x6f8] ;  /* 0x0006f800010a7983 */ /* 0x000f640000300800 */
[----:B------:R-:W5:Y:S01]  /*491d0*/  LDL.LU R11, [R1+0x6fc] ;  /* 0x0006fc00010b7983 */ /* 0x000f620000300800 */
[----:B------:R-:W2:Y:S01]  /*491e0*/  LDL.LU R4, [R1+0x700] ;  /* 0x0007000001047983 */ /* 0x000ea20000300800 */
[----:B------:R-:W2:Y:S02]  /*491f0*/  LDL.LU R5, [R1+0x704] ;  /* 0x0007040001057983 */ /* 0x000ea40000300800 */
[----:B------:R-:W2:Y:S02]  /*49200*/  LDL.LU R6, [R1+0x708] ;  /* 0x0007080001067983 */ /* 0x000ea40000300800 */
[----:B------:R-:W2:Y:S01]  /*49210*/  LDL.LU R7, [R1+0x70c] ;  /* 0x00070c0001077983 */ /* 0x000ea20000300800 */
[----:B------:R-:W3:Y:S01]  /*49220*/  LDL.LU R20, [R1+0x730] ;  /* 0x0007300001147983 */ /* 0x000ee20000300800 */
[----:B------:R-:W3:Y:S02]  /*49230*/  LDL.LU R21, [R1+0x734] ;  /* 0x0007340001157983 */ /* 0x000ee40000300800 */
[----:B------:R-:W3:Y:S02]  /*49240*/  LDL.LU R22, [R1+0x738] ;  /* 0x0007380001167983 */ /* 0x000ee40000300800 */
[----:B------:R-:W3:Y:S01]  /*49250*/  LDL.LU R23, [R1+0x73c] ;  /* 0x00073c0001177983 */ /* 0x000ee20000300800 */
[----:B--2---:R1:W-:Y:S01]  /*49260*/  STL.64 [R1+0x1ef0], R6 ;  /* 0x001ef00601007387 */ /* 0x0043e20000100a00 */
[----:B------:R-:W-:Y:S03]  /*49270*/  STL.64 [R1+0x1ee8], R4 ;  /* 0x001ee80401007387 */ /* 0x000fe60000100a00 */
[----:B-1----:R-:W2:Y:S04]  /*49280*/  LDL.64 R6, [R1+0x48] ;  /* 0x0000480001067983 */ /* 0x002ea80000100a00 */
[----:B--2---:R1:W-:Y:S04]  /*49290*/  STL.64 [R1+0x1f00], R6 ;  /* 0x001f000601007387 */ /* 0x0043e80000100a00 */
[----:B-1----:R-:W2:Y:S04]  /*492a0*/  LDL.64 R6, [R1+0x58] ;  /* 0x0000580001067983 */ /* 0x002ea80000100a00 */
[----:B--2---:R1:W-:Y:S04]  /*492b0*/  STL.64 [R1+0x1f18], R6 ;  /* 0x001f180601007387 */ /* 0x0043e80000100a00 */
[----:B-1----:R-:W2:Y:S01]  /*492c0*/  LDL.64 R6, [R1+0x68] ;  /* 0x0000680001067983 */ /* 0x002ea20000100a00 */
[----:B-----5:R1:W-:Y:S02]  /*492d0*/  STL.64 [R1+0x1ed8], R10 ;  /* 0x001ed80a01007387 */ /* 0x0203e40000100a00 */
[----:B----4-:R4:W-:Y:S01]  /*492e0*/  STL.64 [R1+0x1ed0], R8 ;  /* 0x001ed00801007387 */ /* 0x0109e20000100a00 */
[----:B-1----:R-:W5:Y:S04]  /*492f0*/  LDL.64 R10, [R1+0x38] ;  /* 0x00003800010a7983 */ /* 0x002f680000100a00 */
[----:B-----5:R1:W-:Y:S01]  /*49300*/  STL.64 [R1+0x1ef8], R10 ;  /* 0x001ef80a01007387 */ /* 0x0203e20000100a00 */
[----:B----4-:R-:W4:Y:S02]  /*49310*/  LDL.LU R8, [R1+0x710] ;  /* 0x0007100001087983 */ /* 0x010f240000300800 */
[----:B------:R-:W4:Y:S01]  /*49320*/  LDL.LU R9, [R1+0x714] ;  /* 0x0007140001097983 */ /* 0x000f220000300800 */
[----:B-1----:R-:W5:Y:S01]  /*49330*/  LDL.LU R10, [R1+0x718] ;  /* 0x00071800010a7983 */ /* 0x002f620000300800 */
[----:B------:R-:W5:Y:S03]  /*49340*/  LDL.LU R11, [R1+0x71c] ;  /* 0x00071c00010b7983 */ /* 0x000f660000300800 */
[----:B-----5:R-:W-:Y:S01]  /*49350*/  STL.64 [R1+0x1f10], R10 ;  /* 0x001f100a01007387 */ /* 0x020fe20000100a00 */
[----:B----4-:R1:W-:Y:S03]  /*49360*/  STL.64 [R1+0x1f08], R8 ;  /* 0x001f080801007387 */ /* 0x0103e60000100a00 */
[----:B-1----:R-:W4:Y:S01]  /*49370*/  LDL.LU R8, [R1+0x720] ;  /* 0x0007200001087983 */ /* 0x002f220000300800 */
[----:B------:R-:W4:Y:S02]  /*49380*/  LDL.LU R9, [R1+0x724] ;  /* 0x0007240001097983 */ /* 0x000f240000300800 */
[----:B------:R-:W4:Y:S02]  /*49390*/  LDL.LU R10, [R1+0x728] ;  /* 0x00072800010a7983 */ /* 0x000f240000300800 */
[----:B------:R-:W4:Y:S01]  /*493a0*/  LDL.LU R11, [R1+0x72c] ;  /* 0x00072c00010b7983 */ /* 0x000f220000300800 */
[----:B---3--:R-:W-:Y:S01]  /*493b0*/  STL.64 [R1+0x1eb0], R14 ;  /* 0x001eb00e01007387 */ /* 0x008fe20000100a00 */
[----:B------:R1:W-:Y:S03]  /*493c0*/  STL.64 [R1+0x1ea8], R12 ;  /* 0x001ea80c01007387 */ /* 0x0003e60000100a00 */
[----:B-1----:R-:W3:Y:S01]  /*493d0*/  LDL.LU R12, [R1+0x6e0] ;  /* 0x0006e000010c7983 */ /* 0x002ee20000300800 */
[----:B------:R-:W3:Y:S02]  /*493e0*/  LDL.LU R13, [R1+0x6e4] ;  /* 0x0006e400010d7983 */ /* 0x000ee40000300800 */
[----:B------:R-:W5:Y:S02]  /*493f0*/  LDL.LU R14, [R1+0x6e8] ;  /* 0x0006e800010e7983 */ /* 0x000f640000300800 */
[----:B------:R-:W5:Y:S01]  /*49400*/  LDL.LU R15, [R1+0x6ec] ;  /* 0x0006ec00010f7983 */ /* 0x000f620000300800 */
[----:B--2---:R-:W-:Y:S01]  /*49410*/  HMMA.16816.F32.BF16 R20, R16, R6, R20 ;  /* 0x000000061014723c */ /* 0x004fe20000041814 */
[----:B-----5:R1:W-:Y:S01]  /*49420*/  STL.64 [R1+0x1ec0], R14 ;  /* 0x001ec00e01007387 */ /* 0x0203e20000100a00 */
[----:B---3--:R-:W-:Y:S03]  /*49430*/  STL.64 [R1+0x1eb8], R12 ;  /* 0x001eb80c01007387 */ /* 0x008fe60000100a00 */
[----:B-1----:R-:W2:Y:S01]  /*49440*/  LDL.64 R14, [R1+0x28] ;  /* 0x00002800010e7983 */ /* 0x002ea20000100a00 */
[----:B0-----:R-:W-:Y:S02]  /*49450*/  STL.64 [R1+0x1d30], R26 ;  /* 0x001d301a01007387 */ /* 0x001fe40000100a00 */
[----:B------:R0:W-:Y:S02]  /*49460*/  STL.64 [R1+0x1d28], R24 ;  /* 0x001d281801007387 */ /* 0x0001e40000100a00 */
[----:B0-----:R-:W3:Y:S01]  /*49470*/  LDL.LU R24, [R1+0x500] ;  /* 0x0005000001187983 */ /* 0x001ee20000300800 */
[----:B------:R-:W3:Y:S02]  /*49480*/  LDL.LU R25, [R1+0x504] ;  /* 0x0005040001197983 */ /* 0x000ee40000300800 */
[----:B------:R-:W5:Y:S02]  /*49490*/  LDL.LU R26, [R1+0x508] ;  /* 0x00050800011a7983 */ /* 0x000f640000300800 */
[----:B------:R-:W5:Y:S02]  /*494a0*/  LDL.LU R27, [R1+0x50c] ;  /* 0x00050c00011b7983 */ /* 0x000f640000300800 */
[----:B-----5:R-:W-:Y:S01]  /*494b0*/  STL.64 [R1+0x1d48], R26 ;  /* 0x001d481a01007387 */ /* 0x020fe20000100a00 */
[----:B---3--:R-:W-:Y:S05]  /*494c0*/  STL.64 [R1+0x1d40], R24 ;  /* 0x001d401801007387 */ /* 0x008fea0000100a00 */
[----:B------:R0:W-:Y:S02]  /*494d0*/  STL.64 [R1+0x730], R20 ;  /* 0x0007301401007387 */ /* 0x0001e40000100a00 */
[----:B------:R1:W-:Y:S01]  /*494e0*/  STL.64 [R1+0x738], R22 ;  /* 0x0007381601007387 */ /* 0x0003e20000100a00 */
[----:B0-----:R-:W3:Y:S01]  /*494f0*/  LDL.LU.64 R20, [R1+0x1f20] ;  /* 0x001f200001147983 */ /* 0x001ee20000300a00 */
[----:B-1----:R-:W-:Y:S01]  /*49500*/  MOV R23, R6 ;  /* 0x0000000600177202 */ /* 0x002fe20000000f00 */
[----:B------:R-:W-:-:S02]  /*49510*/  IMAD.MOV.U32 R22, RZ, RZ, R7 ;  /* 0x000000ffff167224 */ /* 0x000fc400078e0007 */
[----:B------:R-:W4:Y:S02]  /*49520*/  LDL.LU.64 R6, [R1+0x1f18] ;  /* 0x001f180001067983 */ /* 0x000f240000300a00 */
[C---:B----4-:R-:W-:Y:S01]  /*49530*/  HMMA.16816.F32.BF16 R8, R16.reuse, R6, R8 ;  /* 0x000000061008723c */ /* 0x050fe20000041808 */
[----:B------:R-:W-:Y:S02]  /*49540*/  MOV R25, R6 ;  /* 0x0000000600197202 */ /* 0x000fe40000000f00 */
[----:B------:R-:W-:Y:S11]  /*49550*/  MOV R24, R7 ;  /* 0x0000000700187202 */ /* 0x000ff60000000f00 */
[----:B------:R-:W-:Y:S09]  /*49560*/  @!UPT UIADD3 URZ, URZ, URZ, URZ ;  /* 0x0000003f3f3ff290 */ /* 0x000ff2000fffe03f */
[----:B------:R-:W-:Y:S01]  /*49570*/  STL.64 [R1+0x720], R8 ;  /* 0x0007200801007387 */ /* 0x000fe20000100a00 */
[----:B------:R0:W-:Y:S03]  /*49580*/  STL.64 [R1+0x728], R10 ;  /* 0x0007280a01007387 */ /* 0x0001e60000100a00 */
[----:B0-----:R-:W4:Y:S01]  /*49590*/  LDL.LU.64 R10, [R1+0x1f10] ;  /* 0x001f1000010a7983 */ /* 0x001f220000300a00 */
[----:B------:R-:W4:Y:S02]  /*495a0*/  LDL.LU.64 R8, [R1+0x1f08] ;  /* 0x001f080001087983 */ /* 0x000f240000300a00 */
[----:B------:R-:W4:Y:S01]  /*495b0*/  LDL.LU.64 R6, [R1+0x1f00] ;  /* 0x001f000001067983 */ /* 0x000f220000300a00 */
[----:B------:R-:W-:Y:S02]  /*495c0*/  MOV R26, R29 ;  /* 0x0000001d001a7202 */ /* 0x000fe40000000f00 */
[----:B------:R-:W-:Y:S01]  /*495d0*/  MOV R27, R28 ;  /* 0x0000001c001b7202 */ /* 0x000fe20000000f00 */
[----:B----4-:R-:W-:Y:S01]  /*495e0*/  HMMA.16816.F32.BF16 R8, R16, R6, R8 ;  /* 0x000000061008723c */ /* 0x010fe20000041808 */
[----:B------:R-:W-:-:S02]  /*495f0*/  MOV R29, R6 ;  /* 0x00000006001d7202 */ /* 0x000fc40000000f00 */
[----:B------:R-:W-:Y:S11]  /*49600*/  MOV R28, R7 ;  /* 0x00000007001c7202 */ /* 0x000ff60000000f00 */
[----:B------:R-:W-:Y:S09]  /*49610*/  @!UPT UIADD3 URZ, URZ, URZ, URZ ;  /* 0x0000003f3f3ff290 */ /* 0x000ff2000fffe03f */
[----:B------:R-:W-:Y:S01]  /*49620*/  STL.64 [R1+0x8d0], R8 ;  /* 0x0008d00801007387 */ /* 0x000fe20000100a00 */
[----:B------:R0:W-:Y:S03]  /*49630*/  STL.64 [R1+0x8d8], R10 ;  /* 0x0008d80a01007387 */ /* 0x0001e60000100a00 */
[----:B0-----:R-:W4:Y:S01]  /*49640*/  LDL.LU.64 R10, [R1+0x1ef8] ;  /* 0x001ef800010a7983 */ /* 0x001f220000300a00 */
[----:B------:R-:W4:Y:S02]  /*49650*/  LDL.LU.64 R6, [R1+0x1ef0] ;  /* 0x001ef00001067983 */ /* 0x000f240000300a00 */
[----:B------:R-:W4:Y:S02]  /*49660*/  LDL.LU.64 R4, [R1+0x1ee8] ;  /* 0x001ee80001047983 */ /* 0x000f240000300a00 */
[C---:B----4-:R-:W-:Y:S11]  /*49670*/  HMMA.16816.F32.BF16 R4, R16.reuse, R10, R4 ;  /* 0x0000000a1004723c */ /* 0x050ff60000041804 */
[----:B------:R-:W-:Y:S11]  /*49680*/  @!UPT UIADD3 URZ, URZ, URZ, URZ ;  /* 0x0000003f3f3ff290 */ /* 0x000ff6000fffe03f */
[----:B------:R-:W-:Y:S01]  /*49690*/  @!UPT UIADD3 URZ, URZ, URZ, URZ ;  /* 0x0000003f3f3ff290 */ /* 0x000fe2000fffe03f */
[----:B------:R0:W-:Y:S01]  /*496a0*/  STL.64 [R1+0x8c0], R4 ;  /* 0x0008c00401007387 */ /* 0x0001e20000100a00 */
[----:B------:R1:W-:Y:S02]  /*496b0*/  STL.64 [R1+0x8c8], R6 ;  /* 0x0008c80601007387 */ /* 0x0003e40000100a00 */
[----:B0-----:R-:W-:Y:S01]  /*496c0*/  IMAD.MOV.U32 R5, RZ, RZ, R10 ;  /* 0x000000ffff057224 */ /* 0x001fe200078e000a */
[----:B-1----:R-:W4:Y:S01]  /*496d0*/  LDL.LU.64 R6, [R1+0x1ee0] ;  /* 0x001ee00001067983 */ /* 0x002f220000300a00 */
[----:B------:R-:W-:Y:S02]  /*496e0*/  MOV R4, R11 ;  /* 0x0000000b00047202 */ /* 0x000fe40000000f00 */
[----:B------:R-:W2:Y:S02]  /*496f0*/  LDL.LU.64 R10, [R1+0x1ed8] ;  /* 0x001ed800010a7983 */ /* 0x000ea40000300a00 */
[----:B------:R-:W2:Y:S02]  /*49700*/  LDL.LU.64 R8, [R1+0x1ed0] ;  /* 0x001ed00001087983 */ /* 0x000ea40000300a00 */
[C---:B--2---:R-:W-:Y:S11]  /*49710*/  HMMA.16816.F32.BF16 R8, R16.reuse, R14, R8 ;  /* 0x0000000e1008723c */ /* 0x044ff60000041808 */
[----:B------:R-:W-:Y:S11]  /*49720*/  @!UPT UIADD3 URZ, URZ, URZ, URZ ;  /* 0x0000003f3f3ff290 */ /* 0x000ff6000fffe03f */
[----:B------:R-:W-:Y:S01]  /*49730*/  @!UPT UIADD3 URZ, URZ, URZ, URZ ;  /* 0x0000003f3f3ff290 */ /* 0x000fe2000fffe03f */
[----:B------:R0:W-:Y:S01]  /*49740*/  STL.64 [R1+0x8b0], R8 ;  /* 0x0008b00801007387 */ /* 0x0001e20000100a00 */
[----:B------:R1:W-:Y:S01]  /*49750*/  STL.64 [R1+0x8b8], R10 ;  /* 0x0008b80a01007387 */ /* 0x0003e20000100a00 */
[----:B0-----:R-:W-:Y:S02]  /*49760*/  MOV R9, R14 ;  /* 0x0000000e00097202 */ /* 0x001fe40000000f00 */
[----:B-1----:R-:W2:Y:S01]  /*49770*/  LDL.LU.64 R10, [R1+0x1ec8] ;  /* 0x001ec800010a7983 */ /* 0x002ea20000300a00 */
[----:B------:R-:W-:Y:S02]  /*49780*/  MOV R8, R15 ;  /* 0x0000000f00087202 */ /* 0x000fe40000000f00 */
[----:B------:R-:W5:Y:S02]  /*49790*/  LDL.LU.64 R14, [R1+0x1ec0] ;  /* 0x001ec000010e7983 */ /* 0x000f640000300a00 */
[----:B------:R-:W5:Y:S02]  /*497a0*/  LDL.LU.64 R12, [R1+0x1eb8] ;  /* 0x001eb800010c7983 */ /* 0x000f640000300a00 */
[----:B-----5:R-:W-:Y:S11]  /*497b0*/  HMMA.16816.F32.BF16 R12, R16, R26, R12 ;  /* 0x0000001a100c723c */ /* 0x020ff6000004180c */
[----:B------:R-:W-:Y:S11]  /*497c0*/  @!UPT UIADD3 URZ, URZ, URZ, URZ ;  /* 0x0000003f3f3ff290 */ /* 0x000ff6000fffe03f */
[----:B------:R-:W-:Y:S01]  /*497d0*/  @!UPT UIADD3 URZ, URZ, URZ, URZ ;  /* 0x0000003f3f3ff290 */ /* 0x000fe2000fffe03f */
[----:B------:R-:W-:Y:S01]  /*497e0*/  STL.64 [R1+0x8a0], R12 ;  /* 0x0008a00c01007387 */ /* 0x000fe20000100a00 */
[----:B------:R0:W-:Y:S03]  /*497f0*/  STL.64 [R1+0x8a8], R14 ;  /* 0x0008a80e01007387 */ /* 0x0001e60000100a00 */
[----:B0-----:R-:W2:Y:S01]  /*49800*/  LDL.LU.64 R14, [R1+0x1eb0] ;  /* 0x001eb000010e7983 */ /* 0x001ea20000300a00 */
[----:B------:R-:W2:Y:S02]  /*49810*/  LDL.LU.64 R12, [R1+0x1ea8] ;  /* 0x001ea800010c7983 */ /* 0x000ea40000300a00 */
[----:B------:R0:W-:Y:S02]  /*49820*/  STL.64 [R1+0x1d58], R26 ;  /* 0x001d581a01007387 */ /* 0x0001e40000100a00 */
[----:B0-----:R-:W-:Y:S01]  /*49830*/  MOV R26, R9 ;  /* 0x00000009001a7202 */ /* 0x001fe20000000f00 */
[----:B------:R-:W-:-:S05]  /*49840*/  IMAD.MOV.U32 R27, RZ, RZ, R8 ;  /* 0x000000ffff1b7224 */ /* 0x000fca00078e0008 */
[----:B------:R-:W-:Y:S01]  /*49850*/  STL.64 [R1+0x1d70], R26 ;  /* 0x001d701a01007387 */ /* 0x000fe20000100a00 */
[C---:B--2---:R-:W-:Y:S03]  /*49860*/  HMMA.16816.F32.BF16 R8, R16.reuse, R10, R12 ;  /* 0x0000000a1008723c */ /* 0x044fe6000004180c */
[----:B------:R-:W2:Y:S01]  /*49870*/  LDL.LU.64 R14, [R1+0x1ea0] ;  /* 0x001ea000010e7983 */ /* 0x000ea20000300a00 */
[----:B------:R-:W5:Y:S11]  /*49880*/  LDL.LU.64 R12, [R1+0x1e98] ;  /* 0x001e9800010c7983 */ /* 0x000f760000300a00 */
[----:B------:R-:W-:Y:S08]  /*49890*/  @!UPT UIADD3 URZ, URZ, URZ, URZ ;  /* 0x0000003f3f3ff290 */ /* 0x000ff0000fffe03f */
[----:B------:R-:W-:Y:S01]  /*498a0*/  STL.64 [R1+0x710], R8 ;  /* 0x0007100801007387 */ /* 0x000fe20000100a00 */
[----:B------:R0:W-:Y:S03]  /*498b0*/  STL.64 [R1+0x718], R10 ;  /* 0x0007180a01007387 */ /* 0x0001e60000100a00 */
[----:B0-----:R-:W4:Y:S01]  /*498c0*/  LDL.LU.64 R10, [R1+0x1e90] ;  /* 0x001e9000010a7983 */ /* 0x001f220000300a00 */
[----:B------:R-:W4:Y:S01]  /*498d0*/  LDL.LU.64 R8, [R1+0x1e88] ;  /* 0x001e880001087983 */ /* 0x000f220000300a00 */
[----:B------:R-:W-:Y:S02]  /*498e0*/  MOV R26, R5 ;  /* 0x00000005001a7202 */ /* 0x000fe40000000f00 */
[----:B------:R-:W-:Y:S01]  /*498f0*/  MOV R27, R4 ;  /* 0x00000004001b7202 */ /* 0x000fe20000000f00 */
[----:B----4-:R-:W-:Y:S11]  /*49900*/  HMMA.16816.F32.BF16 R8, R16, R6, R8 ;  /* 0x000000061008723c */ /* 0x010ff60000041808 */
[----:B------:R-:W-:Y:S11]  /*49910*/  @!UPT UIADD3 URZ, URZ, URZ, URZ ;  /* 0x0000003f3f3ff290 */ /* 0x000ff6000fffe03f */
[----:B------:R-:W-:Y:S01]  /*49920*/  @!UPT UIADD3 URZ, URZ, URZ, URZ ;  /* 0x0000003f3f3ff290 */ /* 0x000fe2000fffe03f */
[----:B------:R-:W-:Y:S01]  /*49930*/  STL.64 [R1+0x700], R8 ;  /* 0x0007000801007387 */ /* 0x000fe20000100a00 */
[----:B------:R0:W-:Y:S03]  /*49940*/  STL.64 [R1+0x708], R10 ;  /* 0x0007080a01007387 */ /* 0x0001e60000100a00 */
[----:B0-----:R-:W4:Y:S01]  /*49950*/  LDL.LU.64 R10, [R1+0x1e80] ;  /* 0x001e8000010a7983 */ /* 0x001f220000300a00 */
[----:B------:R-:W2:Y:S02]  /*49960*/  LDL.LU.64 R8, [R1+0x1e78] ;  /* 0x001e780001087983 */ /* 0x000ea40000300a00 */
[----:B------:R-:W-:Y:S02]  /*49970*/  STL.64 [R1+0x1d88], R26 ;  /* 0x001d881a01007387 */ /* 0x000fe40000100a00 */
[----:B------:R0:W-:Y:S01]  /*49980*/  STL.64 [R1+0x1d50], R6 ;  /* 0x001d500601007387 */ /* 0x0001e20000100a00 */
[----:B------:R-:W2:Y:S01]  /*49990*/  LDL.LU R4, [R1+0x520] ;  /* 0x0005200001047983 */ /* 0x000ea20000300800 */
[----:B------:R-:W2:Y:S03]  /*499a0*/  LDL.LU R5, [R1+0x524] ;  /* 0x0005240001057983 */ /* 0x000ea60000300800 */
[----:B0-----:R-:W2:Y:S01]  /*499b0*/  LDL.LU R6, [R1+0x528] ;  /* 0x0005280001067983 */ /* 0x001ea20000300800 */
[----:B------:R-:W2:Y:S01]  /*499c0*/  LDL.LU R7, [R1+0x52c] ;  /* 0x00052c0001077983 */ /* 0x000ea20000300800 */
[----:B------:R-:W-:-:S02]  /*499d0*/  MOV R26, R29 ;  /* 0x0000001d001a7202 */ /* 0x000fc40000000f00 */
[----:B------:R-:W-:-:S05]  /*499e0*/  MOV R27, R28 ;  /* 0x0000001c001b7202 */ /* 0x000fca0000000f00 */
[----:B------:R0:W-:Y:S02]  /*499f0*/  STL.64 [R1+0x1da0], R26 ;  /* 0x001da01a01007387 */ /* 0x0001e40000100a00 */
[----:B0-----:R-:W-:Y:S01]  /*49a00*/  IMAD.MOV.U32 R26, RZ, RZ, R25 ;  /* 0x000000ffff1a7224 */ /* 0x001fe200078e0019 */
[----:B------:R-:W-:-:S05]  /*49a10*/  MOV R27, R24 ;  /* 0x00000018001b7202 */ /* 0x000fca0000000f00 */
[----:B------:R-:W-:Y:S04]  /*49a20*/  STL.64 [R1+0x1db8], R26 ;  /* 0x001db81a01007387 */ /* 0x000fe80000100a00 */
[----:B--2---:R-:W-:Y:S01]  /*49a30*/  STL.64 [R1+0x1d68], R6 ;  /* 0x001d680601007387 */ /* 0x004fe20000100a00 */
[----:B------:R0:W-:Y:S03]  /*49a40*/  STL.64 [R1+0x1d60], R4 ;  /* 0x001d600401007387 */ /* 0x0001e60000100a00 */
[----:B0-----:R-:W2:Y:S01]  /*49a50*/  LDL.LU R4, [R1+0x530] ;  /* 0x0005300001047983 */ /* 0x001ea20000300800 */
[----:B------:R-:W2:Y:S02]  /*49a60*/  LDL.LU R5, [R1+0x534] ;  /* 0x0005340001057983 */ /* 0x000ea40000300800 */
[----:B------:R-:W2:Y:S02]  /*49a70*/  LDL.LU R6, [R1+0x538] ;  /* 0x0005380001067983 */ /* 0x000ea40000300800 */
[----:B------:R-:W2:Y:S01]  /*49a80*/  LDL.LU R7, [R1+0x53c] ;  /* 0x00053c0001077983 */ /* 0x000ea20000300800 */
[----:B------:R-:W-:-:S02]  /*49a90*/  MOV R26, R23 ;  /* 0x00000017001a7202 */ /* 0x000fc40000000f00 */
        /* <DEDUP_REMOVED lines=8> */
[----:B---3--:R-:W-:Y:S01]  /*49b20*/  MOV R26, R21 ;  /* 0x00000015001a7202 */ /* 0x008fe20000000f00 */
[----:B------:R-:W-:-:S05]  /*49b30*/  IMAD.MOV.U32 R27, RZ, RZ, R20 ;  /* 0x000000ffff1b7224 */ /* 0x000fca00078e0014 */
[----:B------:R-:W-:Y:S04]  /*49b40*/  STL.64 [R1+0x1de8], R26 ;  /* 0x001de81a01007387 */ /* 0x000fe80000100a00 */
[----:B--2---:R-:W-:Y:S01]  /*49b50*/  STL.64 [R1+0x1d98], R6 ;  /* 0x001d980601007387 */ /* 0x004fe20000100a00 */
[----:B------:R0:W-:Y:S03]  /*49b60*/  STL.64 [R1+0x1d90], R4 ;  /* 0x001d900401007387 */ /* 0x0001e60000100a00 */
[----:B0-----:R-:W2:Y:S01]  /*49b70*/  LDL.LU R4, [R1+0x560] ;  /* 0x0005600001047983 */ /* 0x001ea20000300800 */
[----:B------:R-:W2:Y:S02]  /*49b80*/  LDL.LU R5, [R1+0x564] ;  /* 0x0005640001057983 */ /* 0x000ea40000300800 */
[----:B------:R-:W3:Y:S02]  /*49b90*/  LDL.LU R6, [R1+0x568] ;  /* 0x0005680001067983 */ /* 0x000ee40000300800 */
[----:B------:R-:W3:Y:S01]  /*49ba0*/  LDL.LU R7, [R1+0x56c] ;  /* 0x00056c0001077983 */ /* 0x000ee20000300800 */
[----:B-----5:R-:W-:-:S02]  /*49bb0*/  MOV R26, R12 ;  /* 0x0000000c001a7202 */ /* 0x020fc40000000f00 */
[----:B----4-:R-:W-:-:S05]  /*49bc0*/  MOV R27, R11 ;  /* 0x0000000b001b7202 */ /* 0x010fca0000000f00 */
[----:B------:R-:W-:Y:S04]  /*49bd0*/  STL.64 [R1+0x1e00], R26 ;  /* 0x001e001a01007387 */ /* 0x000fe80000100a00 */
[----:B---3--:R-:W-:Y:S01]  /*49be0*/  STL.64 [R1+0x1db0], R6 ;  /* 0x001db00601007387 */ /* 0x008fe20000100a00 */
[----:B--2---:R0:W-:Y:S03]  /*49bf0*/  STL.64 [R1+0x1da8], R4 ;  /* 0x001da80401007387 */ /* 0x0041e60000100a00 */
[----:B0-----:R-:W2:Y:S01]  /*49c00*/  LDL.LU R4, [R1+0x570] ;  /* 0x0005700001047983 */ /* 0x001ea20000300800 */
[----:B------:R-:W2:Y:S02]  /*49c10*/  LDL.LU R5, [R1+0x574] ;  /* 0x0005740001057983 */ /* 0x000ea40000300800 */
[----:B------:R-:W3:Y:S02]  /*49c20*/  LDL.LU R6, [R1+0x578] ;  /* 0x0005780001067983 */ /* 0x000ee40000300800 */
[----:B------:R-:W3:Y:S01]  /*49c30*/  LDL.LU R7, [R1+0x57c] ;  /* 0x00057c0001077983 */ /* 0x000ee20000300800 */
[----:B------:R-:W-:-:S02]  /*49c40*/  MOV R26, R10 ;  /* 0x0000000a001a7202 */ /* 0x000fc40000000f00 */
[----:B------:R-:W-:-:S05]  /*49c50*/  MOV R27, R9 ;  /* 0x00000009001b7202 */ /* 0x000fca0000000f00 */
[----:B------:R0:W-:Y:S02]  /*49c60*/  STL.64 [R1+0x1e18], R26 ;  /* 0x001e181a01007387 */ /* 0x0001e40000100a00 */
[----:B0-----:R-:W-:Y:S01]  /*49c70*/  IMAD.MOV.U32 R26, RZ, RZ, R8 ;  /* 0x000000ffff1a7224 */ /* 0x001fe200078e0008 */
[----:B------:R-:W-:Y:S01]  /*49c80*/  MOV R27, R3 ;  /* 0x00000003001b7202 */ /* 0x000fe20000000f00 */
[----:B---3--:R-:W-:Y:S01]  /*49c90*/  STL.64 [R1+0x1dc8], R6 ;  /* 0x001dc80601007387 */ /* 0x008fe20000100a00 */
[----:B--2---:R0:W-:Y:S03]  /*49ca0*/  STL.64 [R1+0x1dc0], R4 ;  /* 0x001dc00401007387 */ /* 0x0041e60000100a00 */
[----:B0-----:R-:W2:Y:S01]  /*49cb0*/  LDL.LU R4, [R1+0x580] ;  /* 0x0005800001047983 */ /* 0x001ea20000300800 */
[----:B------:R-:W2:Y:S02]  /*49cc0*/  LDL.LU R5, [R1+0x584] ;  /* 0x0005840001057983 */ /* 0x000ea40000300800 */
[----:B------:R-:W3:Y:S02]  /*49cd0*/  LDL.LU R6, [R1+0x588] ;  /* 0x0005880001067983 */ /* 0x000ee40000300800 */
[----:B------:R-:W3:Y:S01]  /*49ce0*/  LDL.LU R7, [R1+0x58c] ;  /* 0x00058c0001077983 */ /* 0x000ee20000300800 */
[----:B------:R0:W-:Y:S04]  /*49cf0*/  STL.64 [R1+0x1e30], R26 ;  /* 0x001e301a01007387 */ /* 0x0001e80000100a00 */
[----:B0-----:R-:W4:Y:S04]  /*49d00*/  LDL.64 R26, [R1+0xb8] ;  /* 0x0000b800011a7983 */ /* 0x001f280000100a00 */
[----:B----4-:R-:W-:Y:S01]  /*49d10*/  STL.64 [R1+0x1e48], R26 ;  /* 0x001e481a01007387 */ /* 0x010fe20000100a00 */
[----:B---3--:R-:W-:Y:S02]  /*49d20*/  STL.64 [R1+0x1de0], R6 ;  /* 0x001de00601007387 */ /* 0x008fe40000100a00 */
[----:B--2---:R0:W-:Y:S02]  /*49d30*/  STL.64 [R1+0x1dd8], R4 ;  /* 0x001dd80401007387 */ /* 0x0041e40000100a00 */
        /* <DEDUP_REMOVED lines=8> */
[----:B------:R-:W5:Y:S01]  /*49dc0*/  LDL.LU R8, [R1+0x600] ;  /* 0x0006000001087983 */ /* 0x000f620000300800 */
[----:B------:R-:W5:Y:S02]  /*49dd0*/  LDL.LU R9, [R1+0x604] ;  /* 0x0006040001097983 */ /* 0x000f640000300800 */
[----:B------:R-:W5:Y:S02]  /*49de0*/  LDL.LU R10, [R1+0x608] ;  /* 0x00060800010a7983 */ /* 0x000f640000300800 */
[----:B------:R-:W5:Y:S01]  /*49df0*/  LDL.LU R11, [R1+0x60c] ;  /* 0x00060c00010b7983 */ /* 0x000f620000300800 */
[----:B---3--:R-:W-:Y:S01]  /*49e00*/  STL.64 [R1+0x1df8], R6 ;  /* 0x001df80601007387 */ /* 0x008fe20000100a00 */
[----:B--2---:R0:W-:Y:S03]  /*49e10*/  STL.64 [R1+0x1df0], R4 ;  /* 0x001df00401007387 */ /* 0x0041e60000100a00 */
        /* <DEDUP_REMOVED lines=16> */
[----:B-----5:R-:W-:Y:S01]  /*49f20*/  HMMA.16816.F32.BF16 R8, R16, R14, R8 ;  /* 0x0000000e1008723c */ /* 0x020fe20000041808 */
        /* <DEDUP_REMOVED lines=11> */
[----:B------:R-:W2:Y:S02]  /*49fe0*/  LDL.LU R7, [R1+0x5ec] ;  /* 0x0005ec0001077983 */ /* 0x000ea40000300800 */
[----:B------:R-:W-:Y:S01]  /*49ff0*/  STL.64 [R1+0x6f0], R8 ;  /* 0x0006f00801007387 */ /* 0x000fe20000100a00 */
[----:B------:R0:W-:Y:S03]  /*4a000*/  STL.64 [R1+0x6f8], R10 ;  /* 0x0006f80a01007387 */ /* 0x0001e60000100a00 */
[----:B0-----:R-:W4:Y:S01]  /*4a010*/  LDL.LU.64 R10, [R1+0x1e70] ;  /* 0x001e7000010a7983 */ /* 0x001f220000300a00 */
[----:B------:R-:W-:-:S02]  /*4a020*/  MOV R26, R2 ;  /* 0x00000002001a7202 */ /* 0x000fc40000000f00 */
[----:B------:R-:W-:Y:S01]  /*4a030*/  MOV R27, R0 ;  /* 0x00000000001b7202 */ /* 0x000fe20000000f00 */
[----:B----4-:R-:W-:Y:S01]  /*4a040*/  HMMA.16816.F32.BF16 R16, R16, R10, R20 ;  /* 0x0000000a1010723c */ /* 0x010fe20000041814 */
[----:B------:R-:W2:Y:S01]  /*4a050*/  LDL.LU.64 R22, [R1+0x1e68] ;  /* 0x001e680001167983 */ /* 0x000ea20000300a00 */
[----:B------:R-:W2:Y:S11]  /*4a060*/  LDL.LU.64 R20, [R1+0x1e60] ;  /* 0x001e600001147983 */ /* 0x000eb60000300a00 */
[----:B------:R-:W-:Y:S10]  /*4a070*/  @!UPT UIADD3 URZ, URZ, URZ, URZ ;  /* 0x0000003f3f3ff290 */ /* 0x000ff4000fffe03f */
[----:B------:R-:W-:Y:S01]  /*4a080*/  STL.64 [R1+0x6e0], R16 ;  /* 0x0006e01001007387 */ /* 0x000fe20000100a00 */
[----:B------:R0:W-:Y:S03]  /*4a090*/  STL.64 [R1+0x6e8], R18 ;  /* 0x0006e81201007387 */ /* 0x0001e60000100a00 */
[----:B0-----:R-:W3:Y:S01]  /*4a0a0*/  LDL.64 R18, [R1+0x8] ;  /* 0x0000080001127983 */ /* 0x001ee20000100a00 */
[----:B------:R0:W-:Y:S02]  /*4a0b0*/  STL.64 [R1+0x1d38], R10 ;  /* 0x001d380a01007387 */ /* 0x0001e40000100a00 */
[----:B------:R-:W3:Y:S02]  /*4a0c0*/  LDL.LU R8, [R1+0x510] ;  /* 0x0005100001087983 */ /* 0x000ee40000300800 */
[----:B------:R-:W3:Y:S01]  /*4a0d0*/  LDL.LU R9, [R1+0x514] ;  /* 0x0005140001097983 */ /* 0x000ee20000300800 */
[----:B0-----:R-:W3:Y:S01]  /*4a0e0*/  LDL.LU R10, [R1+0x518] ;  /* 0x00051800010a7983 */ /* 0x001ee20000300800 */
[----:B------:R-:W3:Y:S01]  /*4a0f0*/  LDL.LU R11, [R1+0x51c] ;  /* 0x00051c00010b7983 */ /* 0x000ee20000300800 */
[C---:B--2---:R-:W-:Y:S02]  /*4a100*/  HMMA.16816.F32.BF16 R24, R20.reuse, R26, R4 ;  /* 0x0000001a1418723c */ /* 0x044fe40000041804 */
[----:B------:R-:W2:Y:S01]  /*4a110*/  LDL.LU.64 R6, [R1+0x1e58] ;  /* 0x001e580001067983 */ /* 0x000ea20000300a00 */
[----:B------:R-:W2:Y:S11]  /*4a120*/  LDL.LU.64 R4, [R1+0x1e50] ;  /* 0x001e500001047983 */ /* 0x000eb60000300a00 */
[----:B------:R-:W-:Y:S09]  /*4a130*/  @!UPT UIADD3 URZ, URZ, URZ, URZ ;  /* 0x0000003f3f3ff290 */ /* 0x000ff2000fffe03f */
[----:B------:R-:W-:Y:S01]  /*4a140*/  STL.64 [R1+0xa30], R24 ;  /* 0x000a301801007387 */ /* 0x000fe20000100a00 */
[----:B------:R0:W-:Y:S03]  /*4a150*/  STL.64 [R1+0xa38], R26 ;  /* 0x000a381a01007387 */ /* 0x0001e60000100a00 */
[----:B0-----:R-:W2:Y:S02]  /*4a160*/  LDL.LU.64 R26, [R1+0x1e48] ;  /* 0x001e4800011a7983 */ /* 0x001ea40000300a00 */
        /* <DEDUP_REMOVED lines=79> */
[C---:B---3--:R-:W-:Y:S01]  /*4a660*/  HMMA.16816.F32.BF16 R8, R20.reuse, R18, R8 ;  /* 0x000000121408723c */ /* 0x048fe20000041808 */
[----:B------:R-:W-:Y:S02]  /*4a670*/  MOV R5, R18 ;  /* 0x0000001200057202 */ /* 0x000fe40000000f00 */
[----:B------:R-:W-:Y:S02]  /*4a680*/  MOV R4, R19 ;  /* 0x0000001300047202 */ /* 0x000fe40000000f00 */
[----:B------:R-:W0:Y:S11]  /*4a690*/  LDSM.16.M88.4 R16, [R13+0x29400] ;  /* 0x029400000d10783b */ /* 0x000e360000000200 */
[----:B------:R-:W-:Y:S07]  /*4a6a0*/  @!UPT UIADD3 URZ, URZ, URZ, URZ ;  /* 0x0000003f3f3ff290 */ /* 0x000fee000fffe03f */
[----:B------:R-:W-:Y:S01]  /*4a6b0*/  STL.64 [R1+0x910], R8 ;  /* 0x0009100801007387 */ /* 0x000fe20000100a00 */
[----:B------:R4:W-:Y:S03]  /*4a6c0*/  STL.64 [R1+0x918], R10 ;  /* 0x0009180a01007387 */ /* 0x0009e60000100a00 */
[----:B--2---:R1:W-:Y:S01]  /*4a6d0*/  STL.64 [R1+0x1c78], R6 ;  /* 0x001c780601007387 */ /* 0x0043e20000100a00 */
[----:B------:R-:W-:Y:S01]  /*4a6e0*/  STL.64 [R1+0x1cd8], R4 ;  /* 0x001cd80401007387 */ /* 0x000fe20000100a00 */
[----:B----4-:R-:W-:Y:S11]  /*4a6f0*/  HMMA.16816.F32.BF16 R8, R20, R6, R24 ;  /* 0x000000061408723c */ /* 0x010ff60000041818 */
[----:B------:R-:W-:Y:S11]  /*4a700*/  @!UPT UIADD3 URZ, URZ, URZ, URZ ;  /* 0x0000003f3f3ff290 */ /* 0x000ff6000fffe03f */
[----:B------:R-:W-:Y:S01]  /*4a710*/  @!UPT UIADD3 URZ, URZ, URZ, URZ ;  /* 0x0000003f3f3ff290 */ /* 0x000fe2000fffe03f */
[----:B------:R-:W-:Y:S01]  /*4a720*/  STL.64 [R1+0x900], R8 ;  /* 0x0009000801007387 */ /* 0x000fe20000100a00 */
[----:B------:R-:W-:Y:S02]  /*4a730*/  STL.64 [R1+0x908], R10 ;  /* 0x0009080a01007387 */ /* 0x000fe40000100a00 */
[----:B-1----:R-:W2:Y:S02]  /*4a740*/  LDL.64 R6, [R1+0x98] ;  /* 0x0000980001067983 */ /* 0x002ea40000100a00 */
[----:B--2---:R1:W-:Y:S04]  /*4a750*/  STL.64 [R1+0x1ce0], R6 ;  /* 0x001ce00601007387 */ /* 0x0043e80000100a00 */
[----:B-1----:R-:W2:Y:S04]  /*4a760*/  LDL.64 R6, [R1+0xa8] ;  /* 0x0000a80001067983 */ /* 0x002ea80000100a00 */
[----:B--2---:R1:W-:Y:S01]  /*4a770*/  STL.64 [R1+0x1cf8], R6 ;  /* 0x001cf80601007387 */ /* 0x0043e20000100a00 */
[----:B------:R-:W2:Y:S02]  /*4a780*/  LDL.LU R8, [R1+0x4f0] ;  /* 0x0004f00001087983 */ /* 0x000ea40000300800 */
[----:B------:R-:W2:Y:S02]  /*4a790*/  LDL.LU R9, [R1+0x4f4] ;  /* 0x0004f40001097983 */ /* 0x000ea40000300800 */
[----:B------:R-:W2:Y:S01]  /*4a7a0*/  LDL.LU R10, [R1+0x4f8] ;  /* 0x0004f800010a7983 */ /* 0x000ea20000300800 */
[----:B------:R-:W2:Y:S01]  /*4a7b0*/  LDL.LU R11, [R1+0x4fc] ;  /* 0x0004fc00010b7983 */ /* 0x000ea20000300800 */
[----:B------:R-:W3:Y:S02]  /*4a7c0*/  LDL.LU R24, [R1+0x4e0] ;  /* 0x0004e00001187983 */ /* 0x000ee40000300800 */
[----:B------:R-:W3:Y:S02]  /*4a7d0*/  LDL.LU R25, [R1+0x4e4] ;  /* 0x0004e40001197983 */ /* 0x000ee40000300800 */
[----:B------:R-:W3:Y:S01]  /*4a7e0*/  LDL.LU R26, [R1+0x4e8] ;  /* 0x0004e800011a7983 */ /* 0x000ee20000300800 */
[----:B------:R-:W3:Y:S01]  /*4a7f0*/  LDL.LU R27, [R1+0x4ec] ;  /* 0x0004ec00011b7983 */ /* 0x000ee20000300800 */
[----:B-1----:R-:W-:-:S02]  /*4a800*/  MOV R6, R2 ;  /* 0x0000000200067202 */ /* 0x002fc40000000f00 */
[----:B------:R-:W-:-:S05]  /*4a810*/  MOV R7, R0 ;  /* 0x0000000000077202 */ /* 0x000fca0000000f00 */
[----:B------:R1:W-:Y:S04]  /*4a820*/  STL.64 [R1+0x1d10], R6 ;  /* 0x001d100601007387 */ /* 0x0003e80000100a00 */
[----:B-1----:R-:W4:Y:S01]  /*4a830*/  LDL.64 R6, [R1+0xc8] ;  /* 0x0000c80001067983 */ /* 0x002f220000100a00 */
[----:B0-----:R0:W-:Y:S02]  /*4a840*/  STL [R1+0x1c08], R16 ;  /* 0x001c081001007387 */ /* 0x0011e40000100800 */
[----:B------:R1:W-:Y:S02]  /*4a850*/  STL [R1+0x1c04], R17 ;  /* 0x001c041101007387 */ /* 0x0003e40000100800 */
[----:B------:R5:W-:Y:S01]  /*4a860*/  STL [R1+0x1c00], R18 ;  /* 0x001c001201007387 */ /* 0x000be20000100800 */
[----:B------:R5:W-:Y:S04]  /*4a870*/  STL [R1+0x1bfc], R19 ;  /* 0x001bfc1301007387 */ /* 0x000be80000100800 */
[----:B0-----:R-:W2:Y:S01]  /*4a880*/  LDL.LU R16, [R1+0x4a0] ;  /* 0x0004a00001107983 */ /* 0x001ea20000300800 */
[----:B-1----:R-:W2:Y:S02]  /*4a890*/  LDL.LU R17, [R1+0x4a4] ;  /* 0x0004a40001117983 */ /* 0x002ea40000300800 */
[----:B-----5:R-:W5:Y:S01]  /*4a8a0*/  LDL.LU R18, [R1+0x4a8] ;  /* 0x0004a80001127983 */ /* 0x020f620000300800 */
[----:B------:R-:W5:Y:S04]  /*4a8b0*/  LDL.LU R19, [R1+0x4ac] ;  /* 0x0004ac0001137983 */ /* 0x000f680000300800 */
[----:B-----5:R-:W-:Y:S01]  /*4a8c0*/  STL.64 [R1+0x1cf0], R18 ;  /* 0x001cf01201007387 */ /* 0x020fe20000100a00 */
[----:B--2---:R0:W-:Y:S03]  /*4a8d0*/  STL.64 [R1+0x1ce8], R16 ;  /* 0x001ce81001007387 */ /* 0x0041e60000100a00 */
[----:B0-----:R-:W2:Y:S01]  /*4a8e0*/  LDL.LU R16, [R1+0x4b0] ;  /* 0x0004b00001107983 */ /* 0x001ea20000300800 */
[----:B------:R-:W2:Y:S02]  /*4a8f0*/  LDL.LU R17, [R1+0x4b4] ;  /* 0x0004b40001117983 */ /* 0x000ea40000300800 */
[----:B------:R-:W5:Y:S02]  /*4a900*/  LDL.LU R18, [R1+0x4b8] ;  /* 0x0004b80001127983 */ /* 0x000f640000300800 */
[----:B------:R-:W5:Y:S01]  /*4a910*/  LDL.LU R19, [R1+0x4bc] ;  /* 0x0004bc0001137983 */ /* 0x000f620000300800 */
[C---:B------:R-:W-:Y:S01]  /*4a920*/  HMMA.16816.F32.BF16 R8, R20.reuse, R14, R8 ;  /* 0x0000000e1408723c */ /* 0x040fe20000041808 */
[----:B-----5:R-:W-:Y:S01]  /*4a930*/  STL.64 [R1+0x1d08], R18 ;  /* 0x001d081201007387 */ /* 0x020fe20000100a00 */
[----:B--2---:R0:W-:Y:S03]  /*4a940*/  STL.64 [R1+0x1d00], R16 ;  /* 0x001d001001007387 */ /* 0x0041e60000100a00 */
        /* <DEDUP_REMOVED lines=8> */
[----:B------:R-:W2:Y:S02]  /*4a9d0*/  LDL.LU R18, [R1+0x4d8] ;  /* 0x0004d80001127983 */ /* 0x000ea40000300800 */
[----:B------:R-:W2:Y:S02]  /*4a9e0*/  LDL.LU R19, [R1+0x4dc] ;  /* 0x0004dc0001137983 */ /* 0x000ea40000300800 */
[----:B------:R-:W-:Y:S01]  /*4a9f0*/  STL.64 [R1+0x8f0], R8 ;  /* 0x0008f00801007387 */ /* 0x000fe20000100a00 */
[----:B------:R0:W-:Y:S03]  /*4aa00*/  STL.64 [R1+0x8f8], R10 ;  /* 0x0008f80a01007387 */ /* 0x0001e60000100a00 */
[----:B0-----:R-:W3:Y:S01]  /*4aa10*/  LDL.LU.64 R10, [R1+0x1d38] ;  /* 0x001d3800010a7983 */ /* 0x001ee20000300a00 */
[----:B------:R0:W-:Y:S02]  /*4aa20*/  STL.64 [R1+0x1cd0], R14 ;  /* 0x001cd00e01007387 */ /* 0x0001e40000100a00 */
[----:B------:R-:W-:Y:S01]  /*4aa30*/  STL [R1+0x1cc8], R13 ;  /* 0x001cc80d01007387 */ /* 0x000fe20000100800 */
[----:B0-----:R-:W5:Y:S01]  /*4aa40*/  LDL.64 R14, [R1+0x78] ;  /* 0x00007800010e7983 */ /* 0x001f620000100a00 */
[----:B---3--:R-:W-:Y:S03]  /*4aa50*/  HMMA.16816.F32.BF16 R20, R20, R10, R24 ;  /* 0x0000000a1414723c */ /* 0x008fe60000041818 */
[----:B------:R-:W2:Y:S01]  /*4aa60*/  LDL.LU.64 R26, [R1+0x1d30] ;  /* 0x001d3000011a7983 */ /* 0x000ea20000300a00 */
[----:B------:R-:W2:Y:S02]  /*4aa70*/  LDL.LU.64 R24, [R1+0x1d28] ;  /* 0x001d280001187983 */ /* 0x000ea40000300a00 */
[----:B----4-:R-:W-:Y:S01]  /*4aa80*/  IMAD.MOV.U32 R2, RZ, RZ, R6 ;  /* 0x000000ffff027224 */ /* 0x010fe200078e0006 */
[----:B------:R-:W-:Y:S11]  /*4aa90*/  MOV R0, R7 ;  /* 0x0000000700007202 */ /* 0x000ff60000000f00 */
[----:B------:R-:W-:Y:S05]  /*4aaa0*/  @!UPT UIADD3 URZ, URZ, URZ, URZ ;  /* 0x0000003f3f3ff290 */ /* 0x000fea000fffe03f */
[----:B------:R0:W-:Y:S01]  /*4aab0*/  STL.64 [R1+0x8e0], R20 ;  /* 0x0008e01401007387 */ /* 0x0001e20000100a00 */
[----:B------:R1:W-:Y:S03]  /*4aac0*/  STL.64 [R1+0x8e8], R22 ;  /* 0x0008e81601007387 */ /* 0x0003e60000100a00 */
[----:B0-----:R-:W5:Y:S01]  /*4aad0*/  LDL.LU R20, [R1+0x470] ;  /* 0x0004700001147983 */ /* 0x001f620000300800 */
[----:B------:R-:W5:Y:S02]  /*4aae0*/  LDL.LU R21, [R1+0x474] ;  /* 0x0004740001157983 */ /* 0x000f640000300800 */
[----:B-1----:R-:W5:Y:S02]  /*4aaf0*/  LDL.LU R22, [R1+0x478] ;  /* 0x0004780001167983 */ /* 0x002f640000300800 */
[----:B------:R-:W5:Y:S01]  /*4ab00*/  LDL.LU R23, [R1+0x47c] ;  /* 0x00047c0001177983 */ /* 0x000f620000300800 */
[----:B------:R0:W-:Y:S04]  /*4ab10*/  STL.64 [R1+0x1c38], R10 ;  /* 0x001c380a01007387 */ /* 0x0001e80000100a00 */
[----:B0-----:R-:W3:Y:S01]  /*4ab20*/  LDL.64 R10, [R1+0x88] ;  /* 0x00008800010a7983 */ /* 0x001ee20000100a00 */
        /* <DEDUP_REMOVED lines=8> */
[----:B------:R-:W-:Y:S01]  /*4abb0*/  STL [R1+0x1c10], R0 ;  /* 0x001c100001007387 */ /* 0x000fe20000100800 */
[----:B------:R-:W-:Y:S01]  /*4abc0*/  STL [R1+0x1c0c], R2 ;  /* 0x001c0c0201007387 */ /* 0x000fe20000100800 */
[C---:B--2---:R-:W-:Y:S03]  /*4abd0*/  HMMA.16816.F32.BF16 R4, R24.reuse, R6, R16 ;  /* 0x000000061804723c */ /* 0x044fe60000041810 */
[----:B------:R-:W2:Y:S01]  /*4abe0*/  LDL.LU.64 R18, [R1+0x1d08] ;  /* 0x001d080001127983 */ /* 0x000ea20000300a00 */
[----:B------:R-:W2:Y:S11]  /*4abf0*/  LDL.LU.64 R16, [R1+0x1d00] ;  /* 0x001d000001107983 */ /* 0x000eb60000300a00 */
[----:B------:R-:W-:Y:S08]  /*4ac00*/  @!UPT UIADD3 URZ, URZ, URZ, URZ ;  /* 0x0000003f3f3ff290 */ /* 0x000ff0000fffe03f */
[----:B------:R-:W-:Y:S01]  /*4ac10*/  STL.64 [R1+0xb20], R4 ;  /* 0x000b200401007387 */ /* 0x000fe20000100a00 */
[----:B------:R0:W-:Y:S03]  /*4ac20*/  STL.64 [R1+0xb28], R6 ;  /* 0x000b280601007387 */ /* 0x0001e60000100a00 */
[----:B0-----:R-:W2:Y:S02]  /*4ac30*/  LDL.LU.64 R6, [R1+0x1cf8] ;  /* 0x001cf80001067983 */ /* 0x001ea40000300a00 */
[C---:B--2---:R-:W-:Y:S01]  /*4ac40*/  HMMA.16816.F32.BF16 R16, R24.reuse, R6, R16 ;  /* 0x000000061810723c */ /* 0x044fe20000041810 */
[----:B------:R-:W-:Y:S02]  /*4ac50*/  MOV R28, R6 ;  /* 0x00000006001c7202 */ /* 0x000fe40000000f00 */
[----:B------:R-:W-:Y:S11]  /*4ac60*/  MOV R3, R7 ;  /* 0x0000000700037202 */ /* 0x000ff60000000f00 */
[----:B------:R-:W-:Y:S09]  /*4ac70*/  @!UPT UIADD3 URZ, URZ, URZ, URZ ;  /* 0x0000003f3f3ff290 */ /* 0x000ff2000fffe03f */
[----:B------:R-:W-:Y:S01]  /*4ac80*/  STL.64 [R1+0xb10], R16 ;  /* 0x000b101001007387 */ /* 0x000fe20000100a00 */
[----:B------:R0:W-:Y:S03]  /*4ac90*/  STL.64 [R1+0xb18], R18 ;  /* 0x000b181201007387 */ /* 0x0001e60000100a00 */
[----:B0-----:R-:W2:Y:S01]  /*4aca0*/  LDL.LU.64 R18, [R1+0x1cf0] ;  /* 0x001cf00001127983 */ /* 0x001ea20000300a00 */
[----:B------:R-:W2:Y:S02]  /*4acb0*/  LDL.LU.64 R16, [R1+0x1ce8] ;  /* 0x001ce80001107983 */ /* 0x000ea40000300a00 */
[----:B------:R-:W2:Y:S02]  /*4acc0*/  LDL.LU.64 R6, [R1+0x1ce0] ;  /* 0x001ce00001067983 */ /* 0x000ea40000300a00 */
[----:B------:R-:W-:Y:S01]  /*4acd0*/  STL [R1+0x1c18], R3 ;  /* 0x001c180301007387 */ /* 0x000fe20000100800 */
[----:B------:R-:W-:Y:S01]  /*4ace0*/  STL [R1+0x1c14], R28 ;  /* 0x001c141c01007387 */ /* 0x000fe20000100800 */
[----:B--2---:R-:W-:Y:S01]  /*4acf0*/  HMMA.16816.F32.BF16 R16, R24, R6, R16 ;  /* 0x000000061810723c */ /* 0x004fe20000041810 */
[----:B------:R-:W-:Y:S11]  /*4ad00*/  IMAD.MOV.U32 R29, RZ, RZ, R7 ;  /* 0x000000ffff1d7224 */ /* 0x000ff600078e0007 */
[----:B------:R-:W-:Y:S11]  /*4ad10*/  @!UPT UIADD3 URZ, URZ, URZ, URZ ;  /* 0x0000003f3f3ff290 */ /* 0x000ff6000fffe03f */
[----:B------:R-:W-:Y:S01]  /*4ad20*/  STL.64 [R1+0xb00], R16 ;  /* 0x000b001001007387 */ /* 0x000fe20000100a00 */
[----:B------:R0:W-:Y:S02]  /*4ad30*/  STL.64 [R1+0xb08], R18 ;  /* 0x000b081201007387 */ /* 0x0001e40000100a00 */
[----:B------:R-:W2:Y:S02]  /*4ad40*/  LDL.LU.64 R4, [R1+0x1cd8] ;  /* 0x001cd80001047983 */ /* 0x000ea40000300a00 */
[----:B------:R-:W-:Y:S01]  /*4ad50*/  STL [R1+0x1c20], R29 ;  /* 0x001c201d01007387 */ /* 0x000fe20000100800 */
[----:B0-----:R-:W-:-:S05]  /*4ad60*/  MOV R19, R6 ;  /* 0x0000000600137202 */ /* 0x001fca0000000f00 */
[----:B------:R0:W-:Y:S01]  /*4ad70*/  STL [R1+0x1c1c], R19 ;  /* 0x001c1c1301007387 */ /* 0x0001e20000100800 */
[----:B------:R-:W3:Y:S02]  /*4ad80*/  LDL.LU R16, [R1+0x480] ;  /* 0x0004800001107983 */ /* 0x000ee40000300800 */
[----:B------:R-:W3:Y:S02]  /*4ad90*/  LDL.LU R17, [R1+0x484] ;  /* 0x0004840001117983 */ /* 0x000ee40000300800 */
[----:B------:R-:W3:Y:S01]  /*4ada0*/  LDL.LU R18, [R1+0x488] ;  /* 0x0004880001127983 */ /* 0x000ee20000300800 */
[----:B0-----:R-:W3:Y:S02]  /*4adb0*/  LDL.LU R19, [R1+0x48c] ;  /* 0x00048c0001137983 */ /* 0x001ee40000300800 */
[C---:B---3--:R-:W-:Y:S11]  /*4adc0*/  HMMA.16816.F32.BF16 R16, R24.reuse, R10, R16 ;  /* 0x0000000a1810723c */ /* 0x048ff60000041810 */
[----:B------:R-:W-:Y:S11]  /*4add0*/  @!UPT UIADD3 URZ, URZ, URZ, URZ ;  /* 0x0000003f3f3ff290 */ /* 0x000ff6000fffe03f */
[----:B------:R-:W-:Y:S01]  /*4ade0*/  @!UPT UIADD3 URZ, URZ, URZ, URZ ;  /* 0x0000003f3f3ff290 */ /* 0x000fe2000fffe03f */
[----:B------:R0:W-:Y:S01]  /*4adf0*/  STL.64 [R1+0xaf0], R16 ;  /* 0x000af01001007387 */ /* 0x0001e20000100a00 */
[----:B------:R1:W-:Y:S01]  /*4ae00*/  STL.64 [R1+0xaf8], R18 ;  /* 0x000af81201007387 */ /* 0x0003e20000100a00 */
[----:B0-----:R-:W-:Y:S02]  /*4ae10*/  MOV R17, R10 ;  /* 0x0000000a00117202 */ /* 0x001fe40000000f00 */
[----:B-1----:R-:W-:Y:S02]  /*4ae20*/  MOV R18, R11 ;  /* 0x0000000b00127202 */ /* 0x002fe40000000f00 */
[C---:B-----5:R-:W-:Y:S01]  /*4ae30*/  HMMA.16816.F32.BF16 R8, R24.reuse, R14, R20 ;  /* 0x0000000e1808723c */ /* 0x060fe20000041814 */
[----:B------:R-:W-:Y:S01]  /*4ae40*/  MOV R16, R15 ;  /* 0x0000000f00107202 */ /* 0x000fe20000000f00 */
[----:B------:R-:W-:Y:S11]  /*4ae50*/  STL [R1+0x1c24], R17 ;  /* 0x001c241101007387 */ /* 0x000ff60000100800 */
[----:B------:R-:W-:Y:S10]  /*4ae60*/  @!UPT UIADD3 URZ, URZ, URZ, URZ ;  /* 0x0000003f3f3ff290 */ /* 0x000ff4000fffe03f */
[----:B------:R0:W-:Y:S01]  /*4ae70*/  STL.64 [R1+0xae0], R8 ;  /* 0x000ae00801007387 */ /* 0x0001e20000100a00 */
[----:B------:R1:W-:Y:S02]  /*4ae80*/  STL.64 [R1+0xae8], R10 ;  /* 0x000ae80a01007387 */ /* 0x0003e40000100a00 */
[----:B------:R-:W-:Y:S02]  /*4ae90*/  STL [R1+0x1ca4], R18 ;  /* 0x001ca41201007387 */ /* 0x000fe40000100800 */
[----:B------:R-:W-:Y:S01]  /*4aea0*/  STL [R1+0x1ca0], R16 ;  /* 0x001ca01001007387 */ /* 0x000fe20000100800 */
[----:B0-----:R-:W3:Y:S01]  /*4aeb0*/  LDL.LU R8, [R1+0x3e0] ;  /* 0x0003e00001087983 */ /* 0x001ee20000300800 */
[----:B------:R-:W3:Y:S02]  /*4aec0*/  LDL.LU R9, [R1+0x3e4] ;  /* 0x0003e40001097983 */ /* 0x000ee40000300800 */
[----:B-1----:R-:W4:Y:S02]  /*4aed0*/  LDL.LU R10, [R1+0x3e8] ;  /* 0x0003e800010a7983 */ /* 0x002f240000300800 */
[----:B------:R-:W4:Y:S02]  /*4aee0*/  LDL.LU R11, [R1+0x3ec] ;  /* 0x0003ec00010b7983 */ /* 0x000f240000300800 */
[----:B----4-:R-:W-:Y:S01]  /*4aef0*/  STL.64 [R1+0x1c48], R10 ;  /* 0x001c480a01007387 */ /* 0x010fe20000100a00 */
[----:B---3--:R0:W-:Y:S03]  /*4af00*/  STL.64 [R1+0x1c40], R8 ;  /* 0x001c400801007387 */ /* 0x0081e60000100a00 */
[----:B0-----:R-:W3:Y:S01]  /*4af10*/  LDL.LU R8, [R1+0x3f0] ;  /* 0x0003f00001087983 */ /* 0x001ee20000300800 */
[----:B------:R-:W3:Y:S02]  /*4af20*/  LDL.LU R9, [R1+0x3f4] ;  /* 0x0003f40001097983 */ /* 0x000ee40000300800 */
[----:B------:R-:W4:Y:S02]  /*4af30*/  LDL.LU R10, [R1+0x3f8] ;  /* 0x0003f800010a7983 */ /* 0x000f240000300800 */
[----:B------:R-:W4:Y:S01]  /*4af40*/  LDL.LU R11, [R1+0x3fc] ;  /* 0x0003fc00010b7983 */ /* 0x000f220000300800 */
[----:B------:R-:W-:Y:S01]  /*4af50*/  MOV R2, R14 ;  /* 0x0000000e00027202 */ /* 0x000fe20000000f00 */
[----:B----4-:R2:W-:Y:S01]  /*4af60*/  STL.64 [R1+0x1c58], R10 ;  /* 0x001c580a01007387 */ /* 0x0105e20000100a00 */
[----:B---3--:R-:W-:Y:S02]  /*4af70*/  STL.64 [R1+0x1c50], R8 ;  /* 0x001c500801007387 */ /* 0x008fe40000100a00 */
[----:B------:R-:W3:Y:S02]  /*4af80*/  LDL.LU R12, [R1+0x460] ;  /* 0x00046000010c7983 */ /* 0x000ee40000300800 */
[----:B------:R-:W3:Y:S01]  /*4af90*/  LDL.LU R13, [R1+0x464] ;  /* 0x00046400010d7983 */ /* 0x000ee20000300800 */
[----:B------:R-:W3:Y:S01]  /*4afa0*/  LDL.LU R14, [R1+0x468] ;  /* 0x00046800010e7983 */ /* 0x000ee20000300800 */
[----:B------:R-:W3:Y:S02]  /*4afb0*/  LDL.LU R15, [R1+0x46c] ;  /* 0x00046c00010f7983 */ /* 0x000ee40000300800 */
[----:B------:R-:W3:Y:S01]  /*4afc0*/  LDL.64 R22, [R1+0x68] ;  /* 0x0000680001167983 */ /* 0x000ee20000100a00 */
[----:B--2---:R-:W-:Y:S01]  /*4afd0*/  MOV R11, R4 ;  /* 0x00000004000b7202 */ /* 0x004fe20000000f00 */
[----:B------:R-:W-:Y:S01]  /*4afe0*/  IMAD.MOV.U32 R10, RZ, RZ, R5 ;  /* 0x000000ffff0a7224 */ /* 0x000fe200078e0005 */
[----:B------:R-:W2:Y:S01]  /*4aff0*/  LDL.LU R4, [R1+0x410] ;  /* 0x0004100001047983 */ /* 0x000ea20000300800 */
[----:B------:R-:W2:Y:S02]  /*4b000*/  LDL.LU R5, [R1+0x414] ;  /* 0x0004140001057983 */ /* 0x000ea40000300800 */
[----:B------:R-:W4:Y:S02]  /*4b010*/  LDL.LU R6, [R1+0x418] ;  /* 0x0004180001067983 */ /* 0x000f240000300800 */
[----:B------:R-:W4:Y:S01]  /*4b020*/  LDL.LU R7, [R1+0x41c] ;  /* 0x00041c0001077983 */ /* 0x000f220000300800 */
[----:B------:R-:W5:Y:S01]  /*4b030*/  LDL.LU R16, [R1+0x430] ;  /* 0x0004300001107983 */ /* 0x000f620000300800 */
[----:B------:R-:W5:Y:S02]  /*4b040*/  LDL.LU R17, [R1+0x434] ;  /* 0x0004340001117983 */ /* 0x000f640000300800 */
        /* <DEDUP_REMOVED lines=8> */
[----:B------:R-:W-:Y:S01]  /*4b0d0*/  STL.64 [R1+0x1c80], R4 ;  /* 0x001c800401007387 */ /* 0x000fe20000100a00 */
[----:B0-----:R-:W4:Y:S04]  /*4b0e0*/  LDL.64 R6, [R1+0x28] ;  /* 0x0000280001067983 */ /* 0x001f280000100a00 */
[----:B----4-:R0:W-:Y:S04]  /*4b0f0*/  STL.64 [R1+0x1c98], R6 ;  /* 0x001c980601007387 */ /* 0x0101e80000100a00 */
[----:B0-----:R-:W4:Y:S01]  /*4b100*/  LDL.64 R6, [R1+0x38] ;  /* 0x0000380001067983 */ /* 0x001f220000100a00 */
[----:B---3--:R-:W-:Y:S03]  /*4b110*/  HMMA.16816.F32.BF16 R12, R24, R22, R12 ;  /* 0x00000016180c723c */ /* 0x008fe6000004180c */
[----:B----4-:R0:W-:Y:S01]  /*4b120*/  STL.64 [R1+0x1cb8], R6 ;  /* 0x001cb80601007387 */ /* 0x0101e20000100a00 */
[----:B------:R-:W3:Y:S02]  /*4b130*/  LDL.LU R4, [R1+0x440] ;  /* 0x0004400001047983 */ /* 0x000ee40000300800 */
[----:B------:R-:W3:Y:S01]  /*4b140*/  LDL.LU R5, [R1+0x444] ;  /* 0x0004440001057983 */ /* 0x000ee20000300800 */
[----:B0-----:R-:W3:Y:S01]  /*4b150*/  LDL.LU R6, [R1+0x448] ;  /* 0x0004480001067983 */ /* 0x001ee20000300800 */
[----:B------:R-:W3:Y:S02]  /*4b160*/  LDL.LU R7, [R1+0x44c] ;  /* 0x00044c0001077983 */ /* 0x000ee40000300800 */
[----:B------:R0:W-:Y:S02]  /*4b170*/  STL.64 [R1+0x1c70], R10 ;  /* 0x001c700a01007387 */ /* 0x0001e40000100a00 */
[----:B0-----:R-:W4:Y:S04]  /*4b180*/  LDL.64 R10, [R1+0x18] ;  /* 0x00001800010a7983 */ /* 0x001f280000100a00 */
[----:B----4-:R0:W-:Y:S01]  /*4b190*/  STL.64 [R1+0x1c90], R10 ;  /* 0x001c900a01007387 */ /* 0x0101e20000100a00 */
[----:B------:R-:W4:Y:S02]  /*4b1a0*/  LDL.LU R8, [R1+0x420] ;  /* 0x0004200001087983 */ /* 0x000f240000300800 */
[----:B------:R-:W4:Y:S01]  /*4b1b0*/  LDL.LU R9, [R1+0x424] ;  /* 0x0004240001097983 */ /* 0x000f220000300800 */
[----:B0-----:R-:W4:Y:S01]  /*4b1c0*/  LDL.LU R10, [R1+0x428] ;  /* 0x00042800010a7983 */ /* 0x001f220000300800 */
[----:B------:R-:W4:Y:S02]  /*4b1d0*/  LDL.LU R11, [R1+0x42c] ;  /* 0x00042c00010b7983 */ /* 0x000f240000300800 */
[----:B------:R-:W-:Y:S02]  /*4b1e0*/  STL.64 [R1+0xad0], R12 ;  /* 0x000ad00c01007387 */ /* 0x000fe40000100a00 */
[----:B------:R0:W-:Y:S02]  /*4b1f0*/  STL.64 [R1+0xad8], R14 ;  /* 0x000ad80e01007387 */ /* 0x0001e40000100a00 */
[----:B0-----:R-:W5:Y:S01]  /*4b200*/  LDL.LU.64 R14, [R1+0x1cd0] ;  /* 0x001cd000010e7983 */ /* 0x001f620000300a00 */
[----:B------:R-:W2:Y:S01]  /*4b210*/  LDL.LU R13, [R1+0x1cc8] ;  /* 0x001cc800010d7983 */ /* 0x000ea20000300800 */
[----:B------:R-:W-:-:S02]  /*4b220*/  MOV R28, R22 ;  /* 0x00000016001c7202 */ /* 0x000fc40000000f00 */
[----:B------:R-:W-:Y:S02]  /*4b230*/  MOV R0, R23 ;  /* 0x0000001700007202 */ /* 0x000fe40000000f00 */
[----:B--2---:R-:W0:Y:S04]  /*4b240*/  LDSM.16.M88.4 R20, [R13+0x29800] ;  /* 0x029800000d14783b */ /* 0x004e280000000200 */
[----:B-----5:R-:W-:Y:S01]  /*4b250*/  STL.64 [R1+0x1c68], R14 ;  /* 0x001c680e01007387 */ /* 0x020fe20000100a00 */
[----:B------:R1:W-:Y:S02]  /*4b260*/  STL [R1+0x1c60], R13 ;  /* 0x001c600d01007387 */ /* 0x0003e40000100800 */
[----:B------:R-:W2:Y:S01]  /*4b270*/  LDL.LU R12, [R1+0x400] ;  /* 0x00040000010c7983 */ /* 0x000ea20000300800 */
[----:B-1----:R-:W2:Y:S01]  /*4b280*/  LDL.LU R13, [R1+0x404] ;  /* 0x00040400010d7983 */ /* 0x002ea20000300800 */
[----:B------:R-:W2:Y:S02]  /*4b290*/  LDL.LU R14, [R1+0x408] ;  /* 0x00040800010e7983 */ /* 0x000ea40000300800 */
[----:B------:R-:W2:Y:S01]  /*4b2a0*/  LDL.LU R15, [R1+0x40c] ;  /* 0x00040c00010f7983 */ /* 0x000ea20000300800 */
[----:B0-----:R-:W-:Y:S01]  /*4b2b0*/  STL.64 [R1+0x1ab0], R22 ;  /* 0x001ab01601007387 */ /* 0x001fe20000100a00 */
[----:B------:R0:W-:Y:S03]  /*4b2c0*/  STL.64 [R1+0x1aa8], R20 ;  /* 0x001aa81401007387 */ /* 0x0001e60000100a00 */
        /* <DEDUP_REMOVED lines=8> */
[----:B------:R1:W-:Y:S01]  /*4b350*/  STL.64 [R1+0xac8], R22 ;  /* 0x000ac81601007387 */ /* 0x0003e20000100a00 */
[----:B0-----:R-:W-:Y:S01]  /*4b360*/  MOV R21, R18 ;  /* 0x0000001200157202 */ /* 0x001fe20000000f00 */
[----:B------:R-:W-:Y:S02]  /*4b370*/  IMAD.MOV.U32 R20, RZ, RZ, R19 ;  /* 0x000000ffff147224 */ /* 0x000fe400078e0013 */
[----:B------:R-:W3:Y:S02]  /*4b380*/  LDL.LU.64 R18, [R1+0x1cc0] ;  /* 0x001cc00001127983 */ /* 0x000ee40000300a00 */
[C---:B---3--:R-:W-:Y:S01]  /*4b390*/  HMMA.16816.F32.BF16 R4, R24.reuse, R18, R4 ;  /* 0x000000121804723c */ /* 0x048fe20000041804 */
[----:B-1----:R-:W-:Y:S02]  /*4b3a0*/  MOV R23, R18 ;  /* 0x0000001200177202 */ /* 0x002fe40000000f00 */
[----:B------:R-:W-:Y:S11]  /*4b3b0*/  MOV R22, R19 ;  /* 0x0000001300167202 */ /* 0x000ff60000000f00 */
[----:B------:R-:W-:Y:S09]  /*4b3c0*/  @!UPT UIADD3 URZ, URZ, URZ, URZ ;  /* 0x0000003f3f3ff290 */ /* 0x000ff2000fffe03f */
[----:B------:R-:W-:Y:S01]  /*4b3d0*/  STL.64 [R1+0xab0], R4 ;  /* 0x000ab00401007387 */ /* 0x000fe20000100a00 */
[----:B------:R0:W-:Y:S03]  /*4b3e0*/  STL.64 [R1+0xab8], R6 ;  /* 0x000ab80601007387 */ /* 0x0001e60000100a00 */
[----:B0-----:R-:W3:Y:S01]  /*4b3f0*/  LDL.LU.64 R6, [R1+0x1cb8] ;  /* 0x001cb80001067983 */ /* 0x001ee20000300a00 */
[----:B------:R-:W3:Y:S02]  /*4b400*/  LDL.LU.64 R18, [R1+0x1cb0] ;  /* 0x001cb00001127983 */ /* 0x000ee40000300a00 */
[----:B------:R-:W3:Y:S02]  /*4b410*/  LDL.LU.64 R16, [R1+0x1ca8] ;  /* 0x001ca80001107983 */ /* 0x000ee40000300a00 */
[----:B------:R-:W-:Y:S01]  /*4b420*/  STL.64 [R1+0x1c30], R22 ;  /* 0x001c301601007387 */ /* 0x000fe20000100a00 */
[----:B------:R0:W-:Y:S04]  /*4b430*/  STL.64 [R1+0x1c28], R20 ;  /* 0x001c281401007387 */ /* 0x0001e80000100a00 */
[----:B0-----:R-:W5:Y:S01]  /*4b440*/  LDL.LU R20, [R1+0x3d0] ;  /* 0x0003d00001147983 */ /* 0x001f620000300800 */
[----:B------:R-:W5:Y:S02]  /*4b450*/  LDL.LU R21, [R1+0x3d4] ;  /* 0x0003d40001157983 */ /* 0x000f640000300800 */
[----:B------:R-:W5:Y:S02]  /*4b460*/  LDL.LU R22, [R1+0x3d8] ;  /* 0x0003d80001167983 */ /* 0x000f640000300800 */
[----:B------:R-:W5:Y:S01]  /*4b470*/  LDL.LU R23, [R1+0x3dc] ;  /* 0x0003dc0001177983 */ /* 0x000f620000300800 */
[C---:B---3--:R-:W-:Y:S01]  /*4b480*/  HMMA.16816.F32.BF16 R16, R24.reuse, R6, R16 ;  /* 0x000000061810723c */ /* 0x048fe20000041810 */
[----:B------:R-:W-:Y:S11]  /*4b490*/  MOV R3, R7 ;  /* 0x0000000700037202 */ /* 0x000ff60000000f00 */
[----:B------:R-:W-:Y:S11]  /*4b4a0*/  @!UPT UIADD3 URZ, URZ, URZ, URZ ;  /* 0x0000003f3f3ff290 */ /* 0x000ff6000fffe03f */
[----:B------:R-:W-:Y:S01]  /*4b4b0*/  STL.64 [R1+0xaa0], R16 ;  /* 0x000aa01001007387 */ /* 0x000fe20000100a00 */
[----:B------:R0:W-:Y:S03]  /*4b4c0*/  STL.64 [R1+0xaa8], R18 ;  /* 0x000aa81201007387 */ /* 0x0001e60000100a00 */
[----:B0-----:R-:W3:Y:S01]  /*4b4d0*/  LDL.LU R18, [R1+0x1ca4] ;  /* 0x001ca40001127983 */ /* 0x001ee20000300800 */
[----:B------:R-:W2:Y:S01]  /*4b4e0*/  LDL.LU R16, [R1+0x1ca0] ;  /* 0x001ca00001107983 */ /* 0x000ea20000300800 */
[----:B------:R-:W-:Y:S02]  /*4b4f0*/  MOV R19, R6 ;  /* 0x0000000600137202 */ /* 0x000fe40000000f00 */
[----:B------:R-:W4:Y:S02]  /*4b500*/  LDL.LU.64 R6, [R1+0x1c98] ;  /* 0x001c980001067983 */ /* 0x000f240000300a00 */
[C---:B----4-:R-:W-:Y:S01]  /*4b510*/  HMMA.16816.F32.BF16 R8, R24.reuse, R6, R8 ;  /* 0x000000061808723c */ /* 0x050fe20000041808 */
[----:B------:R-:W-:Y:S01]  /*4b520*/  IMAD.MOV.U32 R17, RZ, RZ, R6 ;  /* 0x000000ffff117224 */ /* 0x000fe200078e0006 */
[----:B------:R-:W-:Y:S11]  /*4b530*/  MOV R29, R7 ;  /* 0x00000007001d7202 */ /* 0x000ff60000000f00 */
[----:B------:R-:W-:Y:S10]  /*4b540*/  @!UPT UIADD3 URZ, URZ, URZ, URZ ;  /* 0x0000003f3f3ff290 */ /* 0x000ff4000fffe03f */
        /* <DEDUP_REMOVED lines=9> */
[----:B------:R1:W-:Y:S01]  /*4b5e0*/  STL.64 [R1+0xa88], R6 ;  /* 0x000a880601007387 */ /* 0x0003e20000100a00 */
[----:B0-----:R-:W-:Y:S02]  /*4b5f0*/  MOV R5, R10 ;  /* 0x0000000a00057202 */ /* 0x001fe40000000f00 */
[----:B-1----:R-:W4:Y:S01]  /*4b600*/  LDL.LU.64 R6, [R1+0x1c78] ;  /* 0x001c780001067983 */ /* 0x002f220000300a00 */
[----:B------:R-:W-:Y:S02]  /*4b610*/  MOV R4, R11 ;  /* 0x0000000b00047202 */ /* 0x000fe40000000f00 */
[----:B------:R-:W2:Y:S02]  /*4b620*/  LDL.LU.64 R10, [R1+0x1c70] ;  /* 0x001c7000010a7983 */ /* 0x000ea40000300a00 */
[C---:B--2---:R-:W-:Y:S01]  /*4b630*/  HMMA.16816.F32.BF16 R8, R24.reuse, R10, R12 ;  /* 0x0000000a1808723c */ /* 0x044fe2000004180c */
[----:B------:R-:W2:Y:S01]  /*4b640*/  LDL.LU.64 R14, [R1+0x1c68] ;  /* 0x001c6800010e7983 */ /* 0x000ea20000300a00 */
[----:B------:R-:W2:Y:S11]  /*4b650*/  LDL.LU R13, [R1+0x1c60] ;  /* 0x001c6000010d7983 */ /* 0x000eb60000300800 */
[----:B------:R-:W-:Y:S10]  /*4b660*/  @!UPT UIADD3 URZ, URZ, URZ, URZ ;  /* 0x0000003f3f3ff290 */ /* 0x000ff4000fffe03f */
[----:B------:R-:W-:Y:S01]  /*4b670*/  STL.64 [R1+0xa70], R8 ;  /* 0x000a700801007387 */ /* 0x000fe20000100a00 */
[----:B------:R0:W-:Y:S03]  /*4b680*/  STL.64 [R1+0xa78], R10 ;  /* 0x000a780a01007387 */ /* 0x0001e60000100a00 */
[----:B0-----:R-:W4:Y:S01]  /*4b690*/  LDL.LU.64 R10, [R1+0x1c58] ;  /* 0x001c5800010a7983 */ /* 0x001f220000300a00 */
[----:B------:R-:W4:Y:S02]  /*4b6a0*/  LDL.LU.64 R8, [R1+0x1c50] ;  /* 0x001c500001087983 */ /* 0x000f240000300a00 */
[C---:B----4-:R-:W-:Y:S11]  /*4b6b0*/  HMMA.16816.F32.BF16 R8, R24.reuse, R6, R8 ;  /* 0x000000061808723c */ /* 0x050ff60000041808 */
[----:B------:R-:W-:Y:S11]  /*4b6c0*/  @!UPT UIADD3 URZ, URZ, URZ, URZ ;  /* 0x0000003f3f3ff290 */ /* 0x000ff6000fffe03f */
[----:B------:R-:W-:Y:S01]  /*4b6d0*/  @!UPT UIADD3 URZ, URZ, URZ, URZ ;  /* 0x0000003f3f3ff290 */ /* 0x000fe2000fffe03f */
[----:B------:R-:W-:Y:S01]  /*4b6e0*/  STL.64 [R1+0xa60], R8 ;  /* 0x000a600801007387 */ /* 0x000fe20000100a00 */
[----:B------:R0:W-:Y:S03]  /*4b6f0*/  STL.64 [R1+0xa68], R10 ;  /* 0x000a680a01007387 */ /* 0x0001e60000100a00 */
[----:B0-----:R-:W2:Y:S01]  /*4b700*/  LDL.LU.64 R10, [R1+0x1c48] ;  /* 0x001c4800010a7983 */ /* 0x001ea20000300a00 */
[----:B------:R-:W2:Y:S02]  /*4b710*/  LDL.LU.64 R8, [R1+0x1c40] ;  /* 0x001c400001087983 */ /* 0x000ea40000300a00 */
[----:B------:R-:W-:Y:S01]  /*4b720*/  STL.64 [R1+0x1ad0], R6 ;  /* 0x001ad00601007387 */ /* 0x000fe20000100a00 */
[C---:B--2---:R-:W-:Y:S11]  /*4b730*/  HMMA.16816.F32.BF16 R8, R24.reuse, R14, R8 ;  /* 0x0000000e1808723c */ /* 0x044ff60000041808 */
[----:B------:R-:W-:Y:S11]  /*4b740*/  @!UPT UIADD3 URZ, URZ, URZ, URZ ;  /* 0x0000003f3f3ff290 */ /* 0x000ff6000fffe03f */
[----:B------:R-:W-:Y:S01]  /*4b750*/  @!UPT UIADD3 URZ, URZ, URZ, URZ ;  /* 0x0000003f3f3ff290 */ /* 0x000fe2000fffe03f */
[----:B------:R-:W-:Y:S01]  /*4b760*/  STL.64 [R1+0xa50], R8 ;  /* 0x000a500801007387 */ /* 0x000fe20000100a00 */
[----:B------:R0:W-:Y:S03]  /*4b770*/  STL.64 [R1+0xa58], R10 ;  /* 0x000a580a01007387 */ /* 0x0001e60000100a00 */
[----:B0-----:R-:W5:Y:S01]  /*4b780*/  LDL.LU.64 R10, [R1+0x1c38] ;  /* 0x001c3800010a7983 */ /* 0x001f620000300a00 */
[----:B------:R-:W-:Y:S01]  /*4b790*/  STL.64 [R1+0x1ad8], R14 ;  /* 0x001ad80e01007387 */ /* 0x000fe20000100a00 */
[----:B-----5:R-:W-:Y:S02]  /*4b7a0*/  HMMA.16816.F32.BF16 R24, R24, R10, R20 ;  /* 0x0000000a1818723c */ /* 0x020fe40000041814 */
[----:B------:R-:W2:Y:S01]  /*4b7b0*/  LDL.LU.64 R22, [R1+0x1c30] ;  /* 0x001c300001167983 */ /* 0x000ea20000300a00 */
[----:B------:R-:W4:Y:S02]  /*4b7c0*/  LDL.LU.64 R20, [R1+0x1c28] ;  /* 0x001c280001147983 */ /* 0x000f240000300a00 */
[----:B------:R0:W-:Y:S11]  /*4b7d0*/  STL.64 [R1+0x1ab8], R10 ;  /* 0x001ab80a01007387 */ /* 0x0001f60000100a00 */
[----:B------:R-:W-:Y:S07]  /*4b7e0*/  @!UPT UIADD3 URZ, URZ, URZ, URZ ;  /* 0x0000003f3f3ff290 */ /* 0x000fee000fffe03f */
[----:B------:R-:W-:Y:S01]  /*4b7f0*/  STL.64 [R1+0xa40], R24 ;  /* 0x000a401801007387 */ /* 0x000fe20000100a00 */
[----:B------:R-:W-:Y:S02]  /*4b800*/  STL.64 [R1+0xa48], R26 ;  /* 0x000a481a01007387 */ /* 0x000fe40000100a00 */
[----:B------:R-:W5:Y:S02]  /*4b810*/  LDL.LU R8, [R1+0x2e0] ;  /* 0x0002e00001087983 */ /* 0x000f640000300800 */
[----:B------:R-:W5:Y:S01]  /*4b820*/  LDL.LU R9, [R1+0x2e4] ;  /* 0x0002e40001097983 */ /* 0x000f620000300800 */
[----:B0-----:R-:W2:Y:S01]  /*4b830*/  LDL.LU R10, [R1+0x2e8] ;  /* 0x0002e800010a7983 */ /* 0x001ea20000300800 */
[----:B------:R-:W2:Y:S03]  /*4b840*/  LDL.LU R11, [R1+0x2ec] ;  /* 0x0002ec00010b7983 */ /* 0x000ea60000300800 */
[----:B------:R0:W1:Y:S01]  /*4b850*/  LDSM.16.M88.4 R24, [R13+0x29c00] ;  /* 0x029c00000d18783b */ /* 0x0000620000000200 */
[----:B------:R-:W2:Y:S03]  /*4b860*/  LDL.LU R12, [R1+0x300] ;  /* 0x00030000010c7983 */ /* 0x000ea60000300800 */
[----:B0-----:R-:W2:Y:S01]  /*4b870*/  LDL.LU R13, [R1+0x304] ;  /* 0x00030400010d7983 */ /* 0x001ea20000300800 */
[----:B------:R-:W2:Y:S02]  /*4b880*/  LDL.LU R14, [R1+0x308] ;  /* 0x00030800010e7983 */ /* 0x000ea40000300800 */
[----:B------:R-:W2:Y:S02]  /*4b890*/  LDL.LU R15, [R1+0x30c] ;  /* 0x00030c00010f7983 */ /* 0x000ea40000300800 */
[----:B--2---:R0:W-:Y:S01]  /*4b8a0*/  STL.64 [R1+0x1ae8], R14 ;  /* 0x001ae80e01007387 */ /* 0x0041e20000100a00 */
[----:B------:R-:W-:Y:S01]  /*4b8b0*/  STL.64 [R1+0x1ae0], R12 ;  /* 0x001ae00c01007387 */ /* 0x000fe20000100a00 */
[----:B0-----:R-:W-:Y:S01]  /*4b8c0*/  MOV R14, R5 ;  /* 0x00000005000e7202 */ /* 0x001fe20000000f00 */
[----:B------:R-:W-:-:S05]  /*4b8d0*/  IMAD.MOV.U32 R15, RZ, RZ, R4 ;  /* 0x000000ffff0f7224 */ /* 0x000fca00078e0004 */
[----:B------:R-:W-:Y:S01]  /*4b8e0*/  STL.64 [R1+0x1af8], R14 ;  /* 0x001af80e01007387 */ /* 0x000fe20000100a00 */
[----:B------:R-:W2:Y:S03]  /*4b8f0*/  LDL.LU.64 R6, [R1+0x8] ;  /* 0x0000080001067983 */ /* 0x000ea60000300a00 */
[----:B--2---:R0:W-:Y:S01]  /*4b900*/  STL.64 [R1+0x1af0], R6 ;  /* 0x001af00601007387 */ /* 0x0041e20000100a00 */
[----:B------:R-:W2:Y:S02]  /*4b910*/  LDL.LU R4, [R1+0x310] ;  /* 0x0003100001047983 */ /* 0x000ea40000300800 */
[----:B------:R-:W2:Y:S01]  /*4b920*/  LDL.LU R5, [R1+0x314] ;  /* 0x0003140001057983 */ /* 0x000ea20000300800 */
[----:B0-----:R-:W2:Y:S01]  /*4b930*/  LDL.LU R6, [R1+0x318] ;  /* 0x0003180001067983 */ /* 0x001ea20000300800 */
[----:B------:R-:W2:Y:S01]  /*4b940*/  LDL.LU R7, [R1+0x31c] ;  /* 0x00031c0001077983 */ /* 0x000ea20000300800 */
[----:B------:R-:W-:-:S02]  /*4b950*/  MOV R14, R17 ;  /* 0x00000011000e7202 */ /* 0x000fc40000000f00 */
[----:B------:R-:W-:Y:S01]  /*4b960*/  MOV R15, R29 ;  /* 0x0000001d000f7202 */ /* 0x000fe20000000f00 */
[----:B--2---:R-:W-:Y:S01]  /*4b970*/  STL.64 [R1+0x1b08], R6 ;  /* 0x001b080601007387 */ /* 0x004fe20000100a00 */
[----:B------:R-:W-:Y:S02]  /*4b980*/  STL.64 [R1+0x1b00], R4 ;  /* 0x001b000401007387 */ /* 0x000fe40000100a00 */
[----:B------:R-:W2:Y:S02]  /*4b990*/  LDL.LU R17, [R1+0x1c24] ;  /* 0x001c240001117983 */ /* 0x000ea40000300800 */
[----:B------:R-:W2:Y:S01]  /*4b9a0*/  LDL.LU R29, [R1+0x1c20] ;  /* 0x001c2000011d7983 */ /* 0x000ea20000300800 */
[----:B------:R0:W-:Y:S02]  /*4b9b0*/  STL.64 [R1+0x1b10], R14 ;  /* 0x001b100e01007387 */ /* 0x0001e40000100a00 */
[----:B0-----:R-:W-:Y:S02]  /*4b9c0*/  MOV R14, R19 ;  /* 0x00000013000e7202 */ /* 0x001fe40000000f00 */
[----:B------:R-:W-:Y:S01]  /*4b9d0*/  MOV R15, R3 ;  /* 0x00000003000f7202 */ /* 0x000fe20000000f00 */
[----:B------:R-:W2:Y:S01]  /*4b9e0*/  LDL.LU R19, [R1+0x1c1c] ;  /* 0x001c1c0001137983 */ /* 0x000ea20000300800 */
[----:B------:R-:W2:Y:S03]  /*4b9f0*/  LDL.LU R3, [R1+0x1c18] ;  /* 0x001c180001037983 */ /* 0x000ea60000300800 */
[----:B------:R0:W-:Y:S01]  /*4ba00*/  STL.64 [R1+0x1b28], R14 ;  /* 0x001b280e01007387 */ /* 0x0001e20000100a00 */
[----:B------:R-:W2:Y:S02]  /*4ba10*/  LDL.LU R4, [R1+0x320] ;  /* 0x0003200001047983 */ /* 0x000ea40000300800 */
[----:B------:R-:W2:Y:S02]  /*4ba20*/  LDL.LU R5, [R1+0x324] ;  /* 0x0003240001057983 */ /* 0x000ea40000300800 */
[----:B------:R-:W2:Y:S01]  /*4ba30*/  LDL.LU R6, [R1+0x328] ;  /* 0x0003280001067983 */ /* 0x000ea20000300800 */
[----:B------:R-:W2:Y:S01]  /*4ba40*/  LDL.LU R7, [R1+0x32c] ;  /* 0x00032c0001077983 */ /* 0x000ea20000300800 */
        /* <DEDUP_REMOVED lines=9> */
[----:B----4-:R-:W-:-:S02]  /*4bae0*/  MOV R14, R21 ;  /* 0x00000015000e7202 */ /* 0x010fc40000000f00 */
[----:B------:R-:W-:-:S05]  /*4baf0*/  MOV R15, R20 ;  /* 0x00000014000f7202 */ /* 0x000fca0000000f00 */
[----:B------:R-:W-:Y:S04]  /*4bb00*/  STL.64 [R1+0x1b58], R14 ;  /* 0x001b580e01007387 */ /* 0x000fe80000100a00 */
[----:B--2---:R-:W-:Y:S01]  /*4bb10*/  STL.64 [R1+0x1b38], R6 ;  /* 0x001b380601007387 */ /* 0x004fe20000100a00 */
[----:B------:R0:W-:Y:S03]  /*4bb20*/  STL.64 [R1+0x1b30], R4 ;  /* 0x001b300401007387 */ /* 0x0001e60000100a00 */
[----:B0-----:R-:W2:Y:S01]  /*4bb30*/  LDL.LU R4, [R1+0x340] ;  /* 0x0003400001047983 */ /* 0x001ea20000300800 */
[----:B------:R-:W2:Y:S02]  /*4bb40*/  LDL.LU R5, [R1+0x344] ;  /* 0x0003440001057983 */ /* 0x000ea40000300800 */
[----:B------:R-:W4:Y:S02]  /*4bb50*/  LDL.LU R6, [R1+0x348] ;  /* 0x0003480001067983 */ /* 0x000f240000300800 */
[----:B------:R-:W4:Y:S01]  /*4bb60*/  LDL.LU R7, [R1+0x34c] ;  /* 0x00034c0001077983 */ /* 0x000f220000300800 */
[----:B------:R-:W-:Y:S01]  /*4bb70*/  MOV R14, R28 ;  /* 0x0000001c000e7202 */ /* 0x000fe20000000f00 */
[----:B------:R-:W-:Y:S01]  /*4bb80*/  IMAD.MOV.U32 R15, RZ, RZ, R0 ;  /* 0x000000ffff0f7224 */ /* 0x000fe200078e0000 */
[----:B------:R-:W3:Y:S01]  /*4bb90*/  LDL.LU R28, [R1+0x1c14] ;  /* 0x001c1400011c7983 */ /* 0x000ee20000300800 */
[----:B------:R-:W3:Y:S03]  /*4bba0*/  LDL.LU R0, [R1+0x1c10] ;  /* 0x001c100001007983 */ /* 0x000ee60000300800 */
[----:B------:R-:W-:Y:S04]  /*4bbb0*/  STL.64 [R1+0x1b70], R14 ;  /* 0x001b700e01007387 */ /* 0x000fe80000100a00 */
[----:B----4-:R-:W-:Y:S01]  /*4bbc0*/  STL.64 [R1+0x1b50], R6 ;  /* 0x001b500601007387 */ /* 0x010fe20000100a00 */
[----:B--2---:R0:W-:Y:S03]  /*4bbd0*/  STL.64 [R1+0x1b48], R4 ;  /* 0x001b480401007387 */ /* 0x0041e60000100a00 */
[----:B0-----:R-:W2:Y:S01]  /*4bbe0*/  LDL.LU R4, [R1+0x350] ;  /* 0x0003500001047983 */ /* 0x001ea20000300800 */
[----:B------:R-:W2:Y:S02]  /*4bbf0*/  LDL.LU R5, [R1+0x354] ;  /* 0x0003540001057983 */ /* 0x000ea40000300800 */
[----:B------:R-:W4:Y:S02]  /*4bc00*/  LDL.LU R6, [R1+0x358] ;  /* 0x0003580001067983 */ /* 0x000f240000300800 */
[----:B------:R-:W4:Y:S01]  /*4bc10*/  LDL.LU R7, [R1+0x35c] ;  /* 0x00035c0001077983 */ /* 0x000f220000300800 */
[----:B------:R-:W-:-:S02]  /*4bc20*/  MOV R14, R2 ;  /* 0x00000002000e7202 */ /* 0x000fc40000000f00 */
[----:B------:R-:W-:Y:S01]  /*4bc30*/  MOV R15, R16 ;  /* 0x00000010000f7202 */ /* 0x000fe20000000f00 */
        /* <DEDUP_REMOVED lines=10> */
[----:B---3--:R-:W-:Y:S01]  /*4bce0*/  MOV R15, R18 ;  /* 0x00000012000f7202 */ /* 0x008fe20000000f00 */
[----:B------:R-:W3:Y:S01]  /*4bcf0*/  LDL.LU R17, [R1+0x1c04] ;  /* 0x001c040001117983 */ /* 0x000ee20000300800 */
[----:B------:R-:W3:Y:S03]  /*4bd00*/  LDL.LU R18, [R1+0x1c00] ;  /* 0x001c000001127983 */ /* 0x000ee60000300800 */
[----:B------:R0:W-:Y:S02]  /*4bd10*/  STL.64 [R1+0x1ba0], R14 ;  /* 0x001ba00e01007387 */ /* 0x0001e40000100a00 */
[----:B0-----:R-:W-:Y:S01]  /*4bd20*/  IMAD.MOV.U32 R14, RZ, RZ, R19 ;  /* 0x000000ffff0e7224 */ /* 0x001fe200078e0013 */
[----:B------:R-:W-:Y:S01]  /*4bd30*/  MOV R15, R29 ;  /* 0x0000001d000f7202 */ /* 0x000fe20000000f00 */
[----:B------:R-:W3:Y:S01]  /*4bd40*/  LDL.LU R19, [R1+0x1bfc] ;  /* 0x001bfc0001137983 */ /* 0x000ee20000300800 */
[----:B------:R-:W3:Y:S03]  /*4bd50*/  LDL.LU R29, [R1+0x1bf8] ;  /* 0x001bf800011d7983 */ /* 0x000ee60000300800 */
[----:B------:R0:W-:Y:S02]  /*4bd60*/  STL.64 [R1+0x1bb8], R14 ;  /* 0x001bb80e01007387 */ /* 0x0001e40000100a00 */
[----:B0-----:R-:W-:-:S02]  /*4bd70*/  MOV R14, R28 ;  /* 0x0000001c000e7202 */ /* 0x001fc40000000f00 */
[----:B------:R-:W-:Y:S01]  /*4bd80*/  MOV R15, R3 ;  /* 0x00000003000f7202 */ /* 0x000fe20000000f00 */
[----:B----4-:R-:W-:Y:S01]  /*4bd90*/  STL.64 [R1+0x1b80], R6 ;  /* 0x001b800601007387 */ /* 0x010fe20000100a00 */
[----:B--2---:R0:W-:Y:S03]  /*4bda0*/  STL.64 [R1+0x1b78], R4 ;  /* 0x001b780401007387 */ /* 0x0041e60000100a00 */
[----:B0-----:R-:W2:Y:S01]  /*4bdb0*/  LDL.LU R4, [R1+0x370] ;  /* 0x0003700001047983 */ /* 0x001ea20000300800 */
[----:B------:R-:W2:Y:S02]  /*4bdc0*/  LDL.LU R5, [R1+0x374] ;  /* 0x0003740001057983 */ /* 0x000ea40000300800 */
[----:B------:R-:W4:Y:S02]  /*4bdd0*/  LDL.LU R6, [R1+0x378] ;  /* 0x0003780001067983 */ /* 0x000f240000300800 */
[----:B------:R-:W4:Y:S01]  /*4bde0*/  LDL.LU R7, [R1+0x37c] ;  /* 0x00037c0001077983 */ /* 0x000f220000300800 */
[----:B------:R0:W-:Y:S01]  /*4bdf0*/  STL.64 [R1+0x1bd0], R14 ;  /* 0x001bd00e01007387 */ /* 0x0001e20000100a00 */
[----:B------:R-:W2:Y:S02]  /*4be00*/  LDL.LU R12, [R1+0x3b0] ;  /* 0x0003b000010c7983 */ /* 0x000ea40000300800 */
[----:B------:R-:W2:Y:S01]  /*4be10*/  LDL.LU R13, [R1+0x3b4] ;  /* 0x0003b400010d7983 */ /* 0x000ea20000300800 */
[----:B0-----:R-:W2:Y:S01]  /*4be20*/  LDL.LU R14, [R1+0x3b8] ;  /* 0x0003b800010e7983 */ /* 0x001ea20000300800 */
[----:B------:R-:W2:Y:S03]  /*4be30*/  LDL.LU R15, [R1+0x3bc] ;  /* 0x0003bc00010f7983 */ /* 0x000ea60000300800 */
[----:B--2---:R-:W-:Y:S01]  /*4be40*/  STL.64 [R1+0x1be0], R14 ;  /* 0x001be00e01007387 */ /* 0x004fe20000100a00 */
[----:B------:R-:W-:Y:S02]  /*4be50*/  STL.64 [R1+0x1bd8], R12 ;  /* 0x001bd80c01007387 */ /* 0x000fe40000100a00 */
[----:B----4-:R-:W-:Y:S02]  /*4be60*/  STL.64 [R1+0x1b98], R6 ;  /* 0x001b980601007387 */ /* 0x010fe40000100a00 */
[----:B------:R0:W-:Y:S02]  /*4be70*/  STL.64 [R1+0x1b90], R4 ;  /* 0x001b900401007387 */ /* 0x0001e40000100a00 */
        /* <DEDUP_REMOVED lines=15> */
[----:B------:R-:W4:Y:S01]  /*4bf70*/  LDL.LU R7, [R1+0x3ac] ;  /* 0x0003ac0001077983 */ /* 0x000f220000300800 */
[----:B------:R-:W-:Y:S01]  /*4bf80*/  MOV R14, R2 ;  /* 0x00000002000e7202 */ /* 0x000fe20000000f00 */
[----:B------:R-:W-:Y:S01]  /*4bf90*/  IMAD.MOV.U32 R15, RZ, RZ, R0 ;  /* 0x000000ffff0f7224 */ /* 0x000fe200078e0000 */
[----:B----4-:R-:W-:Y:S01]  /*4bfa0*/  STL.64 [R1+0x1bf0], R6 ;  /* 0x001bf00601007387 */ /* 0x010fe20000100a00 */
[----:B--2---:R0:W-:Y:S03]  /*4bfb0*/  STL.64 [R1+0x1be8], R4 ;  /* 0x001be80401007387 */ /* 0x0041e60000100a00 */
[----:B0-----:R-:W3:Y:S01]  /*4bfc0*/  LDL.LU R4, [R1+0x3c0] ;  /* 0x0003c00001047983 */ /* 0x001ee20000300800 */
[----:B------:R-:W3:Y:S02]  /*4bfd0*/  LDL.LU R5, [R1+0x3c4] ;  /* 0x0003c40001057983 */ /* 0x000ee40000300800 */
[----:B------:R-:W3:Y:S02]  /*4bfe0*/  LDL.LU R6, [R1+0x3c8] ;  /* 0x0003c80001067983 */ /* 0x000ee40000300800 */
[----:B------:R-:W3:Y:S01]  /*4bff0*/  LDL.LU R7, [R1+0x3cc] ;  /* 0x0003cc0001077983 */ /* 0x000ee20000300800 */
[----:B------:R-:W-:Y:S01]  /*4c000*/  STL.64 [R1+0x1ac8], R10 ;  /* 0x001ac80a01007387 */ /* 0x000fe20000100a00 */
[----:B-----5:R0:W-:Y:S03]  /*4c010*/  STL.64 [R1+0x1ac0], R8 ;  /* 0x001ac00801007387 */ /* 0x0201e60000100a00 */
[----:B0-----:R-:W2:Y:S01]  /*4c020*/  LDL.LU R8, [R1+0x2f0] ;  /* 0x0002f00001087983 */ /* 0x001ea20000300800 */
[----:B------:R-:W2:Y:S02]  /*4c030*/  LDL.LU R9, [R1+0x2f4] ;  /* 0x0002f40001097983 */ /* 0x000ea40000300800 */
[----:B------:R-:W2:Y:S02]  /*4c040*/  LDL.LU R10, [R1+0x2f8] ;  /* 0x0002f800010a7983 */ /* 0x000ea40000300800 */
[----:B------:R-:W2:Y:S01]  /*4c050*/  LDL.LU R11, [R1+0x2fc] ;  /* 0x0002fc00010b7983 */ /* 0x000ea20000300800 */
[----:B------:R-:W4:Y:S01]  /*4c060*/  LDL.LU R20, [R1+0x2d0] ;  /* 0x0002d00001147983 */ /* 0x000f220000300800 */
[----:B------:R-:W4:Y:S02]  /*4c070*/  LDL.LU R21, [R1+0x2d4] ;  /* 0x0002d40001157983 */ /* 0x000f240000300800 */
[----:B------:R-:W4:Y:S02]  /*4c080*/  LDL.LU R22, [R1+0x2d8] ;  /* 0x0002d80001167983 */ /* 0x000f240000300800 */
[----:B------:R-:W4:Y:S01]  /*4c090*/  LDL.LU R23, [R1+0x2dc] ;  /* 0x0002dc0001177983 */ /* 0x000f220000300800 */
[----:B-1----:R-:W-:Y:S01]  /*4c0a0*/  STL [R1+0x1968], R24 ;  /* 0x0019681801007387 */ /* 0x002fe20000100800 */
[----:B------:R-:W-:Y:S02]  /*4c0b0*/  STL [R1+0x1964], R25 ;  /* 0x0019641901007387 */ /* 0x000fe40000100800 */
[----:B------:R-:W-:Y:S02]  /*4c0c0*/  STL [R1+0x1960], R26 ;  /* 0x0019601a01007387 */ /* 0x000fe40000100800 */
[----:B------:R0:W-:Y:S02]  /*4c0d0*/  STL [R1+0x195c], R27 ;  /* 0x00195c1b01007387 */ /* 0x0001e40000100800 */
[----:B0-----:R-:W5:Y:S01]  /*4c0e0*/  LDL.LU.64 R26, [R1+0xb8] ;  /* 0x0000b800011a7983 */ /* 0x001f620000300a00 */
[C---:B---3--:R-:W-:Y:S03]  /*4c0f0*/  HMMA.16816.F32.BF16 R12, R16.reuse, R14, R4 ;  /* 0x0000000e100c723c */ /* 0x048fe60000041804 */
[----:B------:R-:W3:Y:S01]  /*4c100*/  LDL.LU.64 R6, [R1+0x1bf0] ;  /* 0x001bf00001067983 */ /* 0x000ee20000300a00 */
[----:B------:R-:W3:Y:S11]  /*4c110*/  LDL.LU.64 R4, [R1+0x1be8] ;  /* 0x001be80001047983 */ /* 0x000ef60000300a00 */
[----:B------:R-:W-:Y:S08]  /*4c120*/  @!UPT UIADD3 URZ, URZ, URZ, URZ ;  /* 0x0000003f3f3ff290 */ /* 0x000ff0000fffe03f */
[----:B------:R-:W-:Y:S01]  /*4c130*/  STL.64 [R1+0xc30], R12 ;  /* 0x000c300c01007387 */ /* 0x000fe20000100a00 */
[----:B------:R0:W-:Y:S03]  /*4c140*/  STL.64 [R1+0xc38], R14 ;  /* 0x000c380e01007387 */ /* 0x0001e60000100a00 */
[----:B0-----:R-:W5:Y:S01]  /*4c150*/  LDL.LU.64 R14, [R1+0x1be0] ;  /* 0x001be000010e7983 */ /* 0x001f620000300a00 */
[----:B------:R-:W5:Y:S02]  /*4c160*/  LDL.LU.64 R12, [R1+0x1bd8] ;  /* 0x001bd800010c7983 */ /* 0x000f640000300a00 */
[C---:B-----5:R-:W-:Y:S11]  /*4c170*/  HMMA.16816.F32.BF16 R12, R16.reuse, R26, R12 ;  /* 0x0000001a100c723c */ /* 0x060ff6000004180c */
[----:B------:R-:W-:Y:S11]  /*4c180*/  @!UPT UIADD3 URZ, URZ, URZ, URZ ;  /* 0x0000003f3f3ff290 */ /* 0x000ff6000fffe03f */
[----:B------:R-:W-:Y:S01]  /*4c190*/  @!UPT UIADD3 URZ, URZ, URZ, URZ ;  /* 0x0000003f3f3ff290 */ /* 0x000fe2000fffe03f */
[----:B------:R-:W-:Y:S01]  /*4c1a0*/  STL.64 [R1+0xc20], R12 ;  /* 0x000c200c01007387 */ /* 0x000fe20000100a00 */
[----:B------:R0:W-:Y:S03]  /*4c1b0*/  STL.64 [R1+0xc28], R14 ;  /* 0x000c280e01007387 */ /* 0x0001e60000100a00 */
[----:B0-----:R-:W3:Y:S01]  /*4c1c0*/  LDL.LU.64 R14, [R1+0x1bd0] ;  /* 0x001bd000010e7983 */ /* 0x001ee20000300a00 */
[----:B------:R0:W-:Y:S02]  /*4c1d0*/  STL.64 [R1+0x1aa0], R26 ;  /* 0x001aa01a01007387 */ /* 0x0001e40000100a00 */
[----:B------:R-:W5:Y:S02]  /*4c1e0*/  LDL.LU R24, [R1+0x2c0] ;  /* 0x0002c00001187983 */ /* 0x000f640000300800 */
[----:B------:R-:W5:Y:S01]  /*4c1f0*/  LDL.LU R25, [R1+0x2c4] ;  /* 0x0002c40001197983 */ /* 0x000f620000300800 */
[----:B0-----:R-:W5:Y:S01]  /*4c200*/  LDL.LU R26, [R1+0x2c8] ;  /* 0x0002c800011a7983 */ /* 0x001f620000300800 */
[----:B------:R-:W5:Y:S01]  /*4c210*/  LDL.LU R27, [R1+0x2cc] ;  /* 0x0002cc00011b7983 */ /* 0x000f620000300800 */
[C---:B---3--:R-:W-:Y:S02]  /*4c220*/  HMMA.16816.F32.BF16 R12, R16.reuse, R14, R4 ;  /* 0x0000000e100c723c */ /* 0x048fe40000041804 */
[----:B------:R-:W3:Y:S01]  /*4c230*/  LDL.LU.64 R6, [R1+0x1bc8] ;  /* 0x001bc80001067983 */ /* 0x000ee20000300a00 */
[----:B------:R-:W3:Y:S11]  /*4c240*/  LDL.LU.64 R4, [R1+0x1bc0] ;  /* 0x001bc00001047983 */ /* 0x000ef60000300a00 */
[----:B------:R-:W-:Y:S09]  /*4c250*/  @!UPT UIADD3 URZ, URZ, URZ, URZ ;  /* 0x0000003f3f3ff290 */ /* 0x000ff2000fffe03f */
[----:B------:R-:W-:Y:S01]  /*4c260*/  STL.64 [R1+0xc10], R12 ;  /* 0x000c100c01007387 */ /* 0x000fe20000100a00 */
[----:B------:R0:W-:Y:S03]  /*4c270*/  STL.64 [R1+0xc18], R14 ;  /* 0x000c180e01007387 */ /* 0x0001e60000100a00 */
[----:B0-----:R-:W3:Y:S02]  /*4c280*/  LDL.LU.64 R14, [R1+0x1bb8] ;  /* 0x001bb800010e7983 */ /* 0x001ee40000300a00 */
        /* <DEDUP_REMOVED lines=57> */
[----:B------:R-:W3:Y:S11]  /*4c620*/  LDL.LU.64 R6, [R1+0x1af0] ;  /* 0x001af00001067983 */ /* 0x000ef60000300a00 */
[----:B------:R-:W-:Y:S10]  /*4c630*/  @!UPT UIADD3 URZ, URZ, URZ, URZ ;  /* 0x0000003f3f3ff290 */ /* 0x000ff4000fffe03f */
[----:B------:R-:W-:Y:S01]  /*4c640*/  STL.64 [R1+0xb80], R12 ;  /* 0x000b800c01007387 */ /* 0x000fe20000100a00 */
[----:B------:R0:W-:Y:S03]  /*4c650*/  STL.64 [R1+0xb88], R14 ;  /* 0x000b880e01007387 */ /* 0x0001e60000100a00 */
[----:B0-----:R-:W2:Y:S01]  /*4c660*/  LDL.LU.64 R14, [R1+0x1ae8] ;  /* 0x001ae800010e7983 */ /* 0x001ea20000300a00 */
[----:B------:R-:W2:Y:S01]  /*4c670*/  LDL.LU.64 R12, [R1+0x1ae0] ;  /* 0x001ae000010c7983 */ /* 0x000ea20000300a00 */
[----:B---3--:R-:W-:Y:S01]  /*4c680*/  MOV R28, R6 ;  /* 0x00000006001c7202 */ /* 0x008fe20000000f00 */
[C---:B--2---:R-:W-:Y:S11]  /*4c690*/  HMMA.16816.F32.BF16 R12, R16.reuse, R6, R12 ;  /* 0x00000006100c723c */ /* 0x044ff6000004180c */
[----:B------:R-:W-:Y:S11]  /*4c6a0*/  @!UPT UIADD3 URZ, URZ, URZ, URZ ;  /* 0x0000003f3f3ff290 */ /* 0x000ff6000fffe03f */
[----:B------:R-:W-:Y:S01]  /*4c6b0*/  @!UPT UIADD3 URZ, URZ, URZ, URZ ;  /* 0x0000003f3f3ff290 */ /* 0x000fe2000fffe03f */
[----:B------:R0:W-:Y:S01]  /*4c6c0*/  STL.64 [R1+0xb70], R12 ;  /* 0x000b700c01007387 */ /* 0x0001e20000100a00 */
[----:B------:R1:W-:Y:S01]  /*4c6d0*/  STL.64 [R1+0xb78], R14 ;  /* 0x000b780e01007387 */ /* 0x0003e20000100a00 */
[----:B0-----:R-:W-:Y:S02]  /*4c6e0*/  MOV R13, R7 ;  /* 0x00000007000d7202 */ /* 0x001fe40000000f00 */
[----:B-1----:R-:W2:Y:S01]  /*4c6f0*/  LDL.LU.64 R14, [R1+0x1ad8] ;  /* 0x001ad800010e7983 */ /* 0x002ea20000300a00 */
[----:B------:R-:W3:Y:S02]  /*4c700*/  LDL.LU.64 R6, [R1+0x1ad0] ;  /* 0x001ad00001067983 */ /* 0x000ee40000300a00 */
[C---:B---3--:R-:W-:Y:S11]  /*4c710*/  HMMA.16816.F32.BF16 R8, R16.reuse, R6, R8 ;  /* 0x000000061008723c */ /* 0x048ff60000041808 */
[----:B------:R-:W-:Y:S11]  /*4c720*/  @!UPT UIADD3 URZ, URZ, URZ, URZ ;  /* 0x0000003f3f3ff290 */ /* 0x000ff6000fffe03f */
[----:B------:R-:W-:Y:S01]  /*4c730*/  @!UPT UIADD3 URZ, URZ, URZ, URZ ;  /* 0x0000003f3f3ff290 */ /* 0x000fe2000fffe03f */
[----:B------:R-:W-:Y:S01]  /*4c740*/  STL.64 [R1+0xb60], R8 ;  /* 0x000b600801007387 */ /* 0x000fe20000100a00 */
[----:B------:R0:W-:Y:S03]  /*4c750*/  STL.64 [R1+0xb68], R10 ;  /* 0x000b680a01007387 */ /* 0x0001e60000100a00 */
[----:B0-----:R-:W2:Y:S01]  /*4c760*/  LDL.LU.64 R10, [R1+0x1ac8] ;  /* 0x001ac800010a7983 */ /* 0x001ea20000300a00 */
[----:B------:R-:W2:Y:S02]  /*4c770*/  LDL.LU.64 R8, [R1+0x1ac0] ;  /* 0x001ac00001087983 */ /* 0x000ea40000300a00 */
[C---:B--2---:R-:W-:Y:S11]  /*4c780*/  HMMA.16816.F32.BF16 R8, R16.reuse, R14, R8 ;  /* 0x0000000e1008723c */ /* 0x044ff60000041808 */
[----:B------:R-:W-:Y:S11]  /*4c790*/  @!UPT UIADD3 URZ, URZ, URZ, URZ ;  /* 0x0000003f3f3ff290 */ /* 0x000ff6000fffe03f */
[----:B------:R-:W-:Y:S01]  /*4c7a0*/  @!UPT UIADD3 URZ, URZ, URZ, URZ ;  /* 0x0000003f3f3ff290 */ /* 0x000fe2000fffe03f */
[----:B------:R-:W-:Y:S01]  /*4c7b0*/  STL.64 [R1+0xb50], R8 ;  /* 0x000b500801007387 */ /* 0x000fe20000100a00 */
[----:B------:R0:W-:Y:S03]  /*4c7c0*/  STL.64 [R1+0xb58], R10 ;  /* 0x000b580a01007387 */ /* 0x0001e60000100a00 */
[----:B0-----:R-:W4:Y:S01]  /*4c7d0*/  LDL.LU.64 R10, [R1+0x1ab8] ;  /* 0x001ab800010a7983 */ /* 0x001f220000300a00 */
[----:B------:R-:W-:Y:S02]  /*4c7e0*/  STL [R1+0x19c4], R14 ;  /* 0x0019c40e01007387 */ /* 0x000fe40000100800 */
[----:B------:R-:W-:Y:S02]  /*4c7f0*/  STL [R1+0x19c0], R15 ;  /* 0x0019c00f01007387 */ /* 0x000fe40000100800 */
[----:B------:R0:W-:Y:S01]  /*4c800*/  STL [R1+0x1a70], R13 ;  /* 0x001a700d01007387 */ /* 0x0001e20000100800 */
[----:B------:R-:W2:Y:S04]  /*4c810*/  LDL.LU R12, [R1+0x2b0] ;  /* 0x0002b000010c7983 */ /* 0x000ea80000300800 */
[----:B0-----:R-:W2:Y:S01]  /*4c820*/  LDL.LU R13, [R1+0x2b4] ;  /* 0x0002b400010d7983 */ /* 0x001ea20000300800 */
[----:B------:R-:W2:Y:S02]  /*4c830*/  LDL.LU R14, [R1+0x2b8] ;  /* 0x0002b800010e7983 */ /* 0x000ea40000300800 */
[----:B------:R-:W2:Y:S01]  /*4c840*/  LDL.LU R15, [R1+0x2bc] ;  /* 0x0002bc00010f7983 */ /* 0x000ea20000300800 */
[----:B----4-:R-:W-:Y:S01]  /*4c850*/  HMMA.16816.F32.BF16 R16, R16, R10, R20 ;  /* 0x0000000a1010723c */ /* 0x010fe20000041814 */
[----:B------:R-:W5:Y:S01]  /*4c860*/  LDL.LU.64 R22, [R1+0x1ab0] ;  /* 0x001ab00001167983 */ /* 0x000f620000300a00 */
[----:B------:R-:W5:Y:S11]  /*4c870*/  LDL.LU.64 R20, [R1+0x1aa8] ;  /* 0x001aa80001147983 */ /* 0x000f760000300a00 */
[----:B------:R-:W-:Y:S10]  /*4c880*/  @!UPT UIADD3 URZ, URZ, URZ, URZ ;  /* 0x0000003f3f3ff290 */ /* 0x000ff4000fffe03f */
[----:B------:R-:W-:Y:S01]  /*4c890*/  STL.64 [R1+0xb40], R16 ;  /* 0x000b401001007387 */ /* 0x000fe20000100a00 */
[----:B------:R0:W-:Y:S03]  /*4c8a0*/  STL.64 [R1+0xb48], R18 ;  /* 0x000b481201007387 */ /* 0x0001e60000100a00 */
[----:B0-----:R-:W5:Y:S02]  /*4c8b0*/  LDL.LU.64 R18, [R1+0xc8] ;  /* 0x0000c80001127983 */ /* 0x001f640000300a00 */
[----:B-----5:R-:W-:Y:S11]  /*4c8c0*/  HMMA.16816.F32.BF16 R24, R20, R18, R24 ;  /* 0x000000121418723c */ /* 0x020ff60000041818 */
[----:B------:R-:W-:Y:S11]  /*4c8d0*/  @!UPT UIADD3 URZ, URZ, URZ, URZ ;  /* 0x0000003f3f3ff290 */ /* 0x000ff6000fffe03f */
[----:B------:R-:W-:Y:S01]  /*4c8e0*/  @!UPT UIADD3 URZ, URZ, URZ, URZ ;  /* 0x0000003f3f3ff290 */ /* 0x000fe2000fffe03f */
[----:B------:R-:W-:Y:S01]  /*4c8f0*/  STL.64 [R1+0xc40], R24 ;  /* 0x000c401801007387 */ /* 0x000fe20000100a00 */
[----:B------:R0:W-:Y:S03]  /*4c900*/  STL.64 [R1+0xc48], R26 ;  /* 0x000c481a01007387 */ /* 0x0001e60000100a00 */
[----:B0-----:R-:W2:Y:S01]  /*4c910*/  LDL.LU.64 R26, [R1+0x1aa0] ;  /* 0x001aa000011a7983 */ /* 0x001ea20000300a00 */
[----:B------:R-:W-:Y:S02]  /*4c920*/  MOV R4, R19 ;  /* 0x0000001300047202 */ /* 0x000fe40000000f00 */
[----:B------:R-:W-:-:S03]  /*4c930*/  MOV R5, R18 ;  /* 0x0000001200057202 */ /* 0x000fc60000000f00 */
[----:B------:R-:W-:Y:S02]  /*4c940*/  STL [R1+0x1970], R4 ;  /* 0x0019700401007387 */ /* 0x000fe40000100800 */
[----:B------:R-:W-:Y:S02]  /*4c950*/  STL [R1+0x196c], R5 ;  /* 0x00196c0501007387 */ /* 0x000fe40000100800 */
[----:B------:R2:W-:Y:S02]  /*4c960*/  STL.64 [R1+0x1a48], R6 ;  /* 0x001a480601007387 */ /* 0x0005e40000100a00 */
[----:B--2---:R-:W-:Y:S11]  /*4c970*/  HMMA.16816.F32.BF16 R4, R20, R26, R12 ;  /* 0x0000001a1404723c */ /* 0x004ff6000004180c */
[----:B------:R-:W-:Y:S11]  /*4c980*/  @!UPT UIADD3 URZ, URZ, URZ, URZ ;  /* 0x0000003f3f3ff290 */ /* 0x000ff6000fffe03f */
[----:B------:R-:W-:Y:S01]  /*4c990*/  @!UPT UIADD3 URZ, URZ, URZ, URZ ;  /* 0x0000003f3f3ff290 */ /* 0x000fe2000fffe03f */
[----:B------:R0:W-:Y:S01]  /*4c9a0*/  STL.64 [R1+0xc50], R4 ;  /* 0x000c500401007387 */ /* 0x0001e20000100a00 */
[----:B------:R1:W-:Y:S03]  /*4c9b0*/  STL.64 [R1+0xc58], R6 ;  /* 0x000c580601007387 */ /* 0x0003e60000100a00 */
[----:B0-----:R-:W2:Y:S01]  /*4c9c0*/  LDL.LU R4, [R1+0x260] ;  /* 0x0002600001047983 */ /* 0x001ea20000300800 */
[----:B------:R-:W2:Y:S02]  /*4c9d0*/  LDL.LU R5, [R1+0x264] ;  /* 0x0002640001057983 */ /* 0x000ea40000300800 */
[----:B-1----:R-:W3:Y:S02]  /*4c9e0*/  LDL.LU R6, [R1+0x268] ;  /* 0x0002680001067983 */ /* 0x002ee40000300800 */
[----:B------:R-:W3:Y:S01]  /*4c9f0*/  LDL.LU R7, [R1+0x26c] ;  /* 0x00026c0001077983 */ /* 0x000ee20000300800 */
[----:B------:R-:W4:Y:S01]  /*4ca00*/  LDL.LU.64 R14, [R1+0x98] ;  /* 0x00009800010e7983 */ /* 0x000f220000300a00 */
[----:B------:R-:W-:Y:S01]  /*4ca10*/  IMAD.MOV.U32 R9, RZ, RZ, R26 ;  /* 0x000000ffff097224 */ /* 0x000fe200078e001a */
[----:B------:R-:W-:-:S02]  /*4ca20*/  MOV R8, R27 ;  /* 0x0000001b00087202 */ /* 0x000fc40000000f00 */
[----:B----4-:R0:W-:Y:S04]  /*4ca30*/  STL.64 [R1+0x1a88], R14 ;  /* 0x001a880e01007387 */ /* 0x0101e80000100a00 */
[----:B0-----:R-:W4:Y:S01]  /*4ca40*/  LDL.LU.64 R14, [R1+0xa8] ;  /* 0x0000a800010e7983 */ /* 0x001f220000300a00 */
[----:B------:R-:W5:Y:S02]  /*4ca50*/  LDL.LU R24, [R1+0x280] ;  /* 0x0002800001187983 */ /* 0x000f640000300800 */
[----:B------:R-:W5:Y:S02]  /*4ca60*/  LDL.LU R25, [R1+0x284] ;  /* 0x0002840001197983 */ /* 0x000f640000300800 */
[----:B------:R-:W2:Y:S01]  /*4ca70*/  LDL.LU R26, [R1+0x288] ;  /* 0x00028800011a7983 */ /* 0x000ea20000300800 */
[----:B------:R-:W2:Y:S04]  /*4ca80*/  LDL.LU R27, [R1+0x28c] ;  /* 0x00028c00011b7983 */ /* 0x000ea80000300800 */
        /* <DEDUP_REMOVED lines=8> */
[----:B0-----:R-:W4:Y:S01]  /*4cb10*/  LDL.LU R24, [R1+0x2a0] ;  /* 0x0002a00001187983 */ /* 0x001f220000300800 */
[----:B------:R-:W4:Y:S02]  /*4cb20*/  LDL.LU R25, [R1+0x2a4] ;  /* 0x0002a40001197983 */ /* 0x000f240000300800 */
[----:B------:R-:W4:Y:S02]  /*4cb30*/  LDL.LU R26, [R1+0x2a8] ;  /* 0x0002a800011a7983 */ /* 0x000f240000300800 */
[----:B------:R-:W4:Y:S01]  /*4cb40*/  LDL.LU R27, [R1+0x2ac] ;  /* 0x0002ac00011b7983 */ /* 0x000f220000300800 */
[----:B---3--:R0:W-:Y:S01]  /*4cb50*/  STL.64 [R1+0x1a58], R6 ;  /* 0x001a580601007387 */ /* 0x0081e20000100a00 */
[----:B------:R-:W-:Y:S03]  /*4cb60*/  STL.64 [R1+0x1a50], R4 ;  /* 0x001a500401007387 */ /* 0x000fe60000100a00 */
[----:B0-----:R-:W2:Y:S04]  /*4cb70*/  LDL.LU.64 R6, [R1+0x78] ;  /* 0x0000780001067983 */ /* 0x001ea80000300a00 */
[----:B--2---:R0:W-:Y:S04]  /*4cb80*/  STL.64 [R1+0x1a68], R6 ;  /* 0x001a680601007387 */ /* 0x0041e80000100a00 */
[----:B0-----:R-:W2:Y:S01]  /*4cb90*/  LDL.LU.64 R6, [R1+0x88] ;  /* 0x0000880001067983 */ /* 0x001ea20000300a00 */
[----:B------:R-:W3:Y:S03]  /*4cba0*/  LDL.LU.64 R18, [R1+0x48] ;  /* 0x0000480001127983 */ /* 0x000ee60000300a00 */
[----:B---3--:R0:W-:Y:S01]  /*4cbb0*/  STL.64 [R1+0x1a30], R18 ;  /* 0x001a301201007387 */ /* 0x0081e20000100a00 */
[----:B------:R-:W3:Y:S02]  /*4cbc0*/  LDL.LU R16, [R1+0x250] ;  /* 0x0002500001107983 */ /* 0x000ee40000300800 */
[----:B------:R-:W3:Y:S01]  /*4cbd0*/  LDL.LU R17, [R1+0x254] ;  /* 0x0002540001117983 */ /* 0x000ee20000300800 */
[----:B0-----:R-:W5:Y:S01]  /*4cbe0*/  LDL.LU R18, [R1+0x258] ;  /* 0x0002580001127983 */ /* 0x001f620000300800 */
[----:B------:R-:W5:Y:S01]  /*4cbf0*/  LDL.LU R19, [R1+0x25c] ;  /* 0x00025c0001137983 */ /* 0x000f620000300800 */
[----:B----4-:R-:W-:Y:S02]  /*4cc00*/  HMMA.16816.F32.BF16 R24, R20, R14, R24 ;  /* 0x0000000e1418723c */ /* 0x010fe40000041818 */
[----:B-----5:R0:W-:Y:S01]  /*4cc10*/  STL.64 [R1+0x1a40], R18 ;  /* 0x001a401201007387 */ /* 0x0201e20000100a00 */
[----:B---3--:R1:W-:Y:S03]  /*4cc20*/  STL.64 [R1+0x1a38], R16 ;  /* 0x001a381001007387 */ /* 0x0083e60000100a00 */
[----:B0-----:R-:W3:Y:S01]  /*4cc30*/  LDL.LU.64 R18, [R1+0x68] ;  /* 0x0000680001127983 */ /* 0x001ee20000300a00 */
[----:B------:R-:W-:-:S02]  /*4cc40*/  MOV R2, R14 ;  /* 0x0000000e00027202 */ /* 0x000fc40000000f00 */
[----:B------:R-:W-:Y:S01]  /*4cc50*/  MOV R3, R15 ;  /* 0x0000000f00037202 */ /* 0x000fe20000000f00 */
[----:B---3--:R0:W-:Y:S01]  /*4cc60*/  STL.64 [R1+0x1a60], R18 ;  /* 0x001a601201007387 */ /* 0x0081e20000100a00 */
[----:B-1----:R-:W3:Y:S02]  /*4cc70*/  LDL.LU R16, [R1+0x270] ;  /* 0x0002700001107983 */ /* 0x002ee40000300800 */
[----:B------:R-:W3:Y:S01]  /*4cc80*/  LDL.LU R17, [R1+0x274] ;  /* 0x0002740001117983 */ /* 0x000ee20000300800 */
[----:B0-----:R-:W3:Y:S01]  /*4cc90*/  LDL.LU R18, [R1+0x278] ;  /* 0x0002780001127983 */ /* 0x001ee20000300800 */
[----:B------:R-:W3:Y:S02]  /*4cca0*/  LDL.LU R19, [R1+0x27c] ;  /* 0x00027c0001137983 */ /* 0x000ee40000300800 */
[----:B------:R-:W-:Y:S02]  /*4ccb0*/  STL [R1+0x1978], R8 ;  /* 0x0019780801007387 */ /* 0x000fe40000100800 */
[----:B------:R-:W-:Y:S04]  /*4ccc0*/  STL [R1+0x1974], R9 ;  /* 0x0019740901007387 */ /* 0x000fe80000100800 */
[----:B------:R-:W-:Y:S01]  /*4ccd0*/  STL.64 [R1+0xc60], R24 ;  /* 0x000c601801007387 */ /* 0x000fe20000100a00 */
[----:B------:R0:W-:Y:S03]  /*4cce0*/  STL.64 [R1+0xc68], R26 ;  /* 0x000c681a01007387 */ /* 0x0001e60000100a00 */
[----:B0-----:R-:W4:Y:S01]  /*4ccf0*/  LDL.LU.64 R26, [R1+0x1a98] ;  /* 0x001a9800011a7983 */ /* 0x001f220000300a00 */
[----:B------:R-:W4:Y:S02]  /*4cd00*/  LDL.LU.64 R24, [R1+0x1a90] ;  /* 0x001a900001187983 */ /* 0x000f240000300a00 */
[----:B------:R-:W4:Y:S02]  /*4cd10*/  LDL.LU.64 R14, [R1+0x1a88] ;  /* 0x001a8800010e7983 */ /* 0x000f240000300a00 */
[----:B------:R-:W-:Y:S01]  /*4cd20*/  STL [R1+0x1980], R3 ;  /* 0x0019800301007387 */ /* 0x000fe20000100800 */
[----:B------:R-:W-:Y:S01]  /*4cd30*/  STL [R1+0x197c], R2 ;  /* 0x00197c0201007387 */ /* 0x000fe20000100800 */
[C---:B----4-:R-:W-:Y:S11]  /*4cd40*/  HMMA.16816.F32.BF16 R24, R20.reuse, R14, R24 ;  /* 0x0000000e1418723c */ /* 0x050ff60000041818 */
[----:B------:R-:W-:Y:S11]  /*4cd50*/  @!UPT UIADD3 URZ, URZ, URZ, URZ ;  /* 0x0000003f3f3ff290 */ /* 0x000ff6000fffe03f */
[----:B------:R-:W-:Y:S01]  /*4cd60*/  @!UPT UIADD3 URZ, URZ, URZ, URZ ;  /* 0x0000003f3f3ff290 */ /* 0x000fe2000fffe03f */
[----:B------:R-:W-:Y:S01]  /*4cd70*/  STL.64 [R1+0xc70], R24 ;  /* 0x000c701801007387 */ /* 0x000fe20000100a00 */
[----:B------:R0:W-:Y:S03]  /*4cd80*/  STL.64 [R1+0xc78], R26 ;  /* 0x000c781a01007387 */ /* 0x0001e60000100a00 */
[----:B0-----:R-:W2:Y:S01]  /*4cd90*/  LDL.LU.64 R26, [R1+0x1a80] ;  /* 0x001a8000011a7983 */ /* 0x001ea20000300a00 */
[----:B------:R-:W2:Y:S02]  /*4cda0*/  LDL.LU.64 R24, [R1+0x1a78] ;  /* 0x001a780001187983 */ /* 0x000ea40000300a00 */
[----:B------:R-:W-:Y:S01]  /*4cdb0*/  IMAD.MOV.U32 R12, RZ, RZ, R15 ;  /* 0x000000ffff0c7224 */ /* 0x000fe200078e000f */
[----:B------:R-:W-:Y:S01]  /*4cdc0*/  MOV R0, R14 ;  /* 0x0000000e00007202 */ /* 0x000fe20000000f00 */
[----:B------:R-:W4:Y:S03]  /*4cdd0*/  LDL.LU R13, [R1+0x1a70] ;  /* 0x001a7000010d7983 */ /* 0x000f260000300800 */
[----:B------:R-:W-:Y:S01]  /*4cde0*/  STL [R1+0x19bc], R12 ;  /* 0x0019bc0c01007387 */ /* 0x000fe20000100800 */
[----:B------:R-:W-:Y:S01]  /*4cdf0*/  STL [R1+0x19b8], R0 ;  /* 0x0019b80001007387 */ /* 0x000fe20000100800 */
        /* <DEDUP_REMOVED lines=8> */
[----:B---3--:R-:W-:Y:S01]  /*4ce80*/  HMMA.16816.F32.BF16 R16, R20, R6, R16 ;  /* 0x000000061410723c */ /* 0x008fe20000041810 */
        /* <DEDUP_REMOVED lines=8> */
[----:B------:R-:W-:Y:S01]  /*4cf10*/  STL.64 [R1+0x1990], R26 ;  /* 0x0019901a01007387 */ /* 0x000fe20000100a00 */
[----:B------:R0:W-:Y:S04]  /*4cf20*/  STL.64 [R1+0x1988], R24 ;  /* 0x0019881801007387 */ /* 0x0001e80000100a00 */
[----:B0-----:R-:W3:Y:S01]  /*4cf30*/  LDL.LU R24, [R1+0x240] ;  /* 0x0002400001187983 */ /* 0x001ee20000300800 */
[----:B------:R-:W3:Y:S02]  /*4cf40*/  LDL.LU R25, [R1+0x244] ;  /* 0x0002440001197983 */ /* 0x000ee40000300800 */
[----:B------:R-:W3:Y:S02]  /*4cf50*/  LDL.LU R26, [R1+0x248] ;  /* 0x00024800011a7983 */ /* 0x000ee40000300800 */
[----:B------:R-:W3:Y:S01]  /*4cf60*/  LDL.LU R27, [R1+0x24c] ;  /* 0x00024c00011b7983 */ /* 0x000ee20000300800 */
[C---:B--2---:R-:W-:Y:S11]  /*4cf70*/  HMMA.16816.F32.BF16 R4, R20.reuse, R18, R4 ;  /* 0x000000121404723c */ /* 0x044ff60000041804 */
[----:B------:R-:W-:Y:S11]  /*4cf80*/  @!UPT UIADD3 URZ, URZ, URZ, URZ ;  /* 0x0000003f3f3ff290 */ /* 0x000ff6000fffe03f */
[----:B------:R-:W-:Y:S01]  /*4cf90*/  @!UPT UIADD3 URZ, URZ, URZ, URZ ;  /* 0x0000003f3f3ff290 */ /* 0x000fe2000fffe03f */
[----:B------:R-:W-:Y:S01]  /*4cfa0*/  STL.64 [R1+0xca0], R4 ;  /* 0x000ca00401007387 */ /* 0x000fe20000100a00 */
[----:B------:R0:W-:Y:S03]  /*4cfb0*/  STL.64 [R1+0xca8], R6 ;  /* 0x000ca80601007387 */ /* 0x0001e60000100a00 */
[----:B0-----:R-:W2:Y:S01]  /*4cfc0*/  LDL.LU.64 R6, [R1+0x1a48] ;  /* 0x001a480001067983 */ /* 0x001ea20000300a00 */
[----:B------:R-:W-:Y:S01]  /*4cfd0*/  IMAD.MOV.U32 R4, RZ, RZ, R18 ;  /* 0x000000ffff047224 */ /* 0x000fe200078e0012 */
[----:B------:R-:W-:Y:S02]  /*4cfe0*/  MOV R5, R19 ;  /* 0x0000001300057202 */ /* 0x000fe40000000f00 */
[----:B------:R-:W5:Y:S01]  /*4cff0*/  LDL.LU.64 R18, [R1+0x1a40] ;  /* 0x001a400001127983 */ /* 0x000f620000300a00 */
[----:B------:R-:W5:Y:S03]  /*4d000*/  LDL.LU.64 R16, [R1+0x1a38] ;  /* 0x001a380001107983 */ /* 0x000f660000300a00 */
[----:B--2---:R0:W-:Y:S01]  /*4d010*/  STL.64 [R1+0x19d0], R6 ;  /* 0x0019d00601007387 */ /* 0x0041e20000100a00 */
[----:B------:R-:W-:Y:S03]  /*4d020*/  STL.64 [R1+0x19c8], R4 ;  /* 0x0019c80401007387 */ /* 0x000fe60000100a00 */
[----:B0-----:R-:W5:Y:S02]  /*4d030*/  LDL.LU.64 R6, [R1+0x58] ;  /* 0x0000580001067983 */ /* 0x001f640000300a00 */
[C---:B-----5:R-:W-:Y:S11]  /*4d040*/  HMMA.16816.F32.BF16 R16, R20.reuse, R6, R16 ;  /* 0x000000061410723c */ /* 0x060ff60000041810 */
[----:B------:R-:W-:Y:S11]  /*4d050*/  @!UPT UIADD3 URZ, URZ, URZ, URZ ;  /* 0x0000003f3f3ff290 */ /* 0x000ff6000fffe03f */
[----:B------:R-:W-:Y:S01]  /*4d060*/  @!UPT UIADD3 URZ, URZ, URZ, URZ ;  /* 0x0000003f3f3ff290 */ /* 0x000fe2000fffe03f */
[----:B------:R-:W-:Y:S01]  /*4d070*/  STL.64 [R1+0xcb0], R16 ;  /* 0x000cb01001007387 */ /* 0x000fe20000100a00 */
[----:B------:R0:W-:Y:S03]  /*4d080*/  STL.64 [R1+0xcb8], R18 ;  /* 0x000cb81201007387 */ /* 0x0001e60000100a00 */
[----:B0-----:R-:W3:Y:S01]  /*4d090*/  LDL.LU.64 R18, [R1+0x1a30] ;  /* 0x001a300001127983 */ /* 0x001ee20000300a00 */
[----:B------:R-:W-:Y:S02]  /*4d0a0*/  MOV R8, R6 ;  /* 0x0000000600087202 */ /* 0x000fe40000000f00 */
[----:B------:R-:W-:Y:S01]  /*4d0b0*/  MOV R9, R7 ;  /* 0x0000000700097202 */ /* 0x000fe20000000f00 */
[----:B------:R-:W-:Y:S04]  /*4d0c0*/  STL.64 [R1+0x19a0], R10 ;  /* 0x0019a00a01007387 */ /* 0x000fe80000100a00 */
[----:B------:R-:W-:Y:S01]  /*4d0d0*/  STL.64 [R1+0x1998], R8 ;  /* 0x0019980801007387 */ /* 0x000fe20000100a00 */
[----:B---3--:R-:W-:Y:S01]  /*4d0e0*/  HMMA.16816.F32.BF16 R4, R20, R18, R24 ;  /* 0x000000121404723c */ /* 0x008fe20000041818 */
[----:B------:R-:W-:Y:S01]  /*4d0f0*/  MOV R3, R18 ;  /* 0x0000001200037202 */ /* 0x000fe20000000f00 */
[----:B------:R-:W-:-:S05]  /*4d100*/  IMAD.MOV.U32 R2, RZ, RZ, R19 ;  /* 0x000000ffff027224 */ /* 0x000fca00078e0013 */
[----:B------:R-:W-:Y:S11]  /*4d110*/  MOV R18, R29 ;  /* 0x0000001d00127202 */ /* 0x000ff60000000f00 */
[----:B------:R-:W-:Y:S05]  /*4d120*/  @!UPT UIADD3 URZ, URZ, URZ, URZ ;  /* 0x0000003f3f3ff290 */ /* 0x000fea000fffe03f */
[----:B------:R-:W-:Y:S01]  /*4d130*/  STL.64 [R1+0xcc0], R4 ;  /* 0x000cc00401007387 */ /* 0x000fe20000100a00 */
[----:B------:R-:W-:Y:S02]  /*4d140*/  STL.64 [R1+0xcc8], R6 ;  /* 0x000cc80601007387 */ /* 0x000fe40000100a00 */
[----:B------:R-:W2:Y:S02]  /*4d150*/  LDL.LU R16, [R1+0xd0] ;  /* 0x0000d00001107983 */ /* 0x000ea40000300800 */
[----:B------:R-:W2:Y:S01]  /*4d160*/  LDL.LU R17, [R1+0xd4] ;  /* 0x0000d40001117983 */ /* 0x000ea20000300800 */
[----:B------:R-:W3:Y:S01]  /*4d170*/  LDL.LU R29, [R1+0x1a2c] ;  /* 0x001a2c00011d7983 */ /* 0x000ee20000300800 */
[----:B------:R-:W5:Y:S03]  /*4d180*/  LDL.LU R19, [R1+0xdc] ;  /* 0x0000dc0001137983 */ /* 0x000f660000300800 */
[----:B-----5:R-:W-:Y:S01]  /*4d190*/  STL.64 [R1+0x1800], R18 ;  /* 0x0018001201007387 */ /* 0x020fe20000100a00 */
[----:B--2---:R0:W-:Y:S03]  /*4d1a0*/  STL.64 [R1+0x17f8], R16 ;  /* 0x0017f81001007387 */ /* 0x0041e60000100a00 */
[----:B0-----:R-:W2:Y:S01]  /*4d1b0*/  LDL.LU R16, [R1+0xe0] ;  /* 0x0000e00001107983 */ /* 0x001ea20000300800 */
[----:B------:R-:W2:Y:S02]  /*4d1c0*/  LDL.LU R17, [R1+0xe4] ;  /* 0x0000e40001117983 */ /* 0x000ea40000300800 */
[----:B------:R-:W5:Y:S01]  /*4d1d0*/  LDL.LU R18, [R1+0xe8] ;  /* 0x0000e80001127983 */ /* 0x000f620000300800 */
[----:B---3--:R-:W-:-:S02]  /*4d1e0*/  MOV R19, R29 ;  /* 0x0000001d00137202 */ /* 0x008fc40000000f00 */
[----:B------:R-:W3:Y:S01]  /*4d1f0*/  LDL.LU R29, [R1+0x1a28] ;  /* 0x001a2800011d7983 */ /* 0x000ee20000300800 */
        /* <DEDUP_REMOVED lines=8> */
[----:B--2---:R0:W-:Y:S01]  /*4d280*/  STL.64 [R1+0x19e0], R6 ;  /* 0x0019e00601007387 */ /* 0x0041e20000100a00 */
[----:B------:R-:W-:Y:S03]  /*4d290*/  STL.64 [R1+0x19d8], R4 ;  /* 0x0019d80401007387 */ /* 0x000fe60000100a00 */
[----:B0-----:R-:W2:Y:S04]  /*4d2a0*/  LDL.LU.64 R6, [R1+0x18] ;  /* 0x0000180001067983 */ /* 0x001ea80000300a00 */
[----:B--2---:R0:W-:Y:S04]  /*4d2b0*/  STL.64 [R1+0x19f8], R6 ;  /* 0x0019f80601007387 */ /* 0x0041e80000100a00 */
[----:B0-----:R-:W2:Y:S04]  /*4d2c0*/  LDL.LU.64 R6, [R1+0x28] ;  /* 0x0000280001067983 */ /* 0x001ea80000300a00 */
[----:B--2---:R0:W-:Y:S04]  /*4d2d0*/  STL.64 [R1+0x1a10], R6 ;  /* 0x001a100601007387 */ /* 0x0041e80000100a00 */
[----:B0-----:R-:W2:Y:S01]  /*4d2e0*/  LDL.LU.64 R6, [R1+0x38] ;  /* 0x0000380001067983 */ /* 0x001ea20000300a00 */
        /* <DEDUP_REMOVED lines=28> */
[----:B-----5:R-:W-:Y:S01]  /*4d4b0*/  STL.64 [R1+0x1810], R18 ;  /* 0x0018101201007387 */ /* 0x020fe20000100a00 */
[----:B------:R0:W-:Y:S03]  /*4d4c0*/  STL.64 [R1+0x1808], R16 ;  /* 0x0018081001007387 */ /* 0x0001e60000100a00 */
[----:B0-----:R-:W5:Y:S01]  /*4d4d0*/  LDL.LU R16, [R1+0xf0] ;  /* 0x0000f00001107983 */ /* 0x001f620000300800 */
[----:B------:R-:W5:Y:S02]  /*4d4e0*/  LDL.LU R17, [R1+0xf4] ;  /* 0x0000f40001117983 */ /* 0x000f640000300800 */
[----:B------:R-:W4:Y:S01]  /*4d4f0*/  LDL.LU R18, [R1+0xf8] ;  /* 0x0000f80001127983 */ /* 0x000f220000300800 */
[----:B---3--:R-:W-:Y:S01]  /*4d500*/  MOV R19, R29 ;  /* 0x0000001d00137202 */ /* 0x008fe20000000f00 */
[----:B--2---:R-:W-:Y:S04]  /*4d510*/  HMMA.16816.F32.BF16 R8, R20, R6, R8 ;  /* 0x000000061408723c */ /* 0x004fe80000041808 */
[----:B----4-:R0:W-:Y:S01]  /*4d520*/  STL.64 [R1+0x1820], R18 ;  /* 0x0018201201007387 */ /* 0x0101e20000100a00 */
[----:B-----5:R1:W-:Y:S02]  /*4d530*/  STL.64 [R1+0x1818], R16 ;  /* 0x0018181001007387 */ /* 0x0203e40000100a00 */
[----:B0-----:R-:W-:Y:S01]  /*4d540*/  IMAD.MOV.U32 R19, RZ, RZ, R13 ;  /* 0x000000ffff137224 */ /* 0x001fe200078e000d */
[----:B------:R-:W-:Y:S01]  /*4d550*/  MOV R18, R28 ;  /* 0x0000001c00127202 */ /* 0x000fe20000000f00 */
[----:B------:R-:W2:Y:S01]  /*4d560*/  LDL.LU R13, [R1+0xf44] ;  /* 0x000f4400010d7983 */ /* 0x000ea20000300800 */
[----:B------:R-:W3:Y:S02]  /*4d570*/  LDL.LU R28, [R1+0xf40] ;  /* 0x000f4000011c7983 */ /* 0x000ee40000300800 */
[----:B------:R-:W4:Y:S11]  /*4d580*/  LDL.LU R29, [R1+0xf3c] ;  /* 0x000f3c00011d7983 */ /* 0x000f360000300800 */
[----:B------:R-:W-:Y:S01]  /*4d590*/  STL.64 [R1+0xcd0], R8 ;  /* 0x000cd00801007387 */ /* 0x000fe20000100a00 */
[----:B------:R0:W-:Y:S01]  /*4d5a0*/  STL.64 [R1+0xcd8], R10 ;  /* 0x000cd80a01007387 */ /* 0x0001e20000100a00 */
[----:B-1----:R-:W-:-:S02]  /*4d5b0*/  MOV R17, R6 ;  /* 0x0000000600117202 */ /* 0x002fc40000000f00 */
[----:B------:R-:W-:Y:S01]  /*4d5c0*/  MOV R16, R7 ;  /* 0x0000000700107202 */ /* 0x000fe20000000f00 */
[----:B0-----:R-:W5:Y:S01]  /*4d5d0*/  LDL.LU.64 R10, [R1+0x1a20] ;  /* 0x001a2000010a7983 */ /* 0x001f620000300a00 */
[----:B------:R-:W5:Y:S02]  /*4d5e0*/  LDL.LU.64 R8, [R1+0x1a18] ;  /* 0x001a180001087983 */ /* 0x000f640000300a00 */
[----:B------:R-:W5:Y:S02]  /*4d5f0*/  LDL.LU.64 R6, [R1+0x1a10] ;  /* 0x001a100001067983 */ /* 0x000f640000300a00 */
[C---:B-----5:R-:W-:Y:S01]  /*4d600*/  HMMA.16816.F32.BF16 R8, R20.reuse, R6, R8 ;  /* 0x000000061408723c */ /* 0x060fe20000041808 */
[----:B------:R-:W-:Y:S02]  /*4d610*/  MOV R12, R6 ;  /* 0x00000006000c7202 */ /* 0x000fe40000000f00 */
[----:B------:R-:W-:Y:S11]  /*4d620*/  MOV R0, R7 ;  /* 0x0000000700007202 */ /* 0x000ff60000000f00 */
[----:B------:R-:W-:Y:S09]  /*4d630*/  @!UPT UIADD3 URZ, URZ, URZ, URZ ;  /* 0x0000003f3f3ff290 */ /* 0x000ff2000fffe03f */
[----:B------:R-:W-:Y:S01]  /*4d640*/  STL.64 [R1+0xce0], R8 ;  /* 0x000ce00801007387 */ /* 0x000fe20000100a00 */
[----:B------:R0:W-:Y:S03]  /*4d650*/  STL.64 [R1+0xce8], R10 ;  /* 0x000ce80a01007387 */ /* 0x0001e60000100a00 */
[----:B0-----:R-:W5:Y:S01]  /*4d660*/  LDL.LU.64 R10, [R1+0x1a08] ;  /* 0x001a0800010a7983 */ /* 0x001f620000300a00 */
[----:B------:R-:W5:Y:S02]  /*4d670*/  LDL.LU.64 R8, [R1+0x1a00] ;  /* 0x001a000001087983 */ /* 0x000f640000300a00 */
[----:B------:R-:W5:Y:S02]  /*4d680*/  LDL.LU.64 R6, [R1+0x19f8] ;  /* 0x0019f80001067983 */ /* 0x000f640000300a00 */
[C---:B-----5:R-:W-:Y:S01]  /*4d690*/  HMMA.16816.F32.BF16 R8, R20.reuse, R6, R8 ;  /* 0x000000061408723c */ /* 0x060fe20000041808 */
[----:B------:R-:W-:Y:S01]  /*4d6a0*/  IMAD.MOV.U32 R14, RZ, RZ, R6 ;  /* 0x000000ffff0e7224 */ /* 0x000fe200078e0006 */
[----:B------:R-:W-:Y:S11]  /*4d6b0*/  MOV R15, R7 ;  /* 0x00000007000f7202 */ /* 0x000ff60000000f00 */
[----:B------:R-:W-:Y:S10]  /*4d6c0*/  @!UPT UIADD3 URZ, URZ, URZ, URZ ;  /* 0x0000003f3f3ff290 */ /* 0x000ff4000fffe03f */
[----:B------:R-:W-:Y:S01]  /*4d6d0*/  STL.64 [R1+0xcf0], R8 ;  /* 0x000cf00801007387 */ /* 0x000fe20000100a00 */
[----:B------:R0:W-:Y:S03]  /*4d6e0*/  STL.64 [R1+0xcf8], R10 ;  /* 0x000cf80a01007387 */ /* 0x0001e60000100a00 */
[----:B0-----:R-:W5:Y:S01]  /*4d6f0*/  LDL.LU.64 R10, [R1+0x19f0] ;  /* 0x0019f000010a7983 */ /* 0x001f620000300a00 */
[----:B------:R-:W5:Y:S02]  /*4d700*/  LDL.LU.64 R8, [R1+0x19e8] ;  /* 0x0019e80001087983 */ /* 0x000f640000300a00 */
[----:B------:R-:W2:Y:S02]  /*4d710*/  LDL.LU.64 R6, [R1+0x19e0] ;  /* 0x0019e00001067983 */ /* 0x000ea40000300a00 */
[----:B------:R-:W2:Y:S02]  /*4d720*/  LDL.LU.64 R4, [R1+0x19d8] ;  /* 0x0019d80001047983 */ /* 0x000ea40000300a00 */
[C---:B--2---:R-:W-:Y:S11]  /*4d730*/  HMMA.16816.F32.BF16 R4, R20.reuse, R18, R4 ;  /* 0x000000121404723c */ /* 0x044ff60000041804 */
[----:B------:R-:W-:Y:S11]  /*4d740*/  @!UPT UIADD3 URZ, URZ, URZ, URZ ;  /* 0x0000003f3f3ff290 */ /* 0x000ff6000fffe03f */
[----:B------:R-:W-:Y:S01]  /*4d750*/  @!UPT UIADD3 URZ, URZ, URZ, URZ ;  /* 0x0000003f3f3ff290 */ /* 0x000fe2000fffe03f */
[----:B------:R-:W-:Y:S01]  /*4d760*/  STL.64 [R1+0xd00], R4 ;  /* 0x000d000401007387 */ /* 0x000fe20000100a00 */
[----:B------:R0:W-:Y:S03]  /*4d770*/  STL.64 [R1+0xd08], R6 ;  /* 0x000d080601007387 */ /* 0x0001e60000100a00 */
[----:B0-----:R-:W5:Y:S01]  /*4d780*/  LDL.LU.64 R6, [R1+0x19d0] ;  /* 0x0019d00001067983 */ /* 0x001f620000300a00 */
[----:B------:R-:W2:Y:S02]  /*4d790*/  LDL.LU.64 R4, [R1+0x19c8] ;  /* 0x0019c80001047983 */ /* 0x000ea40000300a00 */
[----:B------:R0:W-:Y:S02]  /*4d7a0*/  STL.64 [R1+0x1830], R18 ;  /* 0x0018301201007387 */ /* 0x0001e40000100a00 */
[----:B0-----:R-:W-:Y:S02]  /*4d7b0*/  MOV R18, R14 ;  /* 0x0000000e00127202 */ /* 0x001fe40000000f00 */
[----:B------:R-:W-:Y:S01]  /*4d7c0*/  MOV R19, R15 ;  /* 0x0000000f00137202 */ /* 0x000fe20000000f00 */
[----:B------:R-:W2:Y:S01]  /*4d7d0*/  LDL.LU R14, [R1+0x19c4] ;  /* 0x0019c400010e7983 */ /* 0x000ea20000300800 */
[----:B------:R-:W2:Y:S03]  /*4d7e0*/  LDL.LU R15, [R1+0x19c0] ;  /* 0x0019c000010f7983 */ /* 0x000ea60000300800 */
[----:B------:R0:W-:Y:S02]  /*4d7f0*/  STL.64 [R1+0x1848], R18 ;  /* 0x0018481201007387 */ /* 0x0001e40000100a00 */
[----:B0-----:R-:W-:Y:S01]  /*4d800*/  MOV R18, R12 ;  /* 0x0000000c00127202 */ /* 0x001fe20000000f00 */
[----:B------:R-:W-:Y:S01]  /*4d810*/  IMAD.MOV.U32 R19, RZ, RZ, R0 ;  /* 0x000000ffff137224 */ /* 0x000fe200078e0000 */
[----:B------:R-:W2:Y:S01]  /*4d820*/  LDL.LU R12, [R1+0x19bc] ;  /* 0x0019bc00010c7983 */ /* 0x000ea20000300800 */
[----:B------:R-:W2:Y:S03]  /*4d830*/  LDL.LU R0, [R1+0x19b8] ;  /* 0x0019b80001007983 */ /* 0x000ea60000300800 */
[----:B------:R-:W-:Y:S01]  /*4d840*/  STL.64 [R1+0x1860], R18 ;  /* 0x0018601201007387 */ /* 0x000fe20000100a00 */
[C---:B-----5:R-:W-:Y:S11]  /*4d850*/  HMMA.16816.F32.BF16 R8, R20.reuse, R6, R8 ;  /* 0x000000061408723c */ /* 0x060ff60000041808 */
[----:B------:R-:W-:Y:S11]  /*4d860*/  @!UPT UIADD3 URZ, URZ, URZ, URZ ;  /* 0x0000003f3f3ff290 */ /* 0x000ff6000fffe03f */
[----:B------:R-:W-:Y:S01]  /*4d870*/  @!UPT UIADD3 URZ, URZ, URZ, URZ ;  /* 0x0000003f3f3ff290 */ /* 0x000fe2000fffe03f */
[----:B------:R-:W-:Y:S01]  /*4d880*/  STL.64 [R1+0xd10], R8 ;  /* 0x000d100801007387 */ /* 0x000fe20000100a00 */
[----:B------:R0:W-:Y:S03]  /*4d890*/  STL.64 [R1+0xd18], R10 ;  /* 0x000d180a01007387 */ /* 0x0001e60000100a00 */
[----:B0-----:R-:W2:Y:S01]  /*4d8a0*/  LDL.LU.64 R10, [R1+0x19b0] ;  /* 0x0019b000010a7983 */ /* 0x001ea20000300a00 */
[----:B------:R-:W2:Y:S02]  /*4d8b0*/  LDL.LU.64 R8, [R1+0x19a8] ;  /* 0x0019a80001087983 */ /* 0x000ea40000300a00 */
[----:B------:R-:W-:Y:S01]  /*4d8c0*/  STL.64 [R1+0x18e8], R6 ;  /* 0x0018e80601007387 */ /* 0x000fe20000100a00 */
[----:B--2---:R-:W-:Y:S11]  /*4d8d0*/  HMMA.16816.F32.BF16 R8, R20, R14, R8 ;  /* 0x0000000e1408723c */ /* 0x004ff60000041808 */
[----:B------:R-:W-:Y:S11]  /*4d8e0*/  @!UPT UIADD3 URZ, URZ, URZ, URZ ;  /* 0x0000003f3f3ff290 */ /* 0x000ff6000fffe03f */
[----:B------:R-:W-:Y:S01]  /*4d8f0*/  @!UPT UIADD3 URZ, URZ, URZ, URZ ;  /* 0x0000003f3f3ff290 */ /* 0x000fe2000fffe03f */
[----:B------:R-:W-:Y:S01]  /*4d900*/  STL.64 [R1+0xd30], R8 ;  /* 0x000d300801007387 */ /* 0x000fe20000100a00 */
[----:B------:R0:W-:Y:S03]  /*4d910*/  STL.64 [R1+0xd38], R10 ;  /* 0x000d380a01007387 */ /* 0x0001e60000100a00 */
[----:B0-----:R-:W2:Y:S01]  /*4d920*/  LDL.LU.64 R10, [R1+0x19a0] ;  /* 0x0019a000010a7983 */ /* 0x001ea20000300a00 */
[----:B------:R-:W5:Y:S02]  /*4d930*/  LDL.LU.64 R8, [R1+0x1998] ;  /* 0x0019980001087983 */ /* 0x000f640000300a00 */
[----:B------:R-:W-:Y:S02]  /*4d940*/  STL.64 [R1+0x18f8], R14 ;  /* 0x0018f80e01007387 */ /* 0x000fe40000100a00 */
[----:B------:R-:W-:Y:S01]  /*4d950*/  STL [R1+0x18f0], R13 ;  /* 0x0018f00d01007387 */ /* 0x000fe20000100800 */
[----:B------:R-:W-:-:S02]  /*4d960*/  MOV R18, R17 ;  /* 0x0000001100127202 */ /* 0x000fc40000000f00 */
[----:B------:R-:W-:Y:S01]  /*4d970*/  MOV R19, R16 ;  /* 0x0000001000137202 */ /* 0x000fe20000000f00 */
[----:B--2---:R-:W-:Y:S01]  /*4d980*/  HMMA.16816.F32.BF16 R20, R20, R10, R24 ;  /* 0x0000000a1414723c */ /* 0x004fe20000041818 */
[----:B------:R-:W2:Y:S01]  /*4d990*/  LDL.LU.64 R26, [R1+0x1990] ;  /* 0x00199000011a7983 */ /* 0x000ea20000300a00 */
[----:B------:R-:W2:Y:S02]  /*4d9a0*/  LDL.LU.64 R24, [R1+0x1988] ;  /* 0x0019880001187983 */ /* 0x000ea40000300a00 */
[----:B------:R-:W-:Y:S11]  /*4d9b0*/  STL.64 [R1+0x18d8], R10 ;  /* 0x0018d80a01007387 */ /* 0x000ff60000100a00 */
[----:B------:R-:W-:Y:S08]  /*4d9c0*/  @!UPT UIADD3 URZ, URZ, URZ, URZ ;  /* 0x0000003f3f3ff290 */ /* 0x000ff0000fffe03f */
[----:B------:R-:W-:Y:S01]  /*4d9d0*/  STL.64 [R1+0xd20], R20 ;  /* 0x000d201401007387 */ /* 0x000fe20000100a00 */
[----:B------:R0:W-:Y:S02]  /*4d9e0*/  STL.64 [R1+0xd28], R22 ;  /* 0x000d281601007387 */ /* 0x0001e40000100a00 */
[----:B------:R1:W-:Y:S01]  /*4d9f0*/  STL.64 [R1+0x1878], R18 ;  /* 0x0018781201007387 */ /* 0x0003e20000100a00 */
[----:B0-----:R-:W2:Y:S01]  /*4da00*/  LDL.LU R22, [R1+0x498] ;  /* 0x0004980001167983 */ /* 0x001ea20000300800 */
[----:B------:R-:W2:Y:S01]  /*4da10*/  LDL.LU R23, [R1+0x494] ;  /* 0x0004940001177983 */ /* 0x000ea20000300800 */
[----:B-1----:R-:W-:Y:S02]  /*4da20*/  MOV R18, R3 ;  /* 0x0000000300127202 */ /* 0x002fe40000000f00 */
[----:B------:R-:W-:Y:S01]  /*4da30*/  MOV R19, R2 ;  /* 0x0000000200137202 */ /* 0x000fe20000000f00 */
[----:B--2---:R0:W-:Y:S01]  /*4da40*/  STL.64 [R1+0x1828], R22 ;  /* 0x0018281601007387 */ /* 0x0041e20000100a00 */
[----:B------:R-:W2:Y:S02]  /*4da50*/  LDL.LU R20, [R1+0x100] ;  /* 0x0001000001147983 */ /* 0x000ea40000300800 */
[----:B------:R-:W2:Y:S01]  /*4da60*/  LDL.LU R21, [R1+0x104] ;  /* 0x0001040001157983 */ /* 0x000ea20000300800 */
[----:B0-----:R-:W2:Y:S01]  /*4da70*/  LDL.LU R22, [R1+0x108] ;  /* 0x0001080001167983 */ /* 0x001ea20000300800 */
[----:B------:R-:W2:Y:S02]  /*4da80*/  LDL.LU R23, [R1+0x10c] ;  /* 0x00010c0001177983 */ /* 0x000ea40000300800 */
[----:B------:R-:W3:Y:S02]  /*4da90*/  LDL.LU R3, [R1+0x1980] ;  /* 0x0019800001037983 */ /* 0x000ee40000300800 */
[----:B------:R-:W3:Y:S01]  /*4daa0*/  LDL.LU R2, [R1+0x197c] ;  /* 0x00197c0001027983 */ /* 0x000ee20000300800 */
[----:B------:R5:W-:Y:S02]  /*4dab0*/  STL.64 [R1+0x1890], R18 ;  /* 0x0018901201007387 */ /* 0x000be40000100a00 */
[----:B-----5:R-:W-:Y:S01]  /*4dac0*/  IMAD.MOV.U32 R18, RZ, RZ, R8 ;  /* 0x000000ffff127224 */ /* 0x020fe200078e0008 */
[----:B------:R-:W-:Y:S01]  /*4dad0*/  MOV R19, R9 ;  /* 0x0000000900137202 */ /* 0x000fe20000000f00 */
[----:B------:R-:W5:Y:S01]  /*4dae0*/  LDL.LU R8, [R1+0x1978] ;  /* 0x0019780001087983 */ /* 0x000f620000300800 */
[----:B------:R-:W3:Y:S03]  /*4daf0*/  LDL.LU R9, [R1+0x1974] ;  /* 0x0019740001097983 */ /* 0x000ee60000300800 */
        /* <DEDUP_REMOVED lines=8> */
[----:B------:R-:W-:Y:S01]  /*4db80*/  MOV R19, R5 ;  /* 0x0000000500137202 */ /* 0x000fe20000000f00 */
[----:B------:R-:W3:Y:S01]  /*4db90*/  LDL.LU R4, [R1+0x1970] ;  /* 0x0019700001047983 */ /* 0x000ee20000300800 */
        /* <DEDUP_REMOVED lines=8> */
[----:B------:R-:W-:Y:S01]  /*4dc20*/  MOV R18, R24 ;  /* 0x0000001800127202 */ /* 0x000fe20000000f00 */
[----:B------:R-:W-:Y:S01]  /*4dc30*/  IMAD.MOV.U32 R19, RZ, RZ, R25 ;  /* 0x000000ffff137224 */ /* 0x000fe200078e0019 */
[----:B------:R-:W3:Y:S01]  /*4dc40*/  LDL.LU R24, [R1+0x1968] ;  /* 0x0019680001187983 */ /* 0x000ee20000300800 */
[----:B------:R-:W3:Y:S03]  /*4dc50*/  LDL.LU R25, [R1+0x1964] ;  /* 0x0019640001197983 */ /* 0x000ee60000300800 */
[----:B------:R-:W-:Y:S01]  /*4dc60*/  STL.64 [R1+0x18e0], R18 ;  /* 0x0018e01201007387 */ /* 0x000fe20000100a00 */
[----:B------:R-:W-:-:S02]  /*4dc70*/  MOV R10, R26 ;  /* 0x0000001a000a7202 */ /* 0x000fc40000000f00 */
[----:B------:R-:W-:Y:S02]  /*4dc80*/  MOV R11, R27 ;  /* 0x0000001b000b7202 */ /* 0x000fe40000000f00 */
[----:B------:R-:W-:Y:S02]  /*4dc90*/  MOV R6, R0 ;  /* 0x0000000000067202 */ /* 0x000fe40000000f00 */
[----:B------:R-:W-:Y:S01]  /*4dca0*/  MOV R7, R12 ;  /* 0x0000000c00077202 */ /* 0x000fe20000000f00 */
[----:B--2---:R-:W-:Y:S01]  /*4dcb0*/  STL.64 [R1+0x1870], R22 ;  /* 0x0018701601007387 */ /* 0x004fe20000100a00 */
[----:B------:R0:W-:Y:S03]  /*4dcc0*/  STL.64 [R1+0x1868], R20 ;  /* 0x0018681401007387 */ /* 0x0001e60000100a00 */
[----:B0-----:R-:W2:Y:S01]  /*4dcd0*/  LDL.LU R20, [R1+0x130] ;  /* 0x0001300001147983 */ /* 0x001ea20000300800 */
[----:B------:R-:W2:Y:S02]  /*4dce0*/  LDL.LU R21, [R1+0x134] ;  /* 0x0001340001157983 */ /* 0x000ea40000300800 */
[----:B------:R-:W2:Y:S02]  /*4dcf0*/  LDL.LU R22, [R1+0x138] ;  /* 0x0001380001167983 */ /* 0x000ea40000300800 */
[----:B------:R-:W2:Y:S01]  /*4dd00*/  LDL.LU R23, [R1+0x13c] ;  /* 0x00013c0001177983 */ /* 0x000ea20000300800 */
[----:B------:R-:W2:Y:S01]  /*4dd10*/  LDL.LU R26, [R1+0x1960] ;  /* 0x00196000011a7983 */ /* 0x000ea20000300800 */
[----:B------:R-:W2:Y:S02]  /*4dd20*/  LDL.LU R27, [R1+0x195c] ;  /* 0x00195c00011b7983 */ /* 0x000ea40000300800 */
[----:B------:R3:W-:Y:S02]  /*4dd30*/  STL.64 [R1+0x1900], R10 ;  /* 0x0019000a01007387 */ /* 0x0007e40000100a00 */
[----:B------:R-:W4:Y:S01]  /*4dd40*/  LDL.LU R0, [R1+0x1958] ;  /* 0x0019580001007983 */ /* 0x000f220000300800 */
[----:B------:R-:W-:Y:S01]  /*4dd50*/  STL.64 [R1+0x1908], R6 ;  /* 0x0019080601007387 */ /* 0x000fe20000100a00 */
[----:B------:R-:W2:Y:S02]  /*4dd60*/  LDL.LU R12, [R1+0x190] ;  /* 0x00019000010c7983 */ /* 0x000ea40000300800 */
[----:B------:R-:W2:Y:S02]  /*4dd70*/  LDL.LU R13, [R1+0x194] ;  /* 0x00019400010d7983 */ /* 0x000ea40000300800 */
[----:B------:R-:W2:Y:S01]  /*4dd80*/  LDL.LU R14, [R1+0x198] ;  /* 0x00019800010e7983 */ /* 0x000ea20000300800 */
[----:B------:R-:W2:Y:S01]  /*4dd90*/  LDL.LU R15, [R1+0x19c] ;  /* 0x00019c00010f7983 */ /* 0x000ea20000300800 */
[----:B---3--:R-:W-:Y:S01]  /*4dda0*/  IMAD.MOV.U32 R10, RZ, RZ, R2 ;  /* 0x000000ffff0a7224 */ /* 0x008fe200078e0002 */
[----:B------:R-:W-:-:S02]  /*4ddb0*/  MOV R11, R3 ;  /* 0x00000003000b7202 */ /* 0x000fc40000000f00 */
[----:B--2---:R0:W-:Y:S01]  /*4ddc0*/  STL.64 [R1+0x1918], R14 ;  /* 0x0019180e01007387 */ /* 0x0041e20000100a00 */
[----:B------:R-:W-:Y:S02]  /*4ddd0*/  STL.64 [R1+0x1910], R12 ;  /* 0x0019100c01007387 */ /* 0x000fe40000100a00 */
[----:B------:R-:W2:Y:S02]  /*4dde0*/  LDL.LU R2, [R1+0x1954] ;  /* 0x0019540001027983 */ /* 0x000ea40000300800 */
[----:B------:R-:W3:Y:S01]  /*4ddf0*/  LDL.LU R3, [R1+0x1950] ;  /* 0x0019500001037983 */ /* 0x000ee20000300800 */
[----:B------:R1:W-:Y:S01]  /*4de00*/  STL.64 [R1+0x1920], R10 ;  /* 0x0019200a01007387 */ /* 0x0003e20000100a00 */
[----:B0-----:R-:W-:Y:S02]  /*4de10*/  MOV R14, R9 ;  /* 0x00000009000e7202 */ /* 0x001fe40000000f00 */
[----:B-----5:R-:W-:-:S05]  /*4de20*/  MOV R15, R8 ;  /* 0x00000008000f7202 */ /* 0x020fca0000000f00 */
[----:B------:R0:W-:Y:S01]  /*4de30*/  STL.64 [R1+0x1928], R14 ;  /* 0x0019280e01007387 */ /* 0x0001e20000100a00 */
[----:B------:R-:W5:Y:S02]  /*4de40*/  LDL.LU R8, [R1+0x1b0] ;  /* 0x0001b00001087983 */ /* 0x000f640000300800 */
[----:B------:R-:W5:Y:S02]  /*4de50*/  LDL.LU R9, [R1+0x1b4] ;  /* 0x0001b40001097983 */ /* 0x000f640000300800 */
[----:B-1----:R-:W2:Y:S01]  /*4de60*/  LDL.LU R10, [R1+0x1b8] ;  /* 0x0001b800010a7983 */ /* 0x002ea20000300800 */
[----:B------:R-:W2:Y:S01]  /*4de70*/  LDL.LU R11, [R1+0x1bc] ;  /* 0x0001bc00010b7983 */ /* 0x000ea20000300800 */
[----:B0-----:R-:W-:Y:S01]  /*4de80*/  IMAD.MOV.U32 R15, RZ, RZ, R4 ;  /* 0x000000ffff0f7224 */ /* 0x001fe200078e0004 */
[----:B------:R-:W-:Y:S02]  /*4de90*/  MOV R14, R5 ;  /* 0x00000005000e7202 */ /* 0x000fe40000000f00 */
[----:B--2---:R-:W-:Y:S01]  /*4dea0*/  STL.64 [R1+0x1938], R10 ;  /* 0x0019380a01007387 */ /* 0x004fe20000100a00 */
[----:B-----5:R0:W-:Y:S03]  /*4deb0*/  STL.64 [R1+0x1930], R8 ;  /* 0x0019300801007387 */ /* 0x0201e60000100a00 */
[----:B0-----:R-:W2:Y:S01]  /*4dec0*/  LDL.LU R8, [R1+0x1c0] ;  /* 0x0001c00001087983 */ /* 0x001ea20000300800 */
[----:B------:R-:W2:Y:S02]  /*4ded0*/  LDL.LU R9, [R1+0x1c4] ;  /* 0x0001c40001097983 */ /* 0x000ea40000300800 */
[----:B------:R-:W2:Y:S02]  /*4dee0*/  LDL.LU R10, [R1+0x1c8] ;  /* 0x0001c800010a7983 */ /* 0x000ea40000300800 */
[----:B------:R-:W2:Y:S01]  /*4def0*/  LDL.LU R11, [R1+0x1cc] ;  /* 0x0001cc00010b7983 */ /* 0x000ea20000300800 */
[----:B------:R-:W5:Y:S01]  /*4df00*/  LDL.LU R4, [R1+0x1a0] ;  /* 0x0001a00001047983 */ /* 0x000f620000300800 */
[----:B------:R-:W5:Y:S02]  /*4df10*/  LDL.LU R5, [R1+0x1a4] ;  /* 0x0001a40001057983 */ /* 0x000f640000300800 */
[----:B------:R-:W5:Y:S02]  /*4df20*/  LDL.LU R6, [R1+0x1a8] ;  /* 0x0001a80001067983 */ /* 0x000f640000300800 */
[----:B------:R-:W5:Y:S01]  /*4df30*/  LDL.LU R7, [R1+0x1ac] ;  /* 0x0001ac0001077983 */ /* 0x000f620000300800 */
[----:B------:R-:W2:Y:S01]  /*4df40*/  LDL.LU R16, [R1+0x180] ;  /* 0x0001800001107983 */ /* 0x000ea20000300800 */
[----:B------:R-:W2:Y:S02]  /*4df50*/  LDL.LU R17, [R1+0x184] ;  /* 0x0001840001117983 */ /* 0x000ea40000300800 */
[----:B------:R-:W2:Y:S02]  /*4df60*/  LDL.LU R18, [R1+0x188] ;  /* 0x0001880001127983 */ /* 0x000ea40000300800 */
[----:B------:R-:W2:Y:S01]  /*4df70*/  LDL.LU R19, [R1+0x18c] ;  /* 0x00018c0001137983 */ /* 0x000ea20000300800 */
[----:B------:R-:W-:Y:S01]  /*4df80*/  STL.64 [R1+0x1888], R22 ;  /* 0x0018881601007387 */ /* 0x000fe20000100a00 */
[----:B------:R3:W-:Y:S02]  /*4df90*/  STL.64 [R1+0x1880], R20 ;  /* 0x0018801401007387 */ /* 0x0007e40000100a00 */
[----:B---3--:R-:W-:-:S02]  /*4dfa0*/  MOV R20, R3 ;  /* 0x0000000300147202 */ /* 0x008fc40000000f00 */
[----:B------:R-:W3:Y:S01]  /*4dfb0*/  LDL.LU R3, [R1+0x194c] ;  /* 0x00194c0001037983 */ /* 0x000ee20000300800 */
[----:B------:R-:W2:Y:S02]  /*4dfc0*/  LDL.LU R21, [R1+0x144] ;  /* 0x0001440001157983 */ /* 0x000ea40000300800 */
[----:B------:R-:W2:Y:S02]  /*4dfd0*/  LDL.LU R22, [R1+0x148] ;  /* 0x0001480001167983 */ /* 0x000ea40000300800 */
[----:B------:R-:W2:Y:S02]  /*4dfe0*/  LDL.LU R23, [R1+0x14c] ;  /* 0x00014c0001177983 */ /* 0x000ea40000300800 */
[----:B--2---:R-:W-:Y:S01]  /*4dff0*/  STL.64 [R1+0x18a0], R22 ;  /* 0x0018a01601007387 */ /* 0x004fe20000100a00 */
[----:B------:R0:W-:Y:S03]  /*4e000*/  STL.64 [R1+0x1898], R20 ;  /* 0x0018981401007387 */ /* 0x0001e60000100a00 */
[----:B0-----:R-:W2:Y:S01]  /*4e010*/  LDL.LU R20, [R1+0x150] ;  /* 0x0001500001147983 */ /* 0x001ea20000300800 */
[----:B---3--:R-:W-:-:S02]  /*4e020*/  MOV R21, R3 ;  /* 0x0000000300157202 */ /* 0x008fc40000000f00 */
[----:B------:R-:W3:Y:S02]  /*4e030*/  LDL.LU R3, [R1+0x1948] ;  /* 0x0019480001037983 */ /* 0x000ee40000300800 */
[----:B------:R-:W2:Y:S01]  /*4e040*/  LDL.LU R22, [R1+0x158] ;  /* 0x0001580001167983 */ /* 0x000ea20000300800 */
[----:B------:R-:W2:Y:S01]  /*4e050*/  LDL.LU R23, [R1+0x15c] ;  /* 0x00015c0001177983 */ /* 0x000ea20000300800 */
[----:B------:R-:W-:Y:S03]  /*4e060*/  HMMA.16816.F32.BF16 R12, R24, R14, R8 ;  /* 0x0000000e180c723c */ /* 0x000fe60000041808 */
[----:B--2---:R3:W-:Y:S01]  /*4e070*/  STL.64 [R1+0x18b8], R22 ;  /* 0x0018b81601007387 */ /* 0x0047e20000100a00 */
[----:B------:R0:W-:Y:S01]  /*4e080*/  STL.64 [R1+0x18b0], R20 ;  /* 0x0018b01401007387 */ /* 0x0001e20000100a00 */
[----:B---3--:R-:W-:Y:S02]  /*4e090*/  MOV R22, R3 ;  /* 0x0000000300167202 */ /* 0x008fe40000000f00 */
[----:B0-----:R-:W2:Y:S01]  /*4e0a0*/  LDL.LU R20, [R1+0x160] ;  /* 0x0001600001147983 */ /* 0x001ea20000300800 */
[----:B------:R-:W2:Y:S02]  /*4e0b0*/  LDL.LU R21, [R1+0x164] ;  /* 0x0001640001157983 */ /* 0x000ea40000300800 */
[----:B------:R-:W3:Y:S02]  /*4e0c0*/  LDL.LU R3, [R1+0x1944] ;  /* 0x0019440001037983 */ /* 0x000ee40000300800 */
[----:B------:R-:W2:Y:S02]  /*4e0d0*/  LDL.LU R23, [R1+0x16c] ;  /* 0x00016c0001177983 */ /* 0x000ea40000300800 */
[----:B--2---:R-:W-:Y:S01]  /*4e0e0*/  STL.64 [R1+0x18d0], R22 ;  /* 0x0018d01601007387 */ /* 0x004fe20000100a00 */
[----:B------:R0:W-:Y:S03]  /*4e0f0*/  STL.64 [R1+0x18c8], R20 ;  /* 0x0018c81401007387 */ /* 0x0001e60000100a00 */
[----:B0-----:R-:W2:Y:S01]  /*4e100*/  LDL.LU R20, [R1+0x170] ;  /* 0x0001700001147983 */ /* 0x001ea20000300800 */
[----:B------:R-:W2:Y:S02]  /*4e110*/  LDL.LU R21, [R1+0x174] ;  /* 0x0001740001157983 */ /* 0x000ea40000300800 */
[----:B------:R-:W2:Y:S01]  /*4e120*/  LDL.LU R22, [R1+0x178] ;  /* 0x0001780001167983 */ /* 0x000ea20000300800 */
[----:B---3--:R-:W-:-:S02]  /*4e130*/  MOV R23, R3 ;  /* 0x0000000300177202 */ /* 0x008fc40000000f00 */
[----:B------:R-:W3:Y:S01]  /*4e140*/  LDL.LU R3, [R1+0x1940] ;  /* 0x0019400001037983 */ /* 0x000ee20000300800 */
[----:B------:R-:W2:Y:S02]  /*4e150*/  LDL.LU.64 R10, [R1+0x1938] ;  /* 0x00193800010a7983 */ /* 0x000ea40000300a00 */
[----:B------:R-:W2:Y:S02]  /*4e160*/  LDL.LU.64 R8, [R1+0x1930] ;  /* 0x0019300001087983 */ /* 0x000ea40000300a00 */
[----:B------:R-:W-:Y:S01]  /*4e170*/  STL.64 [R1+0xd40], R12 ;  /* 0x000d400c01007387 */ /* 0x000fe20000100a00 */
[----:B------:R0:W-:Y:S04]  /*4e180*/  STL.64 [R1+0xd48], R14 ;  /* 0x000d480e01007387 */ /* 0x0001e80000100a00 */
[----:B0-----:R-:W2:Y:S02]  /*4e190*/  LDL.LU.64 R14, [R1+0x1928] ;  /* 0x00192800010e7983 */ /* 0x001ea40000300a00 */
[C---:B--2---:R-:W-:Y:S02]  /*4e1a0*/  HMMA.16816.F32.BF16 R12, R24.reuse, R14, R8 ;  /* 0x0000000e180c723c */ /* 0x044fe40000041808 */
[----:B------:R-:W5:Y:S11]  /*4e1b0*/  LDL.LU.64 R10, [R1+0x1920] ;  /* 0x00192000010a7983 */ /* 0x000f760000300a00 */
[----:B------:R-:W-:Y:S10]  /*4e1c0*/  @!UPT UIADD3 URZ, URZ, URZ, URZ ;  /* 0x0000003f3f3ff290 */ /* 0x000ff4000fffe03f */
[----:B------:R-:W-:Y:S01]  /*4e1d0*/  STL.64 [R1+0xd50], R12 ;  /* 0x000d500c01007387 */ /* 0x000fe20000100a00 */
[----:B------:R0:W-:Y:S03]  /*4e1e0*/  STL.64 [R1+0xd58], R14 ;  /* 0x000d580e01007387 */ /* 0x0001e60000100a00 */
[----:B0-----:R-:W2:Y:S01]  /*4e1f0*/  LDL.LU.64 R14, [R1+0x1918] ;  /* 0x00191800010e7983 */ /* 0x001ea20000300a00 */
[----:B------:R-:W2:Y:S01]  /*4e200*/  LDL.LU.64 R12, [R1+0x1910] ;  /* 0x00191000010c7983 */ /* 0x000ea20000300a00 */
[C---:B-----5:R-:W-:Y:S02]  /*4e210*/  HMMA.16816.F32.BF16 R8, R24.reuse, R10, R4 ;  /* 0x0000000a1808723c */ /* 0x060fe40000041804 */
[----:B------:R-:W2:Y:S11]  /*4e220*/  LDL.LU.64 R6, [R1+0x1908] ;  /* 0x0019080001067983 */ /* 0x000eb60000300a00 */
[----:B------:R-:W-:Y:S10]  /*4e230*/  @!UPT UIADD3 URZ, URZ, URZ, URZ ;  /* 0x0000003f3f3ff290 */ /* 0x000ff4000fffe03f */
[----:B------:R-:W-:Y:S01]  /*4e240*/  STL.64 [R1+0xd60], R8 ;  /* 0x000d600801007387 */ /* 0x000fe20000100a00 */
[----:B------:R0:W-:Y:S03]  /*4e250*/  STL.64 [R1+0xd68], R10 ;  /* 0x000d680a01007387 */ /* 0x0001e60000100a00 */
[----:B0-----:R-:W5:Y:S01]  /*4e260*/  LDL.LU.64 R10, [R1+0x1900] ;  /* 0x00190000010a7983 */ /* 0x001f620000300a00 */
[C---:B--2---:R-:W-:Y:S03]  /*4e270*/  HMMA.16816.F32.BF16 R4, R24.reuse, R6, R12 ;  /* 0x000000061804723c */ /* 0x044fe6000004180c */
[----:B------:R-:W2:Y:S01]  /*4e280*/  LDL.LU.64 R14, [R1+0x18f8] ;  /* 0x0018f800010e7983 */ /* 0x000ea20000300a00 */
[----:B------:R-:W3:Y:S11]  /*4e290*/  LDL.LU R13, [R1+0x18f0] ;  /* 0x0018f000010d7983 */ /* 0x000ef60000300800 */
[----:B------:R-:W-:Y:S08]  /*4e2a0*/  @!UPT UIADD3 URZ, URZ, URZ, URZ ;  /* 0x0000003f3f3ff290 */ /* 0x000ff0000fffe03f */
[----:B------:R-:W-:Y:S01]  /*4e2b0*/  STL.64 [R1+0xd70], R4 ;  /* 0x000d700401007387 */ /* 0x000fe20000100a00 */
[----:B------:R0:W-:Y:S03]  /*4e2c0*/  STL.64 [R1+0xd78], R6 ;  /* 0x000d780601007387 */ /* 0x0001e60000100a00 */
[----:B0-----:R-:W2:Y:S01]  /*4e2d0*/  LDL.LU.64 R6, [R1+0x18e8] ;  /* 0x0018e80001067983 */ /* 0x001ea20000300a00 */
[----:B------:R-:W3:Y:S02]  /*4e2e0*/  LDL.LU R12, [R1+0xfd8] ;  /* 0x000fd800010c7983 */ /* 0x000ee40000300800 */
[----:B------:R-:W2:Y:S01]  /*4e2f0*/  LDL.LU R5, [R1+0xf88] ;  /* 0x000f880001057983 */ /* 0x000ea20000300800 */
[C---:B-----5:R-:W-:Y:S01]  /*4e300*/  HMMA.16816.F32.BF16 R8, R24.reuse, R10, R16 ;  /* 0x0000000a1808723c */ /* 0x060fe20000041810 */
[----:B------:R-:W5:Y:S11]  /*4e310*/  LDL.LU.64 R18, [R1+0x18e0] ;  /* 0x0018e00001127983 */ /* 0x000f760000300a00 */
[----:B------:R-:W-:Y:S11]  /*4e320*/  @!UPT UIADD3 URZ, URZ, URZ, URZ ;  /* 0x0000003f3f3ff290 */ /* 0x000ff6000fffe03f */
[----:B------:R-:W-:Y:S01]  /*4e330*/  STL.64 [R1+0xd80], R8 ;  /* 0x000d800801007387 */ /* 0x000fe20000100a00 */
[----:B------:R0:W-:Y:S03]  /*4e340*/  STL.64 [R1+0xd88], R10 ;  /* 0x000d880a01007387 */ /* 0x0001e60000100a00 */
[----:B0-----:R-:W2:Y:S01]  /*4e350*/  LDL.LU.64 R10, [R1+0x18d8] ;  /* 0x0018d800010a7983 */ /* 0x001ea20000300a00 */
[----:B------:R-:W2:Y:S02]  /*4e360*/  LDL.LU R9, [R1+0xfdc] ;  /* 0x000fdc0001097983 */ /* 0x000ea40000300800 */
[----:B------:R-:W4:Y:S01]  /*4e370*/  LDL.LU R8, [R1+0xfe0] ;  /* 0x000fe00001087983 */ /* 0x000f220000300800 */
[C---:B-----5:R-:W-:Y:S01]  /*4e380*/  HMMA.16816.F32.BF16 R16, R24.reuse, R18, R20 ;  /* 0x000000121810723c */ /* 0x060fe20000041814 */
[----:B------:R-:W5:Y:S01]  /*4e390*/  LDL.LU.64 R22, [R1+0x18d0] ;  /* 0x0018d00001167983 */ /* 0x000f620000300a00 */
[----:B------:R-:W5:Y:S11]  /*4e3a0*/  LDL.LU.64 R20, [R1+0x18c8] ;  /* 0x0018c80001147983 */ /* 0x000f760000300a00 */
[----:B------:R-:W-:Y:S10]  /*4e3b0*/  @!UPT UIADD3 URZ, URZ, URZ, URZ ;  /* 0x0000003f3f3ff290 */ /* 0x000ff4000fffe03f */
[----:B------:R-:W-:Y:S01]  /*4e3c0*/  STL.64 [R1+0xd90], R16 ;  /* 0x000d901001007387 */ /* 0x000fe20000100a00 */
[----:B------:R0:W-:Y:S03]  /*4e3d0*/  STL.64 [R1+0xd98], R18 ;  /* 0x000d981201007387 */ /* 0x0001e60000100a00 */
[----:B0-----:R-:W5:Y:S02]  /*4e3e0*/  LDL.LU.64 R18, [R1+0x18c0] ;  /* 0x0018c00001127983 */ /* 0x001f640000300a00 */
[C---:B-----5:R-:W-:Y:S02]  /*4e3f0*/  HMMA.16816.F32.BF16 R16, R24.reuse, R18, R20 ;  /* 0x000000121810723c */ /* 0x060fe40000041814 */
[----:B------:R-:W5:Y:S01]  /*4e400*/  LDL.LU.64 R22, [R1+0x18b8] ;  /* 0x0018b80001167983 */ /* 0x000f620000300a00 */
[----:B------:R-:W5:Y:S11]  /*4e410*/  LDL.LU.64 R20, [R1+0x18b0] ;  /* 0x0018b00001147983 */ /* 0x000f760000300a00 */
[----:B------:R-:W-:Y:S09]  /*4e420*/  @!UPT UIADD3 URZ, URZ, URZ, URZ ;  /* 0x0000003f3f3ff290 */ /* 0x000ff2000fffe03f */
        /* <DEDUP_REMOVED lines=39> */
[----:B------:R-:W5:Y:S11]  /*4e6a0*/  LDL.LU.64 R22, [R1+0x1828] ;  /* 0x0018280001167983 */ /* 0x000f760000300a00 */
[----:B------:R-:W-:Y:S10]  /*4e6b0*/  @!UPT UIADD3 URZ, URZ, URZ, URZ ;  /* 0x0000003f3f3ff290 */ /* 0x000ff4000fffe03f */
        /* <DEDUP_REMOVED lines=9> */
[----:B0-----:R-:W2:Y:S01]  /*4e750*/  LDL.LU.64 R18, [R1+0x1810] ;  /* 0x0018100001127983 */ /* 0x001ea20000300a00 */
[----:B------:R-:W2:Y:S02]  /*4e760*/  LDL.LU.64 R16, [R1+0x1808] ;  /* 0x0018080001107983 */ /* 0x000ea40000300a00 */
[----:B--2---:R-:W-:Y:S11]  /*4e770*/  HMMA.16816.F32.BF16 R16, R24, R14, R16 ;  /* 0x0000000e1810723c */ /* 0x004ff60000041810 */
[----:B------:R-:W-:Y:S11]  /*4e780*/  @!UPT UIADD3 URZ, URZ, URZ, URZ ;  /* 0x0000003f3f3ff290 */ /* 0x000ff6000fffe03f */
[----:B------:R-:W-:Y:S01]  /*4e790*/  @!UPT UIADD3 URZ, URZ, URZ, URZ ;  /* 0x0000003f3f3ff290 */ /* 0x000fe2000fffe03f */
[----:B------:R-:W-:Y:S01]  /*4e7a0*/  STL.64 [R1+0xe40], R16 ;  /* 0x000e401001007387 */ /* 0x000fe20000100a00 */
[----:B------:R0:W-:Y:S03]  /*4e7b0*/  STL.64 [R1+0xe48], R18 ;  /* 0x000e481201007387 */ /* 0x0001e60000100a00 */
[----:B0-----:R-:W2:Y:S01]  /*4e7c0*/  LDL.LU.64 R18, [R1+0x1800] ;  /* 0x0018000001127983 */ /* 0x001ea20000300a00 */
[----:B------:R-:W2:Y:S02]  /*4e7d0*/  LDL.LU.64 R16, [R1+0x17f8] ;  /* 0x0017f80001107983 */ /* 0x000ea40000300a00 */
[----:B------:R-:W-:Y:S02]  /*4e7e0*/  IMAD.MOV.U32 R4, RZ, RZ, 0x20 ;  /* 0x00000020ff047424 */ /* 0x000fe400078e00ff */
[----:B---3--:R-:W-:Y:S02]  /*4e7f0*/  FFMA R12, R3, R12, R13 ;  /* 0x0000000c030c7223 */ /* 0x008fe4000000000d */
[----:B-----5:R-:W-:-:S02]  /*4e800*/  IMAD R22, R4, c[0x0][0x1a4], R22 ;  /* 0x0000690004167a24 */ /* 0x020fc400078e0216 */
[----:B------:R-:W-:Y:S02]  /*4e810*/  IMAD R23, R4, c[0x0][0x1b4], R23 ;  /* 0x00006d0004177a24 */ /* 0x000fe400078e0217 */
[----:B----4-:R-:W-:Y:S02]  /*4e820*/  FFMA R8, R0, R8, R29 ;  /* 0x0000000800087223 */ /* 0x010fe4000000001d */
[----:B------:R-:W-:Y:S01]  /*4e830*/  FFMA R9, R2, R9, R28 ;  /* 0x0000000902097223 */ /* 0x000fe2000000001c */
[----:B------:R-:W-:Y:S01]  /*4e840*/  STL [R1+0x498], R22 ;  /* 0x0004981601007387 */ /* 0x000fe20000100800 */
[----:B------:R-:W-:Y:S02]  /*4e850*/  STL [R1+0x494], R23 ;  /* 0x0004941701007387 */ /* 0x000fe40000100800 */
[----:B------:R-:W-:Y:S02]  /*4e860*/  STL [R1+0xfd8], R12 ;  /* 0x000fd80c01007387 */ /* 0x000fe40000100800 */
[----:B------:R-:W-:Y:S01]  /*4e870*/  STL [R1+0xfe0], R8 ;  /* 0x000fe00801007387 */ /* 0x000fe20000100800 */
[----:B------:R2:W-:Y:S01]  /*4e880*/  STL [R1+0xfdc], R9 ;  /* 0x000fdc0901007387 */ /* 0x0005e20000100800 */
[----:B------:R-:W-:-:S05]  /*4e890*/  IADD3 R5, R5, 0x20, RZ ;  /* 0x0000002005057810 */ /* 0x000fca0007ffe0ff */
[----:B------:R-:W-:Y:S01]  /*4e8a0*/  STL [R1+0xf88], R5 ;  /* 0x000f880501007387 */ /* 0x000fe20000100800 */
[----:B--2---:R-:W-:Y:S11]  /*4e8b0*/  HMMA.16816.F32.BF16 R8, R24, R10, R16 ;  /* 0x0000000a1808723c */ /* 0x004ff60000041810 */
[----:B------:R-:W-:Y:S11]  /*4e8c0*/  @!UPT UIADD3 URZ, URZ, URZ, URZ ;  /* 0x0000003f3f3ff290 */ /* 0x000ff6000fffe03f */
[----:B------:R-:W-:Y:S01]  /*4e8d0*/  @!UPT UIADD3 URZ, URZ, URZ, URZ ;  /* 0x0000003f3f3ff290 */ /* 0x000fe2000fffe03f */
[----:B------:R-:W-:Y:S01]  /*4e8e0*/  STL.64 [R1+0xe50], R8 ;  /* 0x000e500801007387 */ /* 0x000fe20000100a00 */
[----:B------:R-:W-:Y:S02]  /*4e8f0*/  STL.64 [R1+0xe58], R10 ;  /* 0x000e580a01007387 */ /* 0x000fe40000100a00 */
[----:B------:R-:W2:Y:S02]  /*4e900*/  LDL R2, [R1+0xe88] ;  /* 0x000e880001027983 */ /* 0x000ea40000100800 */
[----:B------:R-:W3:Y:S01]  /*4e910*/  LDL R0, [R1+0xe84] ;  /* 0x000e840001007983 */ /* 0x000ee20000100800 */
[----:B--2---:R0:W-:Y:S04]  /*4e920*/  STL [R1+0x190], R2 ;  /* 0x0001900201007387 */ /* 0x0041e80000100800 */
[----:B0-----:R-:W2:Y:S01]  /*4e930*/  LDL R2, [R1+0xe7c] ;  /* 0x000e7c0001027983 */ /* 0x001ea20000100800 */
[----:B---3--:R0:W-:Y:S03]  /*4e940*/  STL [R1+0x194], R0 ;  /* 0x0001940001007387 */ /* 0x0081e60000100800 */
[----:B0-----:R-:W3:Y:S04]  /*4e950*/  LDL R0, [R1+0xe78] ;  /* 0x000e780001007983 */ /* 0x001ee80000100800 */
        /* <DEDUP_REMOVED lines=23> */
[----:B0-----:R-:W3:Y:S01]  /*4ead0*/  LDL R0, [R1+0xe74] ;  /* 0x000e740001007983 */ /* 0x001ee20000100800 */
[----:B------:R-:W-:-:S03]  /*4eae0*/  ISETP.GE.AND P1, PT, R5, c[0x0][0x1d0], PT ;  /* 0x0000740005007a0c */ /* 0x000fc60003f26270 */
[----:B--2---:R0:W-:Y:S04]  /*4eaf0*/  STL [R1+0xf80], R2 ;  /* 0x000f800201007387 */ /* 0x0041e80000100800 */
[----:B---3--:R0:W-:Y:S06]  /*4eb00*/  STL [R1+0xf84], R0 ;  /* 0x000f840001007387 */ /* 0x0081ec0000100800 */
[----:B------:R-:W-:Y:S01]  /*4eb10*/  @P1 CALL.REL.NOINC `(.L_x_0) ;  /* 0x0000001000001944 */ /* 0x000fe20003c00000 */
[----:B------:R-:W-:Y:S05]  /*4eb20*/  BRA `(.L_x_1) ;  /* 0xfffd0f6000007947 */ /* 0x000fea000383ffff */
.L_x_0:
[----:B01----:R-:W2:Y:S04]  /*4eb30*/  LDL.LU R0, [R1+0x650] ;  /* 0x0006500001007983 */ /* 0x003ea80000300800 */
[----:B------:R-:W3:Y:S04]  /*4eb40*/  LDL.LU R2, [R1+0x654] ;  /* 0x0006540001027983 */ /* 0x000ee80000300800 */
[----:B--2---:R0:W-:Y:S04]  /*4eb50*/  STL [R1+0xf24], R0 ;  /* 0x000f240001007387 */ /* 0x0041e80000100800 */
[----:B0-----:R-:W2:Y:S04]  /*4eb60*/  LDL.LU R0, [R1+0x658] ;  /* 0x0006580001007983 */ /* 0x001ea80000300800 */
[----:B---3--:R0:W-:Y:S04]  /*4eb70*/  STL [R1+0xf20], R2 ;  /* 0x000f200201007387 */ /* 0x0081e80000100800 */
[----:B0-----:R-:W3:Y:S04]  /*4eb80*/  LDL.LU R2, [R1+0x65c] ;  /* 0x00065c0001027983 */ /* 0x001ee80000300800 */
        /* <DEDUP_REMOVED lines=455> */
[----:B0-----:R-:W3:Y:S04]  /*50800*/  LDL R2, [R1+0x99c] ;  /* 0x00099c0001027983 */ /* 0x001ee80000100800 */
        /* <DEDUP_REMOVED lines=522> */
[----:B---3--:R-:W-:Y:S04]  /*528b0*/  STL [R1+0x80], R2 ;  /* 0x0000800201007387 */ /* 0x008fe80000100800 */
[----:B------:R-:W3:Y:S04]  /*528c0*/  LDL.LU R8, [R1+0xfa4] ;  /* 0x000fa40001087983 */ /* 0x000ee80000300800 */
[----:B--2---:R0:W-:Y:S04]  /*528d0*/  STL [R1+0xac], R0 ;  /* 0x0000ac0001007387 */ /* 0x0041e80000100800 */
[----:B0-----:R-:W2:Y:S04]  /*528e0*/  LDL.LU R0, [R1+0xdf4] ;  /* 0x000df40001007983 */ /* 0x001ea80000300800 */
[----:B------:R-:W4:Y:S04]  /*528f0*/  LDL.LU R2, [R1+0xdf8] ;  /* 0x000df80001027983 */ /* 0x000f280000300800 */
[----:B--2---:R0:W-:Y:S04]  /*52900*/  STL [R1+0xb0], R0 ;  /* 0x0000b00001007387 */ /* 0x0041e80000100800 */
[----:B0-----:R-:W2:Y:S04]  /*52910*/  LDL.LU R0, [R1+0xdfc] ;  /* 0x000dfc0001007983 */ /* 0x001ea80000300800 */
[----:B----4-:R0:W-:Y:S04]  /*52920*/  STL [R1+0x84], R2 ;  /* 0x0000840201007387 */ /* 0x0101e80000100800 */
[----:B0-----:R-:W4:Y:S01]  /*52930*/  LDL.LU R2, [R1+0xe20] ;  /* 0x000e200001027983 */ /* 0x001f220000300800 */
[----:B---3--:R-:W-:-:S03]  /*52940*/  FSETP.GEU.AND P5, PT, R8, 1.175494350822287508e-38, PT ;  /* 0x008000000800780b */ /* 0x008fc60003fae000 */
[----:B--2---:R0:W-:Y:S02]  /*52950*/  STL [R1+0x88], R0 ;  /* 0x0000880001007387 */ /* 0x0041e40000100800 */
[----:B0-----:R-:W-:Y:S02]  /*52960*/  FMUL R0, R8, 8388608 ;  /* 0x4b00000008007820 */ /* 0x001fe40000400000 */
[----:B----4-:R0:W-:Y:S04]  /*52970*/  STL [R1+0xb4], R2 ;  /* 0x0000b40201007387 */ /* 0x0101e80000100800 */
[----:B------:R-:W2:Y:S04]  /*52980*/  LDL.LU R7, [R1+0xfa8] ;  /* 0x000fa80001077983 */ /* 0x000ea80000300800 */
[----:B0-----:R-:W3:Y:S04]  /*52990*/  LDL.LU R2, [R1+0xe24] ;  /* 0x000e240001027983 */ /* 0x001ee80000300800 */
[----:B------:R-:W4:Y:S04]  /*529a0*/  LDL.LU R3, [R1+0xe28] ;  /* 0x000e280001037983 */ /* 0x000f280000300800 */
[----:B---3--:R0:W-:Y:S04]  /*529b0*/  STL [R1+0xb8], R2 ;  /* 0x0000b80201007387 */ /* 0x0081e80000100800 */
[----:B------:R-:W-:Y:S04]  /*529c0*/  STL [R1+0x1a54], R8 ;  /* 0x001a540801007387 */ /* 0x000fe80000100800 */
[----:B----4-:R1:W-:Y:S01]  /*529d0*/  STL [R1+0x8c], R3 ;  /* 0x00008c0301007387 */ /* 0x0103e20000100800 */
[----:B0-----:R-:W-:-:S03]  /*529e0*/  FSEL R2, R0, R8, !P5 ;  /* 0x0000000800027208 */ /* 0x001fc60006800000 */
[----:B-1----:R-:W3:Y:S01]  /*529f0*/  LDL.LU R3, [R1+0xe2c] ;  /* 0x000e2c0001037983 */ /* 0x002ee20000300800 */
[C---:B--2---:R-:W-:Y:S01]  /*52a00*/  FMUL R0, R7.reuse, 8388608 ;  /* 0x4b00000007007820 */ /* 0x044fe20000400000 */
[----:B------:R-:W-:Y:S02]  /*52a10*/  FSETP.GEU.AND P6, PT, R7, 1.175494350822287508e-38, PT ;  /* 0x008000000700780b */ /* 0x000fe40003fce000 */
[----:B------:R0:W-:Y:S02]  /*52a20*/  STL [R1+0x18], R2 ;  /* 0x0000180201007387 */ /* 0x0001e40000100800 */
[----:B------:R-:W-:Y:S02]  /*52a30*/  FSEL R0, R0, R7, !P6 ;  /* 0x0000000700007208 */ /* 0x000fe40007000000 */
[----:B0-----:R-:W-:Y:S01]  /*52a40*/  IADD3 R2, R2, -0x3f3504f3, RZ ;  /* 0xc0cafb0d02027810 */ /* 0x001fe20007ffe0ff */
[----:B---3--:R0:W-:Y:S04]  /*52a50*/  STL [R1+0x90], R3 ;  /* 0x0000900301007387 */ /* 0x0081e80000100800 */
[----:B------:R-:W2:Y:S04]  /*52a60*/  LDL.LU R6, [R1+0xfac] ;  /* 0x000fac0001067983 */ /* 0x000ea80000300800 */
[----:B0-----:R-:W3:Y:S04]  /*52a70*/  LDL.LU R3, [R1+0xe30] ;  /* 0x000e300001037983 */ /* 0x001ee80000300800 */
[----:B------:R0:W-:Y:S04]  /*52a80*/  STL [R1+0x1a7c], R7 ;  /* 0x001a7c0701007387 */ /* 0x0001e80000100800 */
[----:B---3--:R-:W-:Y:S04]  /*52a90*/  STL [R1+0xbc], R3 ;  /* 0x0000bc0301007387 */ /* 0x008fe80000100800 */
[----:B------:R1:W-:Y:S04]  /*52aa0*/  STL [R1+0x14], R0 ;  /* 0x0000140001007387 */ /* 0x0003e80000100800 */
[----:B0-----:R-:W3:Y:S01]  /*52ab0*/  LDL R7, [R1+0x14] ;  /* 0x0000140001077983 */ /* 0x001ee20000100800 */
[----:B--2---:R-:W-:-:S02]  /*52ac0*/  FSETP.GEU.AND P0, PT, R6, 1.175494350822287508e-38, PT ;  /* 0x008000000600780b */ /* 0x004fc40003f0e000 */
[----:B-1----:R-:W-:Y:S01]  /*52ad0*/  LOP3.LUT R0, R2, 0xff800000, RZ, 0xc0, !PT ;  /* 0xff80000002007812 */ /* 0x002fe200078ec0ff */
[----:B------:R-:W-:-:S03]  /*52ae0*/  FMUL R2, R6, 8388608 ;  /* 0x4b00000006027820 */ /* 0x000fc60000400000 */
[----:B------:R0:W1:Y:S01]  /*52af0*/  I2F R13, R0 ;  /* 0x00000000000d7306 */ /* 0x0000620000201400 */
[----:B---3--:R-:W-:Y:S01]  /*52b00*/  STL [R1+0x1d34], R7 ;  /* 0x001d340701007387 */ /* 0x008fe20000100800 */
[----:B------:R-:W-:Y:S02]  /*52b10*/  FSEL R11, RZ, -23, P5 ;  /* 0xc1b80000ff0b7808 */ /* 0x000fe40002800000 */
[----:B------:R-:W-:Y:S01]  /*52b20*/  IADD3 R12, R7, -0x3f3504f3, RZ ;  /* 0xc0cafb0d070c7810 */ /* 0x000fe20007ffe0ff */
[----:B------:R0:W-:Y:S04]  /*52b30*/  STL [R1+0x1d38], R0 ;  /* 0x001d380001007387 */ /* 0x0001e80000100800 */
[----:B------:R-:W2:Y:S04]  /*52b40*/  LDL.LU R5, [R1+0xfb0] ;  /* 0x000fb00001057983 */ /* 0x000ea80000300800 */
[----:B------:R-:W3:Y:S01]  /*52b50*/  LDL.LU R3, [R1+0xe34] ;  /* 0x000e340001037983 */ /* 0x000ee20000300800 */
[----:B------:R-:W-:-:S02]  /*52b60*/  FSEL R16, RZ, -23, P0 ;  /* 0xc1b80000ff107808 */ /* 0x000fc40000000000 */
[----:B0-----:R-:W-:Y:S01]  /*52b70*/  FSEL R0, R2, R6, !P0 ;  /* 0x0000000602007208 */ /* 0x001fe20004000000 */
[----:B------:R-:W-:Y:S01]  /*52b80*/  STL [R1+0x1aa4], R6 ;  /* 0x001aa40601007387 */ /* 0x000fe20000100800 */
[----:B------:R-:W-:-:S04]  /*52b90*/  LOP3.LUT R12, R12, 0xff800000, RZ, 0xc0, !PT ;  /* 0xff8000000c0c7812 */ /* 0x000fc800078ec0ff */
[----:B------:R-:W0:Y:S01]  /*52ba0*/  I2F R14, R12 ;  /* 0x0000000c000e7306 */ /* 0x000e220000201400 */
[C---:B--2---:R-:W-:Y:S01]  /*52bb0*/  FMUL R2, R5.reuse, 8388608 ;  /* 0x4b00000005027820 */ /* 0x044fe20000400000 */
[----:B------:R-:W-:Y:S01]  /*52bc0*/  FSETP.GEU.AND P1, PT, R5, 1.175494350822287508e-38, PT ;  /* 0x008000000500780b */ /* 0x000fe20003f2e000 */
[----:B---3--:R2:W-:Y:S04]  /*52bd0*/  STL [R1+0xc0], R3 ;  /* 0x0000c00301007387 */ /* 0x0085e80000100800 */
[----:B------:R3:W-:Y:S04]  /*52be0*/  STL [R1+0x10], R0 ;  /* 0x0000100001007387 */ /* 0x0007e80000100800 */
[----:B------:R-:W4:Y:S01]  /*52bf0*/  LDL.LU R4, [R1+0xfb4] ;  /* 0x000fb40001047983 */ /* 0x000f220000300800 */
[----:B--2---:R-:W-:-:S03]  /*52c00*/  IADD3 R3, R0, -0x3f3504f3, RZ ;  /* 0xc0cafb0d00037810 */ /* 0x004fc60007ffe0ff */
[----:B---3--:R-:W2:Y:S01]  /*52c10*/  LDL.LU R0, [R1+0xe38] ;  /* 0x000e380001007983 */ /* 0x008ea20000300800 */
[----:B------:R-:W-:-:S03]  /*52c20*/  FSEL R6, R2, R5, !P1 ;  /* 0x0000000502067208 */ /* 0x000fc60004800000 */
[----:B------:R-:W-:Y:S04]  /*52c30*/  STL [R1+0x1acc], R5 ;  /* 0x001acc0501007387 */ /* 0x000fe80000100800 */
[----:B--2---:R2:W-:Y:S04]  /*52c40*/  STL [R1+0x94], R0 ;  /* 0x0000940001007387 */ /* 0x0045e80000100800 */
[----:B------:R-:W-:Y:S01]  /*52c50*/  STL [R1+0xc], R6 ;  /* 0x00000c0601007387 */ /* 0x000fe20000100800 */
[----:B--2---:R-:W-:-:S05]  /*52c60*/  LOP3.LUT R0, R3, 0xff800000, RZ, 0xc0, !PT ;  /* 0xff80000003007812 */ /* 0x004fca00078ec0ff */
[----:B------:R-:W-:Y:S04]  /*52c70*/  STL [R1+0x6f4], R0 ;  /* 0x0006f40001007387 */ /* 0x000fe80000100800 */
[----:B------:R-:W2:Y:S04]  /*52c80*/  LDL.LU R10, [R1+0xfb8] ;  /* 0x000fb800010a7983 */ /* 0x000ea80000300800 */
[----:B------:R-:W3:Y:S01]  /*52c90*/  LDL.LU R8, [R1+0xe3c] ;  /* 0x000e3c0001087983 */ /* 0x000ee20000300800 */
[C---:B----4-:R-:W-:Y:S01]  /*52ca0*/  FMUL R2, R4.reuse, 8388608 ;  /* 0x4b00000004027820 */ /* 0x050fe20000400000 */
[----:B------:R-:W-:-:S02]  /*52cb0*/  FSETP.GEU.AND P2, PT, R4, 1.175494350822287508e-38, PT ;  /* 0x008000000400780b */ /* 0x000fc40003f4e000 */
[----:B------:R-:W-:Y:S02]  /*52cc0*/  IADD3 R3, R6, -0x3f3504f3, RZ ;  /* 0xc0cafb0d06037810 */ /* 0x000fe40007ffe0ff */
[----:B------:R-:W-:Y:S02]  /*52cd0*/  FSEL R5, R2, R4, !P2 ;  /* 0x0000000402057208 */ /* 0x000fe40005000000 */
[----:B------:R-:W-:Y:S01]  /*52ce0*/  LOP3.LUT R3, R3, 0xff800000, RZ, 0xc0, !PT ;  /* 0xff80000003037812 */ /* 0x000fe200078ec0ff */
[----:B---3--:R3:W-:Y:S04]  /*52cf0*/  STL [R1+0x1cec], R8 ;  /* 0x001cec0801007387 */ /* 0x0087e80000100800 */
[----:B------:R-:W-:Y:S04]  /*52d00*/  STL [R1+0x1af4], R4 ;  /* 0x001af40401007387 */ /* 0x000fe80000100800 */
[----:B------:R-:W-:Y:S04]  /*52d10*/  STL [R1+0x8], R5 ;  /* 0x0000080501007387 */ /* 0x000fe80000100800 */
[----:B------:R-:W-:Y:S04]  /*52d20*/  STL [R1+0x6e8], R3 ;  /* 0x0006e80301007387 */ /* 0x000fe80000100800 */
[----:B------:R-:W4:Y:S04]  /*52d30*/  LDL.LU R9, [R1+0xfbc] ;  /* 0x000fbc0001097983 */ /* 0x000f280000300800 */
[----:B------:R-:W4:Y:S01]  /*52d40*/  LDL.LU R20, [R1+0xfc0] ;  /* 0x000fc00001147983 */ /* 0x000f220000300800 */
[C---:B--2---:R-:W-:Y:S01]  /*52d50*/  FMUL R2, R10.reuse, 8388608 ;  /* 0x4b0000000a027820 */ /* 0x044fe20000400000 */
[----:B------:R-:W-:-:S02]  /*52d60*/  FSETP.GEU.AND P3, PT, R10, 1.175494350822287508e-38, PT ;  /* 0x008000000a00780b */ /* 0x000fc40003f6e000 */
[----:B------:R-:W-:Y:S02]  /*52d70*/  IADD3 R27, R5, -0x3f3504f3, RZ ;  /* 0xc0cafb0d051b7810 */ /* 0x000fe40007ffe0ff */
[----:B---3--:R-:W-:Y:S02]  /*52d80*/  FSEL R8, R2, R10, !P3 ;  /* 0x0000000a02087208 */ /* 0x008fe40005800000 */
[----:B------:R-:W-:Y:S01]  /*52d90*/  LOP3.LUT R27, R27, 0xff800000, RZ, 0xc0, !PT ;  /* 0xff8000001b1b7812 */ /* 0x000fe200078ec0ff */
[----:B------:R-:W-:Y:S04]  /*52da0*/  STL [R1+0x1b1c], R10 ;  /* 0x001b1c0a01007387 */ /* 0x000fe80000100800 */
[----:B------:R-:W-:Y:S04]  /*52db0*/  STL [R1+0x4], R8 ;  /* 0x0000040801007387 */ /* 0x000fe80000100800 */
[----:B------:R-:W-:Y:S04]  /*52dc0*/  STL [R1+0x1d30], R27 ;  /* 0x001d301b01007387 */ /* 0x000fe80000100800 */
[----:B------:R-:W2:Y:S01]  /*52dd0*/  LDL.LU R19, [R1+0xfc4] ;  /* 0x000fc40001137983 */ /* 0x000ea20000300800 */
[C---:B----4-:R-:W-:Y:S01]  /*52de0*/  FMUL R2, R9.reuse, 8388608 ;  /* 0x4b00000009027820 */ /* 0x050fe20000400000 */
[----:B------:R-:W-:-:S04]  /*52df0*/  FSETP.GEU.AND P4, PT, R9, 1.175494350822287508e-38, PT ;  /* 0x008000000900780b */ /* 0x000fc80003f8e000 */
[----:B------:R-:W-:Y:S01]  /*52e00*/  FSEL R2, R2, R9, !P4 ;  /* 0x0000000902027208 */ /* 0x000fe20006000000 */
[----:B------:R-:W-:Y:S04]  /*52e10*/  STL [R1+0x1b44], R9 ;  /* 0x001b440901007387 */ /* 0x000fe80000100800 */
[----:B------:R3:W-:Y:S04]  /*52e20*/  STL [R1], R2 ;  /* 0x0000000201007387 */ /* 0x0007e80000100800 */
[----:B------:R-:W4:Y:S01]  /*52e30*/  LDL.LU R18, [R1+0xfc8] ;  /* 0x000fc80001127983 */ /* 0x000f220000300800 */
[----:B---3--:R-:W-:-:S04]  /*52e40*/  IADD3 R2, R2, -0x3f3504f3, RZ ;  /* 0xc0cafb0d02027810 */ /* 0x008fc80007ffe0ff */
[----:B------:R-:W-:Y:S01]  /*52e50*/  LOP3.LUT R5, R2, 0xff800000, RZ, 0xc0, !PT ;  /* 0xff80000002057812 */ /* 0x000fe200078ec0ff */
[----:B------:R-:W-:Y:S03]  /*52e60*/  STL [R1+0x1b6c], R20 ;  /* 0x001b6c1401007387 */ /* 0x000fe60000100800 */
[----:B------:R3:W-:Y:S01]  /*52e70*/  I2F R22, R5 ;  /* 0x0000000500167306 */ /* 0x0007e20000201400 */
[----:B------:R3:W-:Y:S04]  /*52e80*/  STL [R1+0x6e4], R5 ;  /* 0x0006e40501007387 */ /* 0x0007e80000100800 */
[----:B---3--:R-:W3:Y:S01]  /*52e90*/  LDL.LU R5, [R1+0xe40] ;  /* 0x000e400001057983 */ /* 0x008ee20000300800 */
[C---:B------:R-:W-:Y:S01]  /*52ea0*/  FMUL R29, R20.reuse, 8388608 ;  /* 0x4b000000141d7820 */ /* 0x040fe20000400000 */
[----:B------:R-:W-:Y:S01]  /*52eb0*/  FSETP.GEU.AND P5, PT, R20, 1.175494350822287508e-38, PT ;  /* 0x008000001400780b */ /* 0x000fe20003fae000 */
[----:B------:R0:W1:Y:S01]  /*52ec0*/  I2F R7, R3 ;  /* 0x0000000300077306 */ /* 0x0000620000201400 */
[----:B--2---:R-:W-:-:S02]  /*52ed0*/  FMUL R28, R19, 8388608 ;  /* 0x4b000000131c7820 */ /* 0x004fc40000400000 */
[----:B------:R-:W-:Y:S02]  /*52ee0*/  FSEL R29, R29, R20, !P5 ;  /* 0x000000141d1d7208 */ /* 0x000fe40006800000 */
[----:B0-----:R-:W-:Y:S02]  /*52ef0*/  FSEL R3, RZ, -23, P6 ;  /* 0xc1b80000ff037808 */ /* 0x001fe40003000000 */
[----:B------:R-:W-:Y:S02]  /*52f00*/  FSETP.GEU.AND P6, PT, R19, 1.175494350822287508e-38, PT ;  /* 0x008000001300780b */ /* 0x000fe40003fce000 */
[----:B------:R-:W-:Y:S02]  /*52f10*/  IADD3 R2, R29, -0x3f3504f3, RZ ;  /* 0xc0cafb0d1d027810 */ /* 0x000fe40007ffe0ff */
[----:B------:R-:W-:Y:S01]  /*52f20*/  FSEL R28, R28, R19, !P6 ;  /* 0x000000131c1c7208 */ /* 0x000fe20007000000 */
[----:B---3--:R0:W-:Y:S02]  /*52f30*/  STL [R1+0xc4], R5 ;  /* 0x0000c40501007387 */ /* 0x0081e40000100800 */
[----:B0-----:R-:W-:-:S02]  /*52f40*/  LOP3.LUT R5, R2, 0xff800000, RZ, 0xc0, !PT ;  /* 0xff80000002057812 */ /* 0x001fc400078ec0ff */
[----:B------:R-:W-:Y:S02]  /*52f50*/  IADD3 R2, R28, -0x3f3504f3, RZ ;  /* 0xc0cafb0d1c027810 */ /* 0x000fe40007ffe0ff */
[----:B------:R0:W-:Y:S01]  /*52f60*/  I2F R25, R5 ;  /* 0x0000000500197306 */ /* 0x0001e20000201400 */
[----:B------:R-:W-:Y:S04]  /*52f70*/  STL [R1+0x1b94], R19 ;  /* 0x001b941301007387 */ /* 0x000fe80000100800 */
[----:B------:R-:W2:Y:S01]  /*52f80*/  LDL.LU R17, [R1+0xfcc] ;  /* 0x000fcc0001117983 */ /* 0x000ea20000300800 */
[----:B0-----:R-:W-:-:S03]  /*52f90*/  LOP3.LUT R5, R2, 0xff800000, RZ, 0xc0, !PT ;  /* 0xff80000002057812 */ /* 0x001fc600078ec0ff */
[----:B----4-:R0:W-:Y:S01]  /*52fa0*/  STL [R1+0x1bbc], R18 ;  /* 0x001bbc1201007387 */ /* 0x0101e20000100800 */
[----:B------:R3:W-:Y:S03]  /*52fb0*/  I2F R21, R5 ;  /* 0x0000000500157306 */ /* 0x0007e60000201400 */
[----:B------:R-:W4:Y:S04]  /*52fc0*/  LDL.LU R9, [R1+0xe44] ;  /* 0x000e440001097983 */ /* 0x000f280000300800 */
[----:B---3--:R-:W3:Y:S01]  /*52fd0*/  LDL.LU R5, [R1+0xe48] ;  /* 0x000e480001057983 */ /* 0x008ee20000300800 */
[C---:B------:R-:W-:Y:S01]  /*52fe0*/  FMUL R23, R18.reuse, 8388608 ;  /* 0x4b00000012177820 */ /* 0x040fe20000400000 */
[----:B------:R-:W-:-:S04]  /*52ff0*/  FSETP.GEU.AND P0, PT, R18, 1.175494350822287508e-38, PT ;  /* 0x008000001200780b */ /* 0x000fc80003f0e000 */
[----:B------:R-:W-:Y:S01]  /*53000*/  FSEL R23, R23, R18, !P0 ;  /* 0x0000001217177208 */ /* 0x000fe20004000000 */
[----:B----4-:R-:W-:Y:S04]  /*53010*/  STL [R1+0xc8], R9 ;  /* 0x0000c80901007387 */ /* 0x010fe80000100800 */
[----:B---3--:R3:W-:Y:S04]  /*53020*/  STL [R1+0x1c84], R5 ;  /* 0x001c840501007387 */ /* 0x0087e80000100800 */
[----:B--2---:R-:W-:Y:S04]  /*53030*/  STL [R1+0x1be4], R17 ;  /* 0x001be41101007387 */ /* 0x004fe80000100800 */
[----:B0-----:R-:W2:Y:S04]  /*53040*/  LDL.LU R18, [R1+0xe4c] ;  /* 0x000e4c0001127983 */ /* 0x001ea80000300800 */
[----:B---3--:R-:W3:Y:S01]  /*53050*/  LDL.LU R5, [R1+0xe50] ;  /* 0x000e500001057983 */ /* 0x008ee20000300800 */
[----:B------:R-:W-:Y:S01]  /*53060*/  IADD3 R26, R8, -0x3f3504f3, RZ ;  /* 0xc0cafb0d081a7810 */ /* 0x000fe20007ffe0ff */
[----:B------:R-:W0:Y:S01]  /*53070*/  I2F R0, R0 ;  /* 0x0000000000007306 */ /* 0x000e220000201400 */
[----:B-1----:R-:W-:Y:S01]  /*53080*/  MOV R6, R13 ;  /* 0x0000000d00067202 */ /* 0x002fe20000000f00 */
[C---:B------:R-:W-:Y:S01]  /*53090*/  FMUL R24, R17.reuse, 8388608 ;  /* 0x4b00000011187820 */ /* 0x040fe20000400000 */
[----:B------:R-:W-:Y:S01]  /*530a0*/  FSEL R13, RZ, -23, P1 ;  /* 0xc1b80000ff0d7808 */ /* 0x000fe20000800000 */
[----:B---3--:R1:W-:Y:S04]  /*530b0*/  STL [R1+0xcc], R5 ;  /* 0x0000cc0501007387 */ /* 0x0083e80000100800 */
[----:B-1----:R-:W3:Y:S01]  /*530c0*/  LDL.LU R5, [R1+0xe54] ;  /* 0x000e540001057983 */ /* 0x002ee20000300800 */
[----:B------:R-:W-:-:S02]  /*530d0*/  FSETP.GEU.AND P1, PT, R17, 1.175494350822287508e-38, PT ;  /* 0x008000001100780b */ /* 0x000fc40003f2e000 */
[----:B------:R-:W-:Y:S01]  /*530e0*/  LOP3.LUT R26, R26, 0xff800000, RZ, 0xc0, !PT ;  /* 0xff8000001a1a7812 */ /* 0x000fe200078ec0ff */
[----:B------:R-:W-:Y:S01]  /*530f0*/  I2F R10, R27 ;  /* 0x0000001b000a7306 */ /* 0x000fe20000201400 */
[----:B------:R-:W-:Y:S02]  /*53100*/  IADD3 R2, R23, -0x3f3504f3, RZ ;  /* 0xc0cafb0d17027810 */ /* 0x000fe40007ffe0ff */
[----:B------:R-:W-:Y:S02]  /*53110*/  FSEL R24, R24, R17, !P1 ;  /* 0x0000001118187208 */ /* 0x000fe40004800000 */
[----:B------:R-:W4:Y:S01]  /*53120*/  LDL.LU R17, [R1+0xe58] ;  /* 0x000e580001117983 */ /* 0x000f220000300800 */
[----:B------:R-:W-:Y:S02]  /*53130*/  LOP3.LUT R9, R2, 0xff800000, RZ, 0xc0, !PT ;  /* 0xff80000002097812 */ /* 0x000fe400078ec0ff */
[----:B------:R-:W1:Y:S01]  /*53140*/  I2F R4, R26 ;  /* 0x0000001a00047306 */ /* 0x000e620000201400 */
[----:B------:R-:W-:Y:S01]  /*53150*/  IADD3 R2, R24, -0x3f3504f3, RZ ;  /* 0xc0cafb0d18027810 */ /* 0x000fe20007ffe0ff */
[----:B------:R-:W-:-:S03]  /*53160*/  FFMA.FTZ R3, R14, 1.1920928955078125e-07, R3 ;  /* 0x340000000e037823 */ /* 0x000fc60000010003 */
[----:B------:R-:W-:-:S03]  /*53170*/  LOP3.LUT R2, R2, 0xff800000, RZ, 0xc0, !PT ;  /* 0xff80000002027812 */ /* 0x000fc600078ec0ff */
[----:B------:R0:W1:Y:S08]  /*53180*/  I2F R15, R9 ;  /* 0x00000009000f7306 */ /* 0x0000700000201400 */
[----:B------:R1:W2:Y:S01]  /*53190*/  I2F R14, R2 ;  /* 0x00000002000e7306 */ /* 0x0002a20000201400 */
[----:B0-----:R-:W-:Y:S01]  /*531a0*/  FFMA.FTZ R9, R7, 1.1920928955078125e-07, R13 ;  /* 0x3400000007097823 */ /* 0x001fe2000001000d */
[----:B-1----:R-:W-:-:S05]  /*531b0*/  FSEL R2, RZ, -23, P4 ;  /* 0xc1b80000ff027808 */ /* 0x002fca0002000000 */
[----:B------:R-:W-:Y:S01]  /*531c0*/  FFMA.FTZ R2, R22, 1.1920928955078125e-07, R2 ;  /* 0x3400000016027823 */ /* 0x000fe20000010002 */
[----:B---3--:R0:W-:Y:S04]  /*531d0*/  STL [R1+0xd0], R5 ;  /* 0x0000d00501007387 */ /* 0x0081e80000100800 */
[----:B------:R-:W3:Y:S01]  /*531e0*/  LDL.LU R19, [R1+0xe5c] ;  /* 0x000e5c0001137983 */ /* 0x000ee20000300800 */
[----:B0-----:R-:W-:Y:S01]  /*531f0*/  FFMA.FTZ R5, R6, 1.1920928955078125e-07, R11 ;  /* 0x3400000006057823 */ /* 0x001fe2000001000b */
[----:B------:R-:W-:-:S04]  /*53200*/  FSEL R11, RZ, -23, P2 ;  /* 0xc1b80000ff0b7808 */ /* 0x000fc80001000000 */
[----:B------:R0:W-:Y:S04]  /*53210*/  STL [R1+0x758], R5 ;  /* 0x0007580501007387 */ /* 0x0001e80000100800 */
[----:B------:R1:W-:Y:S04]  /*53220*/  STL [R1+0x754], R3 ;  /* 0x0007540301007387 */ /* 0x0003e80000100800 */
[----:B------:R-:W3:Y:S01]  /*53230*/  LDL R6, [R1+0x18] ;  /* 0x0000180001067983 */ /* 0x000ee20000100800 */
[----:B0-----:R-:W-:-:S03]  /*53240*/  FFMA.FTZ R5, R0, 1.1920928955078125e-07, R16 ;  /* 0x3400000000057823 */ /* 0x001fc60000010010 */
[----:B------:R-:W3:Y:S01]  /*53250*/  LDL.LU R0, [R1+0x1d38] ;  /* 0x001d380001007983 */ /* 0x000ee20000300800 */
[----:B-1----:R-:W-:-:S03]  /*53260*/  FSEL R3, RZ, -23, P3 ;  /* 0xc1b80000ff037808 */ /* 0x002fc60001800000 */
[----:B------:R-:W3:Y:S04]  /*53270*/  LDL.LU R7, [R1+0x1d34] ;  /* 0x001d340001077983 */ /* 0x000ee80000300800 */
[----:B------:R0:W-:Y:S01]  /*53280*/  STL [R1+0x750], R5 ;  /* 0x0007500501007387 */ /* 0x0001e20000100800 */
[----:B------:R-:W-:-:S03]  /*53290*/  FFMA.FTZ R3, R4, 1.1920928955078125e-07, R3 ;  /* 0x3400000004037823 */ /* 0x000fc60000010003 */
[----:B------:R-:W-:Y:S01]  /*532a0*/  STL [R1+0x74c], R9 ;  /* 0x00074c0901007387 */ /* 0x000fe20000100800 */
[----:B0-----:R-:W-:-:S05]  /*532b0*/  FFMA.FTZ R5, R10, 1.1920928955078125e-07, R11 ;  /* 0x340000000a057823 */ /* 0x001fca000001000b */
[----:B------:R-:W-:Y:S04]  /*532c0*/  STL [R1+0x748], R5 ;  /* 0x0007480501007387 */ /* 0x000fe80000100800 */
[----:B------:R0:W-:Y:S04]  /*532d0*/  STL [R1+0x744], R3 ;  /* 0x0007440301007387 */ /* 0x0001e80000100800 */
[----:B------:R1:W-:Y:S04]  /*532e0*/  STL [R1+0x740], R2 ;  /* 0x0007400201007387 */ /* 0x0003e80000100800 */
[----:B------:R-:W3:Y:S01]  /*532f0*/  LDL.LU R16, [R1+0xfd0] ;  /* 0x000fd00001107983 */ /* 0x000ee20000300800 */
[----:B------:R-:W-:-:S02]  /*53300*/  FSEL R13, RZ, -23, P5 ;  /* 0xc1b80000ff0d7808 */ /* 0x000fc40002800000 */
[----:B------:R-:W-:Y:S02]  /*53310*/  FSEL R11, RZ, -23, P6 ;  /* 0xc1b80000ff0b7808 */ /* 0x000fe40003000000 */
[----:B0-----:R-:W-:Y:S02]  /*53320*/  FSEL R3, RZ, -23, P0 ;  /* 0xc1b80000ff037808 */ /* 0x001fe40000000000 */
[----:B-1----:R-:W-:Y:S01]  /*53330*/  FSEL R2, RZ, -23, P1 ;  /* 0xc1b80000ff027808 */ /* 0x002fe20000800000 */
[----:B------:R-:W-:Y:S02]  /*53340*/  FFMA.FTZ R9, R25, 1.1920928955078125e-07, R13 ;  /* 0x3400000019097823 */ /* 0x000fe4000001000d */
[----:B------:R-:W-:Y:S02]  /*53350*/  FFMA.FTZ R5, R21, 1.1920928955078125e-07, R11 ;  /* 0x3400000015057823 */ /* 0x000fe4000001000b */
[----:B------:R-:W-:Y:S02]  /*53360*/  FFMA.FTZ R4, R15, 1.1920928955078125e-07, R3 ;  /* 0x340000000f047823 */ /* 0x000fe40000010003 */
[----:B--2---:R-:W-:Y:S01]  /*53370*/  FFMA.FTZ R3, R14, 1.1920928955078125e-07, R2 ;  /* 0x340000000e037823 */ /* 0x004fe20000010002 */
[----:B------:R-:W-:Y:S04]  /*53380*/  STL [R1+0x73c], R9 ;  /* 0x00073c0901007387 */ /* 0x000fe80000100800 */
[----:B------:R-:W-:Y:S04]  /*53390*/  STL [R1+0x738], R5 ;  /* 0x0007380501007387 */ /* 0x000fe80000100800 */
[----:B------:R-:W-:Y:S04]  /*533a0*/  STL [R1+0x734], R4 ;  /* 0x0007340401007387 */ /* 0x000fe80000100800 */
[----:B------:R-:W-:Y:S04]  /*533b0*/  STL [R1+0x72c], R3 ;  /* 0x00072c0301007387 */ /* 0x000fe80000100800 */
[----:B------:R-:W2:Y:S04]  /*533c0*/  LDL.LU R15, [R1+0xfd4] ;  /* 0x000fd400010f7983 */ /* 0x000ea80000300800 */
[----:B------:R-:W4:Y:S04]  /*533d0*/  LDL.LU R14, [R1+0xfd8] ;  /* 0x000fd800010e7983 */ /* 0x000f280000300800 */
[----:B---3--:R-:W-:Y:S04]  /*533e0*/  STL [R1+0x1c0c], R16 ;  /* 0x001c0c1001007387 */ /* 0x008fe80000100800 */
[----:B------:R-:W3:Y:S04]  /*533f0*/  LDL.LU R13, [R1+0xfdc] ;  /* 0x000fdc00010d7983 */ /* 0x000ee80000300800 */
[----:B------:R-:W3:Y:S01]  /*53400*/  LDL.LU R11, [R1+0xfe0] ;  /* 0x000fe000010b7983 */ /* 0x000ee20000300800 */
[----:B------:R-:W-:Y:S01]  /*53410*/  IADD3 R25, R6, -R0, RZ ;  /* 0x8000000006197210 */ /* 0x000fe20007ffe0ff */
[C---:B------:R-:W-:Y:S01]  /*53420*/  FMUL R2, R16.reuse, 8388608 ;  /* 0x4b00000010027820 */ /* 0x040fe20000400000 */
[----:B------:R-:W-:-:S03]  /*53430*/  FSETP.GEU.AND P0, PT, R16, 1.175494350822287508e-38, PT ;  /* 0x008000001000780b */ /* 0x000fc60003f0e000 */
[----:B------:R-:W-:Y:S01]  /*53440*/  FADD R25, R25, -1 ;  /* 0xbf80000019197421 */ /* 0x000fe20000000000 */
[----:B------:R-:W-:Y:S01]  /*53450*/  FSEL R2, R2, R16, !P0 ;  /* 0x0000001002027208 */ /* 0x000fe20004000000 */
[C---:B--2---:R-:W-:Y:S01]  /*53460*/  FMUL R22, R15.reuse, 8388608 ;  /* 0x4b0000000f167820 */ /* 0x044fe20000400000 */
[----:B------:R-:W-:Y:S01]  /*53470*/  FSETP.GEU.AND P1, PT, R15, 1.175494350822287508e-38, PT ;  /* 0x008000000f00780b */ /* 0x000fe20003f2e000 */
[----:B------:R0:W-:Y:S03]  /*53480*/  STL [R1+0x1c34], R15 ;  /* 0x001c340f01007387 */ /* 0x0001e60000100800 */
[----:B------:R-:W-:-:S04]  /*53490*/  FSEL R22, R22, R15, !P1 ;  /* 0x0000000f16167208 */ /* 0x000fc80004800000 */
[----:B------:R-:W-:Y:S02]  /*534a0*/  IADD3 R0, R22, -0x3f3504f3, RZ ;  /* 0xc0cafb0d16007810 */ /* 0x000fe40007ffe0ff */
[----:B0-----:R-:W-:Y:S02]  /*534b0*/  MOV R15, 0x3dc6b27f ;  /* 0x3dc6b27f000f7802 */ /* 0x001fe40000000f00 */
[----:B------:R-:W-:-:S03]  /*534c0*/  LOP3.LUT R16, R0, 0xff800000, RZ, 0xc0, !PT ;  /* 0xff80000000107812 */ /* 0x000fc600078ec0ff */
[----:B------:R-:W-:Y:S01]  /*534d0*/  FFMA.FTZ R0, R25, R15, -0.16845393180847167969 ;  /* 0xbe2c7f3019007423 */ /* 0x000fe2000001000f */
[----:B------:R-:W-:-:S03]  /*534e0*/  IADD3 R3, R2, -0x3f3504f3, RZ ;  /* 0xc0cafb0d02037810 */ /* 0x000fc60007ffe0ff */
[----:B------:R-:W-:Y:S01]  /*534f0*/  FFMA.FTZ R4, R25, R0, 0.1716887056827545166 ;  /* 0x3e2fcf2a19047423 */ /* 0x000fe20000010000 */
[----:B------:R-:W-:Y:S01]  /*53500*/  IADD3 R0, R7, -R12, RZ ;  /* 0x8000000c07007210 */ /* 0x000fe20007ffe0ff */
[C---:B----4-:R-:W-:Y:S01]  /*53510*/  FMUL R21, R14.reuse, 8388608 ;  /* 0x4b0000000e157820 */ /* 0x050fe20000400000 */
[----:B------:R-:W-:Y:S01]  /*53520*/  FSETP.GEU.AND P2, PT, R14, 1.175494350822287508e-38, PT ;  /* 0x008000000e00780b */ /* 0x000fe20003f4e000 */
[----:B------:R-:W-:Y:S01]  /*53530*/  FFMA.FTZ R12, R25, R4, -0.17900948226451873779 ;  /* 0xbe374e43190c7423 */ /* 0x000fe20000010004 */
[----:B------:R-:W-:Y:S02]  /*53540*/  LOP3.LUT R20, R3, 0xff800000, RZ, 0xc0, !PT ;  /* 0xff80000003147812 */ /* 0x000fe400078ec0ff */
[----:B------:R-:W-:Y:S01]  /*53550*/  FSEL R21, R21, R14, !P2 ;  /* 0x0000000e15157208 */ /* 0x000fe20005000000 */
[----:B------:R-:W-:-:S03]  /*53560*/  FFMA.FTZ R4, R25, R12, 0.20512372255325317383 ;  /* 0x3e520bf419047423 */ /* 0x000fc6000001000c */
[----:B------:R-:W-:Y:S01]  /*53570*/  IADD3 R5, R21, -0x3f3504f3, RZ ;  /* 0xc0cafb0d15057810 */ /* 0x000fe20007ffe0ff */
[----:B------:R-:W-:Y:S01]  /*53580*/  FADD R0, R0, -1 ;  /* 0xbf80000000007421 */ /* 0x000fe20000000000 */
[----:B------:R0:W-:Y:S02]  /*53590*/  STL [R1+0x1c5c], R14 ;  /* 0x001c5c0e01007387 */ /* 0x0001e40000100800 */
[----:B0-----:R-:W-:Y:S01]  /*535a0*/  LOP3.LUT R14, R5, 0xff800000, RZ, 0xc0, !PT ;  /* 0xff800000050e7812 */ /* 0x001fe200078ec0ff */
[C---:B---3--:R-:W-:Y:S01]  /*535b0*/  FMUL R3, R13.reuse, 8388608 ;  /* 0x4b0000000d037820 */ /* 0x048fe20000400000 */
[----:B------:R-:W-:Y:S01]  /*535c0*/  FSETP.GEU.AND P3, PT, R13, 1.175494350822287508e-38, PT ;  /* 0x008000000d00780b */ /* 0x000fe20003f6e000 */
[C---:B------:R-:W-:Y:S01]  /*535d0*/  FMUL R6, R11.reuse, 8388608 ;  /* 0x4b0000000b067820 */ /* 0x040fe20000400000 */
[----:B------:R-:W-:Y:S02]  /*535e0*/  FSETP.GEU.AND P4, PT, R11, 1.175494350822287508e-38, PT ;  /* 0x008000000b00780b */ /* 0x000fe40003f8e000 */
[----:B------:R-:W-:-:S02]  /*535f0*/  FSEL R3, R3, R13, !P3 ;  /* 0x0000000d03037208 */ /* 0x000fc40005800000 */
[----:B------:R-:W-:Y:S01]  /*53600*/  FSEL R12, R6, R11, !P4 ;  /* 0x0000000b060c7208 */ /* 0x000fe20006000000 */
[----:B------:R-:W-:Y:S01]  /*53610*/  FFMA.FTZ R6, R25, R4, -0.24046532809734344482 ;  /* 0xbe763c8b19067423 */ /* 0x000fe20000010004 */
[----:B------:R-:W-:Y:S01]  /*53620*/  STL [R1+0x1c70], R13 ;  /* 0x001c700d01007387 */ /* 0x000fe20000100800 */
[----:B------:R-:W-:Y:S02]  /*53630*/  IADD3 R5, R3, -0x3f3504f3, RZ ;  /* 0xc0cafb0d03057810 */ /* 0x000fe40007ffe0ff */
[----:B------:R-:W-:Y:S01]  /*53640*/  FFMA.FTZ R27, R25, R6, 0.28857114911079406738 ;  /* 0x3e93bf99191b7423 */ /* 0x000fe20000010006 */
[----:B------:R0:W-:Y:S01]  /*53650*/  STL [R1+0x1cb4], R3 ;  /* 0x001cb40301007387 */ /* 0x0001e20000100800 */
[----:B------:R-:W-:Y:S02]  /*53660*/  LOP3.LUT R9, R5, 0xff800000, RZ, 0xc0, !PT ;  /* 0xff80000005097812 */ /* 0x000fe400078ec0ff */
[----:B------:R-:W-:Y:S01]  /*53670*/  FFMA.FTZ R27, R25, R27, -0.36067417263984680176 ;  /* 0xbeb8aa49191b7423 */ /* 0x000fe2000001001b */
[----:B------:R-:W-:Y:S01]  /*53680*/  IADD3 R5, R12, -0x3f3504f3, RZ ;  /* 0xc0cafb0d0c057810 */ /* 0x000fe20007ffe0ff */
[----:B------:R1:W-:Y:S01]  /*53690*/  STL [R1+0x1cb8], R12 ;  /* 0x001cb80c01007387 */ /* 0x0003e20000100800 */
[----:B0-----:R-:W-:-:S04]  /*536a0*/  FFMA.FTZ R3, R0, R15, -0.16845393180847167969 ;  /* 0xbe2c7f3000037423 */ /* 0x001fc8000001000f */
[C---:B------:R-:W-:Y:S01]  /*536b0*/  FFMA.FTZ R6, R0.reuse, R3, 0.1716887056827545166 ;  /* 0x3e2fcf2a00067423 */ /* 0x040fe20000010003 */
[----:B-1----:R-:W2:Y:S04]  /*536c0*/  LDL R12, [R1+0xc] ;  /* 0x00000c00010c7983 */ /* 0x002ea80000100800 */
[----:B------:R-:W3:Y:S04]  /*536d0*/  LDL R3, [R1+0x8] ;  /* 0x0000080001037983 */ /* 0x000ee80000100800 */
[----:B------:R0:W-:Y:S04]  /*536e0*/  STL [R1+0x6fc], R27 ;  /* 0x0006fc1b01007387 */ /* 0x0001e80000100800 */
[----:B0-----:R-:W3:Y:S04]  /*536f0*/  LDL.LU R27, [R1+0x1d30] ;  /* 0x001d3000011b7983 */ /* 0x001ee80000300800 */
[----:B------:R0:W-:Y:S04]  /*53700*/  STL [R1+0x1d2c], R26 ;  /* 0x001d2c1a01007387 */ /* 0x0001e80000100800 */
[----:B0-----:R-:W4:Y:S01]  /*53710*/  LDL.LU R26, [R1+0x6fc] ;  /* 0x0006fc00011a7983 */ /* 0x001f220000300800 */
[----:B------:R-:W-:-:S05]  /*53720*/  FFMA.FTZ R6, R0, R6, -0.17900948226451873779 ;  /* 0xbe374e4300067423 */ /* 0x000fca0000010006 */
[----:B------:R0:W-:Y:S02]  /*53730*/  STL [R1+0x6f8], R6 ;  /* 0x0006f80601007387 */ /* 0x0001e40000100800 */
[----:B0-----:R-:W-:-:S05]  /*53740*/  FSEL R6, RZ, -23, P1 ;  /* 0xc1b80000ff067808 */ /* 0x001fca0000800000 */
[----:B------:R-:W-:Y:S01]  /*53750*/  STL [R1+0x700], R6 ;  /* 0x0007000601007387 */ /* 0x000fe20000100800 */
[----:B----4-:R-:W-:-:S05]  /*53760*/  FFMA.FTZ R26, R25, R26, 0.48089820146560668945 ;  /* 0x3ef6384a191a7423 */ /* 0x010fca000001001a */
[----:B------:R0:W-:Y:S04]  /*53770*/  STL [R1+0x6fc], R26 ;  /* 0x0006fc1a01007387 */ /* 0x0001e80000100800 */
[----:B0-----:R-:W4:Y:S04]  /*53780*/  LDL.LU R26, [R1+0x1d2c] ;  /* 0x001d2c00011a7983 */ /* 0x001f280000300800 */
[----:B------:R0:W-:Y:S04]  /*53790*/  STL [R1+0x1d28], R29 ;  /* 0x001d281d01007387 */ /* 0x0001e80000100800 */
[----:B0-----:R-:W2:Y:S01]  /*537a0*/  LDL.LU R29, [R1+0x6f8] ;  /* 0x0006f800011d7983 */ /* 0x001ea20000300800 */
[----:B------:R-:W-:Y:S01]  /*537b0*/  FSEL R13, RZ, -23, P0 ;  /* 0xc1b80000ff0d7808 */ /* 0x000fe20000000000 */
[----:B------:R-:W-:Y:S01]  /*537c0*/  I2F R10, R16 ;  /* 0x00000010000a7306 */ /* 0x000fe20000201400 */
[----:B--2---:R-:W-:-:S05]  /*537d0*/  FFMA.FTZ R29, R0, R29, 0.20512372255325317383 ;  /* 0x3e520bf4001d7423 */ /* 0x004fca000001001d */
[----:B------:R0:W-:Y:S04]  /*537e0*/  STL [R1+0x6f8], R29 ;  /* 0x0006f81d01007387 */ /* 0x0001e80000100800 */
[----:B0-----:R-:W2:Y:S04]  /*537f0*/  LDL.LU R29, [R1+0x1d28] ;  /* 0x001d2800011d7983 */ /* 0x001ea80000300800 */
[----:B------:R-:W-:Y:S04]  /*53800*/  STL [R1+0x1d24], R28 ;  /* 0x001d241c01007387 */ /* 0x000fe80000100800 */
[----:B------:R0:W-:Y:S04]  /*53810*/  STL [R1+0x1d20], R23 ;  /* 0x001d201701007387 */ /* 0x0001e80000100800 */
[----:B0-----:R-:W2:Y:S04]  /*53820*/  LDL.LU R23, [R1+0x700] ;  /* 0x0007000001177983 */ /* 0x001ea80000300800 */
[----:B------:R0:W-:Y:S04]  /*53830*/  STL [R1+0x1d1c], R24 ;  /* 0x001d1c1801007387 */ /* 0x0001e80000100800 */
[----:B0-----:R-:W3:Y:S04]  /*53840*/  LDL.LU R24, [R1+0x6fc] ;  /* 0x0006fc0001187983 */ /* 0x001ee80000300800 */
[----:B------:R0:W-:Y:S04]  /*53850*/  STL [R1+0x1d18], R2 ;  /* 0x001d180201007387 */ /* 0x0001e80000100800 */
[----:B0-----:R-:W4:Y:S01]  /*53860*/  LDL.LU R2, [R1+0x6f8] ;  /* 0x0006f80001027983 */ /* 0x001f220000300800 */
[----:B------:R-:W-:-:S02]  /*53870*/  IMAD.MOV.U32 R28, RZ, RZ, R13 ;  /* 0x000000ffff1c7224 */ /* 0x000fc400078e000d */
[----:B------:R-:W0:Y:S02]  /*53880*/  I2F R13, R20 ;  /* 0x00000014000d7306 */ /* 0x000e240000201400 */
[----:B0-----:R-:W-:Y:S02]  /*53890*/  FFMA.FTZ R13, R13, 1.1920928955078125e-07, R28 ;  /* 0x340000000d0d7823 */ /* 0x001fe4000001001c */
[----:B------:R-:W4:Y:S04]  /*538a0*/  LDL.LU R28, [R1+0x1d24] ;  /* 0x001d2400011c7983 */ /* 0x000f280000300800 */
[----:B------:R0:W-:Y:S04]  /*538b0*/  STL [R1+0x1cc4], R13 ;  /* 0x001cc40d01007387 */ /* 0x0001e80000100800 */
[----:B0-----:R-:W4:Y:S01]  /*538c0*/  LDL.LU R13, [R1+0x6e8] ;  /* 0x0006e800010d7983 */ /* 0x001f220000300800 */
[----:B--2---:R-:W-:-:S03]  /*538d0*/  FFMA.FTZ R10, R10, 1.1920928955078125e-07, R23 ;  /* 0x340000000a0a7823 */ /* 0x004fc60000010017 */
[----:B------:R-:W2:Y:S04]  /*538e0*/  LDL.LU R23, [R1+0x1d20] ;  /* 0x001d200001177983 */ /* 0x000ea80000300800 */
[----:B------:R0:W-:Y:S01]  /*538f0*/  STL [R1+0x1cbc], R10 ;  /* 0x001cbc0a01007387 */ /* 0x0001e20000100800 */
[----:B---3--:R-:W-:-:S03]  /*53900*/  FFMA.FTZ R24, R25, R24, -0.72134751081466674805 ;  /* 0xbf38aa3b19187423 */ /* 0x008fc60000010018 */
[----:B0-----:R-:W3:Y:S04]  /*53910*/  LDL R10, [R1+0x10] ;  /* 0x00001000010a7983 */ /* 0x001ee80000100800 */
[----:B------:R0:W-:Y:S01]  /*53920*/  STL [R1+0x6fc], R24 ;  /* 0x0006fc1801007387 */ /* 0x0001e20000100800 */
[----:B----4-:R-:W-:-:S03]  /*53930*/  FFMA.FTZ R2, R0, R2, -0.24046532809734344482 ;  /* 0xbe763c8b00027423 */ /* 0x010fc60000010002 */
[----:B0-----:R-:W4:Y:S04]  /*53940*/  LDL.LU R24, [R1+0x1d1c] ;  /* 0x001d1c0001187983 */ /* 0x001f280000300800 */
[----:B------:R0:W-:Y:S04]  /*53950*/  STL [R1+0x6f8], R2 ;  /* 0x0006f80201007387 */ /* 0x0001e80000100800 */
[----:B0-----:R-:W2:Y:S04]  /*53960*/  LDL.LU R2, [R1+0x1d18] ;  /* 0x001d180001027983 */ /* 0x001ea80000300800 */
[----:B------:R-:W-:Y:S04]  /*53970*/  STL [R1+0x1d14], R20 ;  /* 0x001d141401007387 */ /* 0x000fe80000100800 */
[----:B------:R0:W-:Y:S04]  /*53980*/  STL [R1+0x1d10], R22 ;  /* 0x001d101601007387 */ /* 0x0001e80000100800 */
[----:B0-----:R-:W2:Y:S04]  /*53990*/  LDL.LU R22, [R1+0x6fc] ;  /* 0x0006fc0001167983 */ /* 0x001ea80000300800 */
[----:B------:R0:W-:Y:S04]  /*539a0*/  STL [R1+0x1d0c], R16 ;  /* 0x001d0c1001007387 */ /* 0x0001e80000100800 */
[----:B0-----:R-:W3:Y:S01]  /*539b0*/  LDL.LU R16, [R1+0x6f8] ;  /* 0x0006f80001107983 */ /* 0x001ee20000300800 */
[----:B------:R-:W-:-:S05]  /*539c0*/  FSEL R20, RZ, -23, P2 ;  /* 0xc1b80000ff147808 */ /* 0x000fca0001000000 */
[----:B------:R0:W-:Y:S02]  /*539d0*/  STL [R1+0x704], R20 ;  /* 0x0007041401007387 */ /* 0x0001e40000100800 */
[----:B0-----:R-:W-:-:S05]  /*539e0*/  FSEL R20, RZ, -23, P3 ;  /* 0xc1b80000ff147808 */ /* 0x001fca0001800000 */
[----:B------:R0:W-:Y:S01]  /*539f0*/  STL [R1+0x708], R20 ;  /* 0x0007081401007387 */ /* 0x0001e20000100800 */
[----:B------:R1:W1:Y:S03]  /*53a00*/  I2F R7, R14 ;  /* 0x0000000e00077306 */ /* 0x0002660000201400 */
[----:B0-----:R-:W4:Y:S01]  /*53a10*/  LDL.LU R20, [R1+0x1d14] ;  /* 0x001d140001147983 */ /* 0x001f220000300800 */
[----:B--2---:R-:W-:-:S05]  /*53a20*/  FMUL R22, R25, R22 ;  /* 0x0000001619167220 */ /* 0x004fca0000400000 */
[----:B------:R0:W-:Y:S01]  /*53a30*/  STL [R1+0x6fc], R22 ;  /* 0x0006fc1601007387 */ /* 0x0001e20000100800 */
[----:B---3--:R-:W-:-:S03]  /*53a40*/  FFMA.FTZ R16, R0, R16, 0.28857114911079406738 ;  /* 0x3e93bf9900107423 */ /* 0x008fc60000010010 */
[----:B0-----:R-:W2:Y:S04]  /*53a50*/  LDL.LU R22, [R1+0x1d10] ;  /* 0x001d100001167983 */ /* 0x001ea80000300800 */
[----:B------:R0:W-:Y:S04]  /*53a60*/  STL [R1+0x6f8], R16 ;  /* 0x0006f81001007387 */ /* 0x0001e80000100800 */
[----:B0-----:R-:W2:Y:S04]  /*53a70*/  LDL.LU R16, [R1+0x1d0c] ;  /* 0x001d0c0001107983 */ /* 0x001ea80000300800 */
[----:B------:R-:W-:Y:S04]  /*53a80*/  STL [R1+0x1d08], R21 ;  /* 0x001d081501007387 */ /* 0x000fe80000100800 */
[----:B------:R1:W-:Y:S04]  /*53a90*/  STL [R1+0x1d04], R14 ;  /* 0x001d040e01007387 */ /* 0x0003e80000100800 */
[----:B-1----:R-:W3:Y:S04]  /*53aa0*/  LDL.LU R14, [R1+0x704] ;  /* 0x00070400010e7983 */ /* 0x002ee80000300800 */
[----:B------:R0:W-:Y:S04]  /*53ab0*/  STL [R1+0x1d00], R19 ;  /* 0x001d001301007387 */ /* 0x0001e80000100800 */
[----:B0-----:R-:W2:Y:S04]  /*53ac0*/  LDL.LU R19, [R1+0x6fc] ;  /* 0x0006fc0001137983 */ /* 0x001ea80000300800 */
[----:B------:R0:W-:Y:S04]  /*53ad0*/  STL [R1+0x1cfc], R17 ;  /* 0x001cfc1101007387 */ /* 0x0001e80000100800 */
[----:B0-----:R-:W4:Y:S01]  /*53ae0*/  LDL.LU R17, [R1+0x6f8] ;  /* 0x0006f80001117983 */ /* 0x001f220000300800 */
[----:B------:R-:W-:-:S05]  /*53af0*/  FSEL R21, RZ, -23, P4 ;  /* 0xc1b80000ff157808 */ /* 0x000fca0002000000 */
[----:B------:R0:W-:Y:S04]  /*53b00*/  STL [R1+0x700], R21 ;  /* 0x0007001501007387 */ /* 0x0001e80000100800 */
[----:B0-----:R-:W4:Y:S01]  /*53b10*/  LDL.LU R21, [R1+0x1d08] ;  /* 0x001d080001157983 */ /* 0x001f220000300800 */
[----:B---3--:R-:W-:-:S03]  /*53b20*/  FFMA.FTZ R7, R7, 1.1920928955078125e-07, R14 ;  /* 0x3400000007077823 */ /* 0x008fc6000001000e */
[----:B------:R-:W3:Y:S01]  /*53b30*/  LDL.LU R14, [R1+0x1d04] ;  /* 0x001d0400010e7983 */ /* 0x000ee20000300800 */
[----:B--2---:R-:W-:-:S05]  /*53b40*/  FMUL R19, R25, R19 ;  /* 0x0000001319137220 */ /* 0x004fca0000400000 */
[----:B------:R0:W-:Y:S01]  /*53b50*/  STL [R1+0x6fc], R19 ;  /* 0x0006fc1301007387 */ /* 0x0001e20000100800 */
[----:B----4-:R-:W-:-:S03]  /*53b60*/  FFMA.FTZ R17, R0, R17, -0.36067417263984680176 ;  /* 0xbeb8aa4900117423 */ /* 0x010fc60000010011 */
[----:B0-----:R-:W2:Y:S04]  /*53b70*/  LDL.LU R19, [R1+0x1d00] ;  /* 0x001d000001137983 */ /* 0x001ea80000300800 */
[----:B------:R0:W-:Y:S04]  /*53b80*/  STL [R1+0x6f8], R17 ;  /* 0x0006f81101007387 */ /* 0x0001e80000100800 */
[----:B0-----:R-:W4:Y:S04]  /*53b90*/  LDL.LU R17, [R1+0x1cfc] ;  /* 0x001cfc0001117983 */ /* 0x001f280000300800 */
[----:B------:R0:W-:Y:S04]  /*53ba0*/  STL [R1+0x1cf8], R18 ;  /* 0x001cf81201007387 */ /* 0x0001e80000100800 */
[----:B0-----:R-:W2:Y:S04]  /*53bb0*/  LDL.LU R18, [R1+0x708] ;  /* 0x0007080001127983 */ /* 0x001ea80000300800 */
[----:B------:R0:W-:Y:S04]  /*53bc0*/  STL [R1+0x1cf4], R11 ;  /* 0x001cf40b01007387 */ /* 0x0001e80000100800 */
[----:B0-----:R-:W3:Y:S01]  /*53bd0*/  LDL.LU R11, [R1+0x700] ;  /* 0x00070000010b7983 */ /* 0x001ee20000300800 */
[----:B------:R-:W-:Y:S01]  /*53be0*/  LOP3.LUT R5, R5, 0xff800000, RZ, 0xc0, !PT ;  /* 0xff80000005057812 */ /* 0x000fe200078ec0ff */
[----:B------:R-:W2:Y:S08]  /*53bf0*/  I2F R4, R9 ;  /* 0x0000000900047306 */ /* 0x000eb00000201400 */
[----:B------:R-:W3:Y:S01]  /*53c00*/  I2F R6, R5 ;  /* 0x0000000500067306 */ /* 0x000ee20000201400 */
[----:B------:R0:W-:Y:S04]  /*53c10*/  STL [R1+0x1cf0], R7 ;  /* 0x001cf00701007387 */ /* 0x0001e80000100800 */
[----:B0-----:R-:W4:Y:S01]  /*53c20*/  LDL.LU R7, [R1+0x6fc] ;  /* 0x0006fc0001077983 */ /* 0x001f220000300800 */
[----:B--2---:R-:W-:-:S03]  /*53c30*/  FFMA.FTZ R4, R4, 1.1920928955078125e-07, R18 ;  /* 0x3400000004047823 */ /* 0x004fc60000010012 */
[----:B------:R-:W2:Y:S04]  /*53c40*/  LDL.LU R18, [R1+0x1cf8] ;  /* 0x001cf80001127983 */ /* 0x000ea80000300800 */
[----:B------:R0:W-:Y:S01]  /*53c50*/  STL [R1+0x1cc0], R9 ;  /* 0x001cc00901007387 */ /* 0x0001e20000100800 */
[----:B---3--:R-:W-:-:S03]  /*53c60*/  FFMA.FTZ R6, R6, 1.1920928955078125e-07, R11 ;  /* 0x3400000006067823 */ /* 0x008fc6000001000b */
[----:B0-----:R-:W3:Y:S04]  /*53c70*/  LDL.LU R9, [R1+0x6f8] ;  /* 0x0006f80001097983 */ /* 0x001ee80000300800 */
[----:B------:R-:W2:Y:S04]  /*53c80*/  LDL.LU R11, [R1+0x1cf4] ;  /* 0x001cf400010b7983 */ /* 0x000ea80000300800 */
[----:B------:R0:W-:Y:S04]  /*53c90*/  STL [R1+0x1cc8], R5 ;  /* 0x001cc80501007387 */ /* 0x0001e80000100800 */
[----:B0-----:R-:W2:Y:S01]  /*53ca0*/  LDL.LU R5, [R1+0x6f4] ;  /* 0x0006f40001057983 */ /* 0x001ea20000300800 */
[----:B----4-:R-:W-:-:S03]  /*53cb0*/  FFMA.FTZ R25, R25, 1.4426950216293334961, R7 ;  /* 0x3fb8aa3b19197823 */ /* 0x010fc60000010007 */
[----:B------:R-:W4:Y:S01]  /*53cc0*/  LDL.LU R7, [R1+0x1cf0] ;  /* 0x001cf00001077983 */ /* 0x000f220000300800 */
[----:B------:R-:W-:-:S03]  /*53cd0*/  IADD3 R3, R3, -R27, RZ ;  /* 0x8000001b03037210 */ /* 0x000fc60007ffe0ff */
[----:B------:R2:W-:Y:S01]  /*53ce0*/  STL [R1+0x718], R25 ;  /* 0x0007181901007387 */ /* 0x0005e20000100800 */
[----:B---3--:R-:W-:-:S04]  /*53cf0*/  FFMA.FTZ R9, R0, R9, 0.48089820146560668945 ;  /* 0x3ef6384a00097423 */ /* 0x008fc80000010009 */
[----:B------:R-:W-:Y:S01]  /*53d00*/  FFMA.FTZ R27, R0, R9, -0.72134751081466674805 ;  /* 0xbf38aa3b001b7423 */ /* 0x000fe20000010009 */
[----:B--2---:R-:W-:Y:S02]  /*53d10*/  IADD3 R25, R10, -R5, RZ ;  /* 0x800000050a197210 */ /* 0x004fe40007ffe0ff */
[----:B------:R-:W-:Y:S02]  /*53d20*/  IADD3 R5, R12, -R13, RZ ;  /* 0x8000000d0c057210 */ /* 0x000fe40007ffe0ff */
[----:B------:R-:W-:Y:S02]  /*53d30*/  IADD3 R10, R8, -R26, RZ ;  /* 0x8000001a080a7210 */ /* 0x000fe40007ffe0ff */
[----:B------:R-:W2:Y:S01]  /*53d40*/  LDL.LU R8, [R1+0x1cec] ;  /* 0x001cec0001087983 */ /* 0x000ea20000300800 */
[----:B------:R-:W-:Y:S02]  /*53d50*/  FADD R26, R5, -1 ;  /* 0xbf800000051a7421 */ /* 0x000fe40000000000 */
[----:B------:R-:W-:-:S04]  /*53d60*/  FMUL R5, R0, R27 ;  /* 0x0000001b00057220 */ /* 0x000fc80000400000 */
[----:B------:R-:W-:-:S04]  /*53d70*/  FMUL R12, R0, R5 ;  /* 0x00000005000c7220 */ /* 0x000fc80000400000 */
[----:B------:R-:W-:-:S05]  /*53d80*/  FFMA.FTZ R0, R0, 1.4426950216293334961, R12 ;  /* 0x3fb8aa3b00007823 */ /* 0x000fca000001000c */
[----:B------:R0:W-:Y:S04]  /*53d90*/  STL [R1+0x714], R0 ;  /* 0x0007140001007387 */ /* 0x0001e80000100800 */
[----:B------:R-:W3:Y:S04]  /*53da0*/  LDL.LU R13, [R1+0x6e4] ;  /* 0x0006e400010d7983 */ /* 0x000ee80000300800 */
[----:B------:R-:W3:Y:S01]  /*53db0*/  LDL R12, [R1] ;  /* 0x00000000010c7983 */ /* 0x000ee20000100800 */
[----:B------:R-:W-:Y:S02]  /*53dc0*/  FADD R25, R25, -1 ;  /* 0xbf80000019197421 */ /* 0x000fe40000000000 */
[----:B------:R-:W-:-:S02]  /*53dd0*/  FADD R27, R3, -1 ;  /* 0xbf800000031b7421 */ /* 0x000fc40000000000 */
[CC--:B------:R-:W-:Y:S02]  /*53de0*/  FFMA.FTZ R9, R25.reuse, R15.reuse, -0.16845393180847167969 ;  /* 0xbe2c7f3019097423 */ /* 0x0c0fe4000001000f */
[C---:B------:R-:W-:Y:S02]  /*53df0*/  FFMA.FTZ R3, R26.reuse, R15, -0.16845393180847167969 ;  /* 0xbe2c7f301a037423 */ /* 0x040fe4000001000f */
[C---:B------:R-:W-:Y:S02]  /*53e00*/  FFMA.FTZ R9, R25.reuse, R9, 0.1716887056827545166 ;  /* 0x3e2fcf2a19097423 */ /* 0x040fe40000010009 */
[----:B------:R-:W-:Y:S02]  /*53e10*/  FFMA.FTZ R3, R26, R3, 0.1716887056827545166 ;  /* 0x3e2fcf2a1a037423 */ /* 0x000fe40000010003 */
[----:B------:R-:W-:Y:S02]  /*53e20*/  FFMA.FTZ R9, R25, R9, -0.17900948226451873779 ;  /* 0xbe374e4319097423 */ /* 0x000fe40000010009 */
[----:B------:R-:W-:-:S02]  /*53e30*/  FFMA.FTZ R5, R27, R15, -0.16845393180847167969 ;  /* 0xbe2c7f301b057423 */ /* 0x000fc4000001000f */
[----:B------:R-:W-:Y:S02]  /*53e40*/  FFMA.FTZ R3, R26, R3, -0.17900948226451873779 ;  /* 0xbe374e431a037423 */ /* 0x000fe40000010003 */
[----:B0-----:R-:W-:Y:S02]  /*53e50*/  FADD R0, R10, -1 ;  /* 0xbf8000000a007421 */ /* 0x001fe40000000000 */
[----:B------:R-:W-:Y:S02]  /*53e60*/  FFMA.FTZ R10, R25, R9, 0.20512372255325317383 ;  /* 0x3e520bf4190a7423 */ /* 0x000fe40000010009 */
[----:B------:R-:W-:Y:S02]  /*53e70*/  FFMA.FTZ R5, R27, R5, 0.1716887056827545166 ;  /* 0x3e2fcf2a1b057423 */ /* 0x000fe40000010005 */
[----:B------:R-:W-:Y:S02]  /*53e80*/  FFMA.FTZ R3, R26, R3, 0.20512372255325317383 ;  /* 0x3e520bf41a037423 */ /* 0x000fe40000010003 */
[----:B------:R-:W-:-:S02]  /*53e90*/  FFMA.FTZ R10, R25, R10, -0.24046532809734344482 ;  /* 0xbe763c8b190a7423 */ /* 0x000fc4000001000a */
[----:B------:R-:W-:Y:S02]  /*53ea0*/  FFMA.FTZ R5, R27, R5, -0.17900948226451873779 ;  /* 0xbe374e431b057423 */ /* 0x000fe40000010005 */
[C---:B------:R-:W-:Y:S02]  /*53eb0*/  FFMA.FTZ R3, R26.reuse, R3, -0.24046532809734344482 ;  /* 0xbe763c8b1a037423 */ /* 0x040fe40000010003 */
[----:B------:R-:W-:Y:S02]  /*53ec0*/  FFMA.FTZ R10, R25, R10, 0.28857114911079406738 ;  /* 0x3e93bf99190a7423 */ /* 0x000fe4000001000a */
[----:B------:R-:W-:Y:S02]  /*53ed0*/  FFMA.FTZ R5, R27, R5, 0.20512372255325317383 ;  /* 0x3e520bf41b057423 */ /* 0x000fe40000010005 */
[----:B------:R-:W-:Y:S02]  /*53ee0*/  FFMA.FTZ R3, R26, R3, 0.28857114911079406738 ;  /* 0x3e93bf991a037423 */ /* 0x000fe40000010003 */
[----:B------:R-:W-:-:S02]  /*53ef0*/  FFMA.FTZ R9, R0, R15, -0.16845393180847167969 ;  /* 0xbe2c7f3000097423 */ /* 0x000fc4000001000f */
[----:B------:R-:W-:Y:S02]  /*53f00*/  FFMA.FTZ R10, R25, R10, -0.36067417263984680176 ;  /* 0xbeb8aa49190a7423 */ /* 0x000fe4000001000a */
[----:B------:R-:W-:Y:S02]  /*53f10*/  FFMA.FTZ R5, R27, R5, -0.24046532809734344482 ;  /* 0xbe763c8b1b057423 */ /* 0x000fe40000010005 */
[----:B------:R-:W-:Y:S02]  /*53f20*/  FFMA.FTZ R3, R26, R3, -0.36067417263984680176 ;  /* 0xbeb8aa491a037423 */ /* 0x000fe40000010003 */
[----:B------:R-:W-:Y:S02]  /*53f30*/  FFMA.FTZ R9, R0, R9, 0.1716887056827545166 ;  /* 0x3e2fcf2a00097423 */ /* 0x000fe40000010009 */
[----:B------:R-:W-:Y:S02]  /*53f40*/  FFMA.FTZ R10, R25, R10, 0.48089820146560668945 ;  /* 0x3ef6384a190a7423 */ /* 0x000fe4000001000a */
[----:B------:R-:W-:-:S02]  /*53f50*/  FFMA.FTZ R5, R27, R5, 0.28857114911079406738 ;  /* 0x3e93bf991b057423 */ /* 0x000fc40000010005 */
[----:B------:R-:W-:Y:S02]  /*53f60*/  FFMA.FTZ R3, R26, R3, 0.48089820146560668945 ;  /* 0x3ef6384a1a037423 */ /* 0x000fe40000010003 */
[----:B------:R-:W-:Y:S02]  /*53f70*/  FFMA.FTZ R9, R0, R9, -0.17900948226451873779 ;  /* 0xbe374e4300097423 */ /* 0x000fe40000010009 */
[----:B------:R-:W-:Y:S02]  /*53f80*/  FFMA.FTZ R10, R25, R10, -0.72134751081466674805 ;  /* 0xbf38aa3b190a7423 */ /* 0x000fe4000001000a */
[----:B------:R-:W-:Y:S02]  /*53f90*/  FFMA.FTZ R5, R27, R5, -0.36067417263984680176 ;  /* 0xbeb8aa491b057423 */ /* 0x000fe40000010005 */
[----:B------:R-:W-:Y:S02]  /*53fa0*/  FFMA.FTZ R3, R26, R3, -0.72134751081466674805 ;  /* 0xbf38aa3b1a037423 */ /* 0x000fe40000010003 */
[----:B------:R-:W-:-:S02]  /*53fb0*/  FFMA.FTZ R9, R0, R9, 0.20512372255325317383 ;  /* 0x3e520bf400097423 */ /* 0x000fc40000010009 */
[----:B------:R-:W-:Y:S02]  /*53fc0*/  FMUL R10, R25, R10 ;  /* 0x0000000a190a7220 */ /* 0x000fe40000400000 */
[----:B------:R-:W-:Y:S02]  /*53fd0*/  FFMA.FTZ R5, R27, R5, 0.48089820146560668945 ;  /* 0x3ef6384a1b057423 */ /* 0x000fe40000010005 */
[----:B------:R-:W-:Y:S02]  /*53fe0*/  FMUL R3, R26, R3 ;  /* 0x000000031a037220 */ /* 0x000fe40000400000 */
[----:B------:R-:W-:Y:S02]  /*53ff0*/  FFMA.FTZ R9, R0, R9, -0.24046532809734344482 ;  /* 0xbe763c8b00097423 */ /* 0x000fe40000010009 */
[----:B------:R-:W-:Y:S02]  /*54000*/  FMUL R10, R25, R10 ;  /* 0x0000000a190a7220 */ /* 0x000fe40000400000 */
[----:B------:R-:W-:-:S02]  /*54010*/  FFMA.FTZ R5, R27, R5, -0.72134751081466674805 ;  /* 0xbf38aa3b1b057423 */ /* 0x000fc40000010005 */
[----:B------:R-:W-:Y:S02]  /*54020*/  FMUL R3, R26, R3 ;  /* 0x000000031a037220 */ /* 0x000fe40000400000 */
[----:B------:R-:W-:Y:S02]  /*54030*/  FFMA.FTZ R9, R0, R9, 0.28857114911079406738 ;  /* 0x3e93bf9900097423 */ /* 0x000fe40000010009 */
[----:B------:R-:W-:Y:S02]  /*54040*/  FFMA.FTZ R25, R25, 1.4426950216293334961, R10 ;  /* 0x3fb8aa3b19197823 */ /* 0x000fe4000001000a */
[----:B------:R-:W-:Y:S02]  /*54050*/  FMUL R5, R27, R5 ;  /* 0x000000051b057220 */ /* 0x000fe40000400000 */
[----:B------:R-:W-:Y:S01]  /*54060*/  FFMA.FTZ R10, R26, 1.4426950216293334961, R3 ;  /* 0x3fb8aa3b1a0a7823 */ /* 0x000fe20000010003 */
[----:B------:R-:W-:Y:S01]  /*54070*/  IADD3 R3, R29, -0x3f3504f3, RZ ;  /* 0xc0cafb0d1d037810 */ /* 0x000fe20007ffe0ff */
[----:B------:R-:W-:-:S02]  /*54080*/  FFMA.FTZ R9, R0, R9, -0.36067417263984680176 ;  /* 0xbeb8aa4900097423 */ /* 0x000fc40000010009 */
[----:B------:R-:W-:Y:S01]  /*54090*/  FMUL R5, R27, R5 ;  /* 0x000000051b057220 */ /* 0x000fe20000400000 */
[----:B------:R-:W-:Y:S01]  /*540a0*/  LOP3.LUT R3, R3, 0xff800000, RZ, 0xc0, !PT ;  /* 0xff80000003037812 */ /* 0x000fe200078ec0ff */
[C---:B------:R-:W-:Y:S01]  /*540b0*/  FFMA.FTZ R9, R0.reuse, R9, 0.48089820146560668945 ;  /* 0x3ef6384a00097423 */ /* 0x040fe20000010009 */
[----:B------:R-:W-:Y:S01]  /*540c0*/  STL [R1+0x710], R25 ;  /* 0x0007101901007387 */ /* 0x000fe20000100800 */
[----:B------:R-:W-:Y:S01]  /*540d0*/  FFMA.FTZ R5, R27, 1.4426950216293334961, R5 ;  /* 0x3fb8aa3b1b057823 */ /* 0x000fe20000010005 */
[----:B------:R-:W-:Y:S01]  /*540e0*/  IADD3 R27, R29, -R3, RZ ;  /* 0x800000031d1b7210 */ /* 0x000fe20007ffe0ff */
[C---:B------:R-:W-:Y:S01]  /*540f0*/  FFMA.FTZ R26, R0.reuse, R9, -0.72134751081466674805 ;  /* 0xbf38aa3b001a7423 */ /* 0x040fe20000010009 */
[----:B------:R-:W-:Y:S01]  /*54100*/  IADD3 R3, R23, -0x3f3504f3, RZ ;  /* 0xc0cafb0d17037810 */ /* 0x000fe20007ffe0ff */
[----:B------:R0:W-:Y:S02]  /*54110*/  STL [R1+0x70c], R10 ;  /* 0x00070c0a01007387 */ /* 0x0001e40000100800 */
[----:B------:R-:W-:Y:S01]  /*54120*/  FMUL R26, R0, R26 ;  /* 0x0000001a001a7220 */ /* 0x000fe20000400000 */
[----:B------:R-:W-:Y:S01]  /*54130*/  LOP3.LUT R3, R3, 0xff800000, RZ, 0xc0, !PT ;  /* 0xff80000003037812 */ /* 0x000fe200078ec0ff */
[----:B------:R-:W-:Y:S01]  /*54140*/  STL [R1+0x708], R5 ;  /* 0x0007080501007387 */ /* 0x000fe20000100800 */
[----:B------:R-:W-:-:S03]  /*54150*/  FADD R27, R27, -1 ;  /* 0xbf8000001b1b7421 */ /* 0x000fc60000000000 */
[----:B------:R-:W-:Y:S01]  /*54160*/  STL [R1+0x1ccc], R29 ;  /* 0x001ccc1d01007387 */ /* 0x000fe20000100800 */
[----:B0-----:R-:W-:Y:S01]  /*54170*/  IADD3 R10, R23, -R3, RZ ;  /* 0x80000003170a7210 */ /* 0x001fe20007ffe0ff */
[C---:B------:R-:W-:Y:S02]  /*54180*/  FMUL R3, R0.reuse, R26 ;  /* 0x0000001a00037220 */ /* 0x040fe40000400000 */
[----:B------:R-:W-:Y:S04]  /*54190*/  STL [R1+0x1cd0], R28 ;  /* 0x001cd01c01007387 */ /* 0x000fe80000100800 */
[----:B------:R0:W-:Y:S02]  /*541a0*/  STL [R1+0x1cd4], R23 ;  /* 0x001cd41701007387 */ /* 0x0001e40000100800 */
[----:B0-----:R-:W-:-:S02]  /*541b0*/  FFMA.FTZ R23, R0, 1.4426950216293334961, R3 ;  /* 0x3fb8aa3b00177823 */ /* 0x001fc40000010003 */
[----:B------:R-:W-:-:S04]  /*541c0*/  FFMA.FTZ R3, R27, R15, -0.16845393180847167969 ;  /* 0xbe2c7f301b037423 */ /* 0x000fc8000001000f */
[C---:B------:R-:W-:Y:S02]  /*541d0*/  FFMA.FTZ R3, R27.reuse, R3, 0.1716887056827545166 ;  /* 0x3e2fcf2a1b037423 */ /* 0x040fe40000010003 */
[----:B------:R-:W-:Y:S02]  /*541e0*/  FADD R0, R10, -1 ;  /* 0xbf8000000a007421 */ /* 0x000fe40000000000 */
[----:B------:R-:W-:-:S04]  /*541f0*/  FFMA.FTZ R3, R27, R3, -0.17900948226451873779 ;  /* 0xbe374e431b037423 */ /* 0x000fc80000010003 */
[----:B------:R-:W-:-:S04]  /*54200*/  FFMA.FTZ R3, R27, R3, 0.20512372255325317383 ;  /* 0x3e520bf41b037423 */ /* 0x000fc80000010003 */
[----:B------:R-:W-:-:S04]  /*54210*/  FFMA.FTZ R3, R27, R3, -0.24046532809734344482 ;  /* 0xbe763c8b1b037423 */ /* 0x000fc80000010003 */
[----:B------:R-:W-:-:S04]  /*54220*/  FFMA.FTZ R3, R27, R3, 0.28857114911079406738 ;  /* 0x3e93bf991b037423 */ /* 0x000fc80000010003 */
[----:B------:R-:W-:-:S04]  /*54230*/  FFMA.FTZ R3, R27, R3, -0.36067417263984680176 ;  /* 0xbeb8aa491b037423 */ /* 0x000fc80000010003 */
[----:B------:R-:W-:-:S04]  /*54240*/  FFMA.FTZ R3, R27, R3, 0.48089820146560668945 ;  /* 0x3ef6384a1b037423 */ /* 0x000fc80000010003 */
[----:B------:R-:W-:-:S04]  /*54250*/  FFMA.FTZ R3, R27, R3, -0.72134751081466674805 ;  /* 0xbf38aa3b1b037423 */ /* 0x000fc80000010003 */
[----:B------:R-:W-:-:S04]  /*54260*/  FMUL R3, R27, R3 ;  /* 0x000000031b037220 */ /* 0x000fc80000400000 */
[----:B------:R-:W-:-:S04]  /*54270*/  FMUL R3, R27, R3 ;  /* 0x000000031b037220 */ /* 0x000fc80000400000 */
[----:B------:R-:W-:Y:S01]  /*54280*/  FFMA.FTZ R29, R27, 1.4426950216293334961, R3 ;  /* 0x3fb8aa3b1b1d7823 */ /* 0x000fe20000010003 */
[----:B------:R-:W-:Y:S01]  /*54290*/  IADD3 R3, R24, -0x3f3504f3, RZ ;  /* 0xc0cafb0d18037810 */ /* 0x000fe20007ffe0ff */
[----:B------:R-:W-:Y:S03]  /*542a0*/  STL [R1+0x1cd8], R23 ;  /* 0x001cd81701007387 */ /* 0x000fe60000100800 */
[----:B------:R-:W-:-:S04]  /*542b0*/  LOP3.LUT R3, R3, 0xff800000, RZ, 0xc0, !PT ;  /* 0xff80000003037812 */ /* 0x000fc800078ec0ff */
[----:B------:R-:W-:Y:S01]  /*542c0*/  IADD3 R3, R24, -R3, RZ ;  /* 0x8000000318037210 */ /* 0x000fe20007ffe0ff */
[----:B---3--:R-:W-:Y:S01]  /*542d0*/  IMAD.IADD R25, R12, 0x1, -R13 ;  /* 0x000000010c197824 */ /* 0x008fe200078e0a0d */
[----:B------:R-:W-:-:S04]  /*542e0*/  IADD3 R12, R28, -0x3f3504f3, RZ ;  /* 0xc0cafb0d1c0c7810 */ /* 0x000fc80007ffe0ff */
[----:B------:R-:W-:Y:S01]  /*542f0*/  LOP3.LUT R12, R12, 0xff800000, RZ, 0xc0, !PT ;  /* 0xff8000000c0c7812 */ /* 0x000fe200078ec0ff */
[----:B------:R-:W-:-:S03]  /*54300*/  FADD R25, R25, -1 ;  /* 0xbf80000019197421 */ /* 0x000fc60000000000 */
[----:B------:R-:W-:Y:S01]  /*54310*/  IADD3 R5, R28, -R12, RZ ;  /* 0x8000000c1c057210 */ /* 0x000fe20007ffe0ff */
[----:B------:R-:W-:-:S04]  /*54320*/  FFMA.FTZ R9, R25, R15, -0.16845393180847167969 ;  /* 0xbe2c7f3019097423 */ /* 0x000fc8000001000f */
[----:B------:R-:W-:Y:S02]  /*54330*/  FADD R26, R5, -1 ;  /* 0xbf800000051a7421 */ /* 0x000fe40000000000 */
[C---:B------:R-:W-:Y:S02]  /*54340*/  FFMA.FTZ R9, R25.reuse, R9, 0.1716887056827545166 ;  /* 0x3e2fcf2a19097423 */ /* 0x040fe40000010009 */
[C---:B------:R-:W-:Y:S02]  /*54350*/  FFMA.FTZ R5, R26.reuse, R15, -0.16845393180847167969 ;  /* 0xbe2c7f301a057423 */ /* 0x040fe4000001000f */
[----:B------:R-:W-:Y:S02]  /*54360*/  FFMA.FTZ R10, R25, R9, -0.17900948226451873779 ;  /* 0xbe374e43190a7423 */ /* 0x000fe40000010009 */
[----:B------:R-:W-:Y:S02]  /*54370*/  FFMA.FTZ R5, R26, R5, 0.1716887056827545166 ;  /* 0x3e2fcf2a1a057423 */ /* 0x000fe40000010005 */
[----:B------:R-:W-:-:S02]  /*54380*/  FFMA.FTZ R9, R0, R15, -0.16845393180847167969 ;  /* 0xbe2c7f3000097423 */ /* 0x000fc4000001000f */
[C---:B------:R-:W-:Y:S02]  /*54390*/  FFMA.FTZ R5, R26.reuse, R5, -0.17900948226451873779 ;  /* 0xbe374e431a057423 */ /* 0x040fe40000010005 */
[C---:B------:R-:W-:Y:S02]  /*543a0*/  FFMA.FTZ R10, R25.reuse, R10, 0.20512372255325317383 ;  /* 0x3e520bf4190a7423 */ /* 0x040fe4000001000a */
[----:B------:R-:W-:Y:S02]  /*543b0*/  FFMA.FTZ R5, R26, R5, 0.20512372255325317383 ;  /* 0x3e520bf41a057423 */ /* 0x000fe40000010005 */
[----:B------:R-:W-:Y:S02]  /*543c0*/  FFMA.FTZ R9, R0, R9, 0.1716887056827545166 ;  /* 0x3e2fcf2a00097423 */ /* 0x000fe40000010009 */
[----:B------:R-:W-:Y:S02]  /*543d0*/  FFMA.FTZ R10, R25, R10, -0.24046532809734344482 ;  /* 0xbe763c8b190a7423 */ /* 0x000fe4000001000a */
[----:B------:R-:W-:-:S02]  /*543e0*/  FFMA.FTZ R5, R26, R5, -0.24046532809734344482 ;  /* 0xbe763c8b1a057423 */ /* 0x000fc40000010005 */
[----:B------:R-:W-:Y:S02]  /*543f0*/  FFMA.FTZ R9, R0, R9, -0.17900948226451873779 ;  /* 0xbe374e4300097423 */ /* 0x000fe40000010009 */
[C---:B------:R-:W-:Y:S02]  /*54400*/  FFMA.FTZ R10, R25.reuse, R10, 0.28857114911079406738 ;  /* 0x3e93bf99190a7423 */ /* 0x040fe4000001000a */
[----:B------:R-:W-:Y:S02]  /*54410*/  FFMA.FTZ R5, R26, R5, 0.28857114911079406738 ;  /* 0x3e93bf991a057423 */ /* 0x000fe40000010005 */
[----:B------:R-:W-:Y:S02]  /*54420*/  FFMA.FTZ R9, R0, R9, 0.20512372255325317383 ;  /* 0x3e520bf400097423 */ /* 0x000fe40000010009 */
[----:B------:R-:W-:Y:S02]  /*54430*/  FFMA.FTZ R10, R25, R10, -0.36067417263984680176 ;  /* 0xbeb8aa49190a7423 */ /* 0x000fe4000001000a */
[----:B------:R-:W-:-:S02]  /*54440*/  FFMA.FTZ R5, R26, R5, -0.36067417263984680176 ;  /* 0xbeb8aa491a057423 */ /* 0x000fc40000010005 */
[----:B------:R-:W-:Y:S02]  /*54450*/  FFMA.FTZ R9, R0, R9, -0.24046532809734344482 ;  /* 0xbe763c8b00097423 */ /* 0x000fe40000010009 */
[C---:B------:R-:W-:Y:S02]  /*54460*/  FFMA.FTZ R10, R25.reuse, R10, 0.48089820146560668945 ;  /* 0x3ef6384a190a7423 */ /* 0x040fe4000001000a */
[----:B------:R-:W-:Y:S02]  /*54470*/  FFMA.FTZ R5, R26, R5, 0.48089820146560668945 ;  /* 0x3ef6384a1a057423 */ /* 0x000fe40000010005 */
[----:B------:R-:W-:Y:S02]  /*54480*/  FFMA.FTZ R9, R0, R9, 0.28857114911079406738 ;  /* 0x3e93bf9900097423 */ /* 0x000fe40000010009 */
[----:B------:R-:W-:Y:S02]  /*54490*/  FFMA.FTZ R10, R25, R10, -0.72134751081466674805 ;  /* 0xbf38aa3b190a7423 */ /* 0x000fe4000001000a */
[----:B------:R-:W-:-:S02]  /*544a0*/  FFMA.FTZ R5, R26, R5, -0.72134751081466674805 ;  /* 0xbf38aa3b1a057423 */ /* 0x000fc40000010005 */
[----:B------:R-:W-:Y:S02]  /*544b0*/  FFMA.FTZ R9, R0, R9, -0.36067417263984680176 ;  /* 0xbeb8aa4900097423 */ /* 0x000fe40000010009 */
[C---:B------:R-:W-:Y:S02]  /*544c0*/  FMUL R10, R25.reuse, R10 ;  /* 0x0000000a190a7220 */ /* 0x040fe40000400000 */
[----:B------:R-:W-:Y:S02]  /*544d0*/  FMUL R5, R26, R5 ;  /* 0x000000051a057220 */ /* 0x000fe40000400000 */
[----:B------:R-:W-:Y:S02]  /*544e0*/  FFMA.FTZ R9, R0, R9, 0.48089820146560668945 ;  /* 0x3ef6384a00097423 */ /* 0x000fe40000010009 */
[----:B------:R-:W-:Y:S02]  /*544f0*/  FMUL R10, R25, R10 ;  /* 0x0000000a190a7220 */ /* 0x000fe40000400000 */
[----:B------:R-:W-:-:S02]  /*54500*/  FMUL R5, R26, R5 ;  /* 0x000000051a057220 */ /* 0x000fc40000400000 */
[----:B------:R-:W-:Y:S02]  /*54510*/  FFMA.FTZ R9, R0, R9, -0.72134751081466674805 ;  /* 0xbf38aa3b00097423 */ /* 0x000fe40000010009 */
[----:B------:R-:W-:Y:S02]  /*54520*/  FFMA.FTZ R28, R25, 1.4426950216293334961, R10 ;  /* 0x3fb8aa3b191c7823 */ /* 0x000fe4000001000a */
[----:B------:R-:W-:Y:S02]  /*54530*/  FFMA.FTZ R5, R26, 1.4426950216293334961, R5 ;  /* 0x3fb8aa3b1a057823 */ /* 0x000fe40000010005 */
[----:B------:R-:W-:Y:S01]  /*54540*/  FMUL R25, R0, R9 ;  /* 0x0000000900197220 */ /* 0x000fe20000400000 */
[----:B------:R-:W-:Y:S01]  /*54550*/  STL [R1+0x1cdc], R28 ;  /* 0x001cdc1c01007387 */ /* 0x000fe20000100800 */
[----:B------:R-:W-:-:S03]  /*54560*/  IADD3 R26, R22, -R16, RZ ;  /* 0x80000010161a7210 */ /* 0x000fc60007ffe0ff */
[----:B------:R-:W-:Y:S04]  /*54570*/  STL [R1+0x1ce0], R29 ;  /* 0x001ce01d01007387 */ /* 0x000fe80000100800 */
[----:B------:R0:W-:Y:S01]  /*54580*/  STL [R1+0x1ce4], R5 ;  /* 0x001ce40501007387 */ /* 0x0001e20000100800 */
[----:B------:R-:W-:Y:S02]  /*54590*/  FADD R26, R26, -1 ;  /* 0xbf8000001a1a7421 */ /* 0x000fe40000000000 */
[----:B0-----:R-:W-:Y:S02]  /*545a0*/  FMUL R5, R0, R25 ;  /* 0x0000001900057220 */ /* 0x001fe40000400000 */
[----:B------:R-:W-:Y:S02]  /*545b0*/  IMAD.IADD R25, R2, 0x1, -R20 ;  /* 0x0000000102197824 */ /* 0x000fe400078e0a14 */
[----:B------:R-:W-:-:S02]  /*545c0*/  FFMA.FTZ R13, R0, 1.4426950216293334961, R5 ;  /* 0x3fb8aa3b000d7823 */ /* 0x000fc40000010005 */
[----:B------:R-:W-:Y:S02]  /*545d0*/  FADD R0, R3, -1 ;  /* 0xbf80000003007421 */ /* 0x000fe40000000000 */
[----:B------:R-:W-:Y:S02]  /*545e0*/  FADD R25, R25, -1 ;  /* 0xbf80000019197421 */ /* 0x000fe40000000000 */
[-C--:B------:R-:W-:Y:S02]  /*545f0*/  FFMA.FTZ R3, R26, R15.reuse, -0.16845393180847167969 ;  /* 0xbe2c7f301a037423 */ /* 0x080fe4000001000f */
[-C--:B------:R-:W-:Y:S02]  /*54600*/  FFMA.FTZ R9, R0, R15.reuse, -0.16845393180847167969 ;  /* 0xbe2c7f3000097423 */ /* 0x080fe4000001000f */
[----:B------:R-:W-:Y:S02]  /*54610*/  FFMA.FTZ R5, R25, R15, -0.16845393180847167969 ;  /* 0xbe2c7f3019057423 */ /* 0x000fe4000001000f */
[----:B------:R-:W-:-:S02]  /*54620*/  FFMA.FTZ R3, R26, R3, 0.1716887056827545166 ;  /* 0x3e2fcf2a1a037423 */ /* 0x000fc40000010003 */
[----:B------:R-:W-:Y:S02]  /*54630*/  FFMA.FTZ R9, R0, R9, 0.1716887056827545166 ;  /* 0x3e2fcf2a00097423 */ /* 0x000fe40000010009 */
[C---:B------:R-:W-:Y:S02]  /*54640*/  FFMA.FTZ R5, R25.reuse, R5, 0.1716887056827545166 ;  /* 0x3e2fcf2a19057423 */ /* 0x040fe40000010005 */
[----:B------:R-:W-:Y:S02]  /*54650*/  FFMA.FTZ R3, R26, R3, -0.17900948226451873779 ;  /* 0xbe374e431a037423 */ /* 0x000fe40000010003 */
[----:B------:R-:W-:Y:S02]  /*54660*/  FFMA.FTZ R9, R0, R9, -0.17900948226451873779 ;  /* 0xbe374e4300097423 */ /* 0x000fe40000010009 */
[----:B------:R-:W-:Y:S02]  /*54670*/  FFMA.FTZ R5, R25, R5, -0.17900948226451873779 ;  /* 0xbe374e4319057423 */ /* 0x000fe40000010005 */
[----:B------:R-:W-:-:S02]  /*54680*/  FFMA.FTZ R3, R26, R3, 0.20512372255325317383 ;  /* 0x3e520bf41a037423 */ /* 0x000fc40000010003 */
[----:B------:R-:W-:Y:S02]  /*54690*/  FFMA.FTZ R9, R0, R9, 0.20512372255325317383 ;  /* 0x3e520bf400097423 */ /* 0x000fe40000010009 */
[C---:B------:R-:W-:Y:S02]  /*546a0*/  FFMA.FTZ R5, R25.reuse, R5, 0.20512372255325317383 ;  /* 0x3e520bf419057423 */ /* 0x040fe40000010005 */
[----:B------:R-:W-:Y:S02]  /*546b0*/  FFMA.FTZ R3, R26, R3, -0.24046532809734344482 ;  /* 0xbe763c8b1a037423 */ /* 0x000fe40000010003 */
[----:B------:R-:W-:Y:S02]  /*546c0*/  FFMA.FTZ R9, R0, R9, -0.24046532809734344482 ;  /* 0xbe763c8b00097423 */ /* 0x000fe40000010009 */
[----:B------:R-:W-:Y:S01]  /*546d0*/  FFMA.FTZ R5, R25, R5, -0.24046532809734344482 ;  /* 0xbe763c8b19057423 */ /* 0x000fe20000010005 */
[----:B------:R-:W-:Y:S01]  /*546e0*/  STL [R1+0x1ce8], R24 ;  /* 0x001ce81801007387 */ /* 0x000fe20000100800 */
[----:B------:R-:W-:-:S02]  /*546f0*/  FFMA.FTZ R3, R26, R3, 0.28857114911079406738 ;  /* 0x3e93bf991a037423 */ /* 0x000fc40000010003 */
[----:B------:R-:W-:Y:S01]  /*54700*/  FFMA.FTZ R9, R0, R9, 0.28857114911079406738 ;  /* 0x3e93bf9900097423 */ /* 0x000fe20000010009 */
[----:B------:R-:W3:Y:S01]  /*54710*/  LDL.LU R12, [R1+0x18] ;  /* 0x00001800010c7983 */ /* 0x000ee20000300800 */
[----:B------:R-:W-:-:S03]  /*54720*/  FFMA.FTZ R5, R25, R5, 0.28857114911079406738 ;  /* 0x3e93bf9919057423 */ /* 0x000fc60000010005 */
[----:B------:R-:W-:Y:S01]  /*54730*/  STL [R1+0x1cb0], R15 ;  /* 0x001cb00f01007387 */ /* 0x000fe20000100800 */
[----:B------:R-:W-:-:S03]  /*54740*/  FFMA.FTZ R3, R26, R3, -0.36067417263984680176 ;  /* 0xbeb8aa491a037423 */ /* 0x000fc60000010003 */
[----:B------:R0:W-:Y:S01]  /*54750*/  STL [R1+0x1cac], R2 ;  /* 0x001cac0201007387 */ /* 0x0001e20000100800 */
[----:B------:R-:W-:Y:S02]  /*54760*/  FFMA.FTZ R9, R0, R9, -0.36067417263984680176 ;  /* 0xbeb8aa4900097423 */ /* 0x000fe40000010009 */
[----:B------:R-:W-:Y:S02]  /*54770*/  FFMA.FTZ R5, R25, R5, -0.36067417263984680176 ;  /* 0xbeb8aa4919057423 */ /* 0x000fe40000010005 */
[----:B------:R-:W-:Y:S01]  /*54780*/  FFMA.FTZ R3, R26, R3, 0.48089820146560668945 ;  /* 0x3ef6384a1a037423 */ /* 0x000fe20000010003 */
[----:B0-----:R-:W3:Y:S04]  /*54790*/  LDL.LU R2, [R1+0x14] ;  /* 0x0000140001027983 */ /* 0x001ee80000300800 */
[----:B------:R-:W-:Y:S04]  /*547a0*/  STL [R1+0x1ca8], R22 ;  /* 0x001ca81601007387 */ /* 0x000fe80000100800 */
[----:B------:R-:W-:Y:S01]  /*547b0*/  STL [R1+0x1ca4], R19 ;  /* 0x001ca41301007387 */ /* 0x000fe20000100800 */
[----:B------:R-:W-:-:S03]  /*547c0*/  FFMA.FTZ R9, R0, R9, 0.48089820146560668945 ;  /* 0x3ef6384a00097423 */ /* 0x000fc60000010009 */
[----:B------:R-:W-:Y:S01]  /*547d0*/  STL [R1+0x1ca0], R17 ;  /* 0x001ca01101007387 */ /* 0x000fe20000100800 */
[----:B------:R-:W-:-:S03]  /*547e0*/  FFMA.FTZ R5, R25, R5, 0.48089820146560668945 ;  /* 0x3ef6384a19057423 */ /* 0x000fc60000010005 */
[----:B------:R-:W-:Y:S04]  /*547f0*/  STL [R1+0x1c9c], R18 ;  /* 0x001c9c1201007387 */ /* 0x000fe80000100800 */
[----:B------:R-:W-:Y:S04]  /*54800*/  STL [R1+0x1c98], R21 ;  /* 0x001c981501007387 */ /* 0x000fe80000100800 */
[----:B------:R-:W-:Y:S01]  /*54810*/  STL [R1+0x1c94], R11 ;  /* 0x001c940b01007387 */ /* 0x000fe20000100800 */
[----:B------:R-:W-:-:S03]  /*54820*/  FFMA.FTZ R10, R0, R9, -0.72134751081466674805 ;  /* 0xbf38aa3b000a7423 */ /* 0x000fc60000010009 */
[----:B----4-:R0:W-:Y:S01]  /*54830*/  STL [R1+0x1c90], R7 ;  /* 0x001c900701007387 */ /* 0x0101e20000100800 */
[----:B------:R-:W-:-:S03]  /*54840*/  FFMA.FTZ R9, R25, R5, -0.72134751081466674805 ;  /* 0xbf38aa3b19097423 */ /* 0x000fc60000010005 */
[----:B------:R1:W-:Y:S04]  /*54850*/  STL [R1+0x1c8c], R4 ;  /* 0x001c8c0401007387 */ /* 0x0003e80000100800 */
[----:B------:R4:W-:Y:S01]  /*54860*/  STL [R1+0x1c88], R6 ;  /* 0x001c880601007387 */ /* 0x0009e20000100800 */
[----:B0-----:R-:W-:-:S03]  /*54870*/  FFMA.FTZ R7, R26, R3, -0.72134751081466674805 ;  /* 0xbf38aa3b1a077423 */ /* 0x001fc60000010003 */
[----:B------:R-:W3:Y:S04]  /*54880*/  LDL.LU R24, [R1+0x718] ;  /* 0x0007180001187983 */ /* 0x000ee80000300800 */
[----:B------:R-:W3:Y:S04]  /*54890*/  LDL.LU R3, [R1+0x758] ;  /* 0x0007580001037983 */ /* 0x000ee80000300800 */
[----:B------:R-:W3:Y:S04]  /*548a0*/  LDL.LU R5, [R1+0x714] ;  /* 0x0007140001057983 */ /* 0x000ee80000300800 */
[----:B------:R-:W3:Y:S04]  /*548b0*/  LDL.LU R11, [R1+0x754] ;  /* 0x00075400010b7983 */ /* 0x000ee80000300800 */
[----:B------:R-:W3:Y:S04]  /*548c0*/  LDL.LU R29, [R1+0x710] ;  /* 0x00071000011d7983 */ /* 0x000ee80000300800 */
[----:B------:R-:W3:Y:S04]  /*548d0*/  LDL.LU R17, [R1+0x750] ;  /* 0x0007500001117983 */ /* 0x000ee80000300800 */
[----:B------:R-:W3:Y:S04]  /*548e0*/  LDL.LU R28, [R1+0x70c] ;  /* 0x00070c00011c7983 */ /* 0x000ee80000300800 */
[----:B-1----:R-:W3:Y:S04]  /*548f0*/  LDL.LU R4, [R1+0x74c] ;  /* 0x00074c0001047983 */ /* 0x002ee80000300800 */
[----:B------:R-:W3:Y:S04]  /*54900*/  LDL.LU R23, [R1+0x708] ;  /* 0x0007080001177983 */ /* 0x000ee80000300800 */
[----:B----4-:R-:W4:Y:S01]  /*54910*/  LDL.LU R6, [R1+0x748] ;  /* 0x0007480001067983 */ /* 0x010f220000300800 */
[----:B------:R-:W-:-:S02]  /*54920*/  IADD3 R27, R21, -R14, RZ ;  /* 0x8000000e151b7210 */ /* 0x000fc40007ffe0ff */
[----:B--2---:R-:W-:Y:S01]  /*54930*/  MOV R20, R8 ;  /* 0x0000000800147202 */ /* 0x004fe20000000f00 */
[----:B------:R-:W-:Y:S01]  /*54940*/  FMUL R10, R0, R10 ;  /* 0x0000000a000a7220 */ /* 0x000fe20000400000 */
[----:B------:R-:W2:Y:S01]  /*54950*/  LDL.LU R16, [R1+0x734] ;  /* 0x0007340001107983 */ /* 0x000ea20000300800 */
[----:B------:R-:W-:Y:S02]  /*54960*/  FADD R27, R27, -1 ;  /* 0xbf8000001b1b7421 */ /* 0x000fe40000000000 */
[----:B------:R-:W-:Y:S01]  /*54970*/  FMUL R9, R25, R9 ;  /* 0x0000000919097220 */ /* 0x000fe20000400000 */
[----:B------:R-:W2:Y:S01]  /*54980*/  LDL.LU R14, [R1+0x72c] ;  /* 0x00072c00010e7983 */ /* 0x000ea20000300800 */
[C---:B------:R-:W-:Y:S02]  /*54990*/  FFMA.FTZ R8, R27.reuse, R15, -0.16845393180847167969 ;  /* 0xbe2c7f301b087423 */ /* 0x040fe4000001000f */
[----:B------:R-:W-:Y:S01]  /*549a0*/  FMUL R7, R26, R7 ;  /* 0x000000071a077220 */ /* 0x000fe20000400000 */
[----:B------:R-:W2:Y:S01]  /*549b0*/  LDL.LU R15, [R1+0x10] ;  /* 0x00001000010f7983 */ /* 0x000ea20000300800 */
[----:B------:R-:W-:-:S02]  /*549c0*/  FFMA.FTZ R8, R27, R8, 0.1716887056827545166 ;  /* 0x3e2fcf2a1b087423 */ /* 0x000fc40000010008 */
[----:B------:R-:W-:Y:S01]  /*549d0*/  FMUL R10, R0, R10 ;  /* 0x0000000a000a7220 */ /* 0x000fe20000400000 */
[----:B------:R-:W2:Y:S01]  /*549e0*/  LDL.LU R22, [R1+0xc] ;  /* 0x00000c0001167983 */ /* 0x000ea20000300800 */
[----:B------:R-:W-:Y:S02]  /*549f0*/  FFMA.FTZ R8, R27, R8, -0.17900948226451873779 ;  /* 0xbe374e431b087423 */ /* 0x000fe40000010008 */
[----:B------:R-:W-:Y:S01]  /*54a00*/  FMUL R9, R25, R9 ;  /* 0x0000000919097220 */ /* 0x000fe20000400000 */
[----:B------:R-:W2:Y:S01]  /*54a10*/  LDL.LU R18, [R1+0x8] ;  /* 0x0000080001127983 */ /* 0x000ea20000300800 */
[C---:B------:R-:W-:Y:S02]  /*54a20*/  FFMA.FTZ R8, R27.reuse, R8, 0.20512372255325317383 ;  /* 0x3e520bf41b087423 */ /* 0x040fe40000010008 */
[----:B------:R-:W-:Y:S01]  /*54a30*/  FMUL R19, R26, R7 ;  /* 0x000000071a137220 */ /* 0x000fe20000400000 */
[----:B------:R-:W2:Y:S01]  /*54a40*/  LDL.LU R21, [R1+0x4] ;  /* 0x0000040001157983 */ /* 0x000ea20000300800 */
[----:B------:R-:W-:-:S02]  /*54a50*/  FFMA.FTZ R8, R27, R8, -0.24046532809734344482 ;  /* 0xbe763c8b1b087423 */ /* 0x000fc40000010008 */
[----:B------:R-:W-:Y:S01]  /*54a60*/  FFMA.FTZ R10, R0, 1.4426950216293334961, R10 ;  /* 0x3fb8aa3b000a7823 */ /* 0x000fe2000001000a */
[----:B------:R-:W2:Y:S01]  /*54a70*/  LDL.LU R7, [R1] ;  /* 0x0000000001077983 */ /* 0x000ea20000300800 */
[----:B------:R-:W-:Y:S02]  /*54a80*/  FFMA.FTZ R8, R27, R8, 0.28857114911079406738 ;  /* 0x3e93bf991b087423 */ /* 0x000fe40000010008 */
[----:B------:R-:W-:Y:S01]  /*54a90*/  FFMA.FTZ R9, R25, 1.4426950216293334961, R9 ;  /* 0x3fb8aa3b19097823 */ /* 0x000fe20000010009 */
[----:B------:R-:W2:Y:S01]  /*54aa0*/  LDL.LU R0, [R1+0x738] ;  /* 0x0007380001007983 */ /* 0x000ea20000300800 */
[C---:B------:R-:W-:Y:S02]  /*54ab0*/  FFMA.FTZ R8, R27.reuse, R8, -0.36067417263984680176 ;  /* 0xbeb8aa491b087423 */ /* 0x040fe40000010008 */
[----:B------:R-:W-:Y:S01]  /*54ac0*/  FFMA.FTZ R19, R26, 1.4426950216293334961, R19 ;  /* 0x3fb8aa3b1a137823 */ /* 0x000fe20000010013 */
[----:B------:R-:W2:Y:S01]  /*54ad0*/  LDL.LU R25, [R1+0x73c] ;  /* 0x00073c0001197983 */ /* 0x000ea20000300800 */
[----:B------:R-:W-:-:S03]  /*54ae0*/  FFMA.FTZ R8, R27, R8, 0.48089820146560668945 ;  /* 0x3ef6384a1b087423 */ /* 0x000fc60000010008 */
[----:B------:R-:W2:Y:S01]  /*54af0*/  LDL.LU R26, [R1+0x740] ;  /* 0x00074000011a7983 */ /* 0x000ea20000300800 */
[----:B------:R-:W-:-:S04]  /*54b00*/  FFMA.FTZ R8, R27, R8, -0.72134751081466674805 ;  /* 0xbf38aa3b1b087423 */ /* 0x000fc80000010008 */
[----:B------:R-:W-:-:S04]  /*54b10*/  FMUL R8, R27, R8 ;  /* 0x000000081b087220 */ /* 0x000fc80000400000 */
[----:B------:R-:W-:-:S04]  /*54b20*/  FMUL R8, R27, R8 ;  /* 0x000000081b087220 */ /* 0x000fc80000400000 */
[----:B------:R-:W-:Y:S02]  /*54b30*/  FFMA.FTZ R8, R27, 1.4426950216293334961, R8 ;  /* 0x3fb8aa3b1b087823 */ /* 0x000fe40000010008 */
[----:B------:R-:W2:Y:S01]  /*54b40*/  LDL.LU R27, [R1+0x744] ;  /* 0x00074400011b7983 */ /* 0x000ea20000300800 */
[----:B---3--:R-:W-:-:S03]  /*54b50*/  FADD R3, R3, R24 ;  /* 0x0000001803037221 */ /* 0x008fc60000000000 */
[----:B------:R-:W3:Y:S01]  /*54b60*/  LDL.LU R24, [R1+0x1ce8] ;  /* 0x001ce80001187983 */ /* 0x000ee20000300800 */
[----:B------:R-:W-:-:S03]  /*54b70*/  FADD R11, R11, R5 ;  /* 0x000000050b0b7221 */ /* 0x000fc60000000000 */
[----:B------:R-:W3:Y:S01]  /*54b80*/  LDL.LU R5, [R1+0x1ce4] ;  /* 0x001ce40001057983 */ /* 0x000ee20000300800 */
[----:B------:R-:W-:-:S03]  /*54b90*/  FADD R17, R17, R29 ;  /* 0x0000001d11117221 */ /* 0x000fc60000000000 */
[----:B------:R-:W3:Y:S01]  /*54ba0*/  LDL.LU R29, [R1+0x1ce0] ;  /* 0x001ce000011d7983 */ /* 0x000ee20000300800 */
[----:B------:R-:W-:-:S03]  /*54bb0*/  FADD R4, R4, R28 ;  /* 0x0000001c04047221 */ /* 0x000fc60000000000 */
[----:B------:R-:W3:Y:S01]  /*54bc0*/  LDL.LU R28, [R1+0x1cdc] ;  /* 0x001cdc00011c7983 */ /* 0x000ee20000300800 */
[----:B----4-:R-:W-:-:S03]  /*54bd0*/  FADD R6, R6, R23 ;  /* 0x0000001706067221 */ /* 0x010fc60000000000 */
[----:B------:R-:W4:Y:S01]  /*54be0*/  LDL.LU R23, [R1+0x1cd8] ;  /* 0x001cd80001177983 */ /* 0x000f220000300800 */
[----:B--2---:R-:W-:Y:S02]  /*54bf0*/  FADD R16, R16, R13 ;  /* 0x0000000d10107221 */ /* 0x004fe40000000000 */
[----:B---3--:R-:W-:Y:S02]  /*54c00*/  FADD R0, R0, R5 ;  /* 0x0000000500007221 */ /* 0x008fe40000000000 */
[----:B------:R-:W-:Y:S02]  /*54c10*/  FADD R25, R25, R29 ;  /* 0x0000001d19197221 */ /* 0x000fe40000000000 */
[----:B------:R-:W-:Y:S02]  /*54c20*/  FADD R26, R26, R28 ;  /* 0x0000001c1a1a7221 */ /* 0x000fe40000000000 */
[----:B----4-:R-:W-:Y:S02]  /*54c30*/  FADD R27, R27, R23 ;  /* 0x000000171b1b7221 */ /* 0x010fe40000000000 */
[----:B------:R-:W2:Y:S04]  /*54c40*/  LDL.LU R23, [R1+0x1cd4] ;  /* 0x001cd40001177983 */ /* 0x000ea80000300800 */
[----:B------:R-:W3:Y:S04]  /*54c50*/  LDL.LU R28, [R1+0x1cd0] ;  /* 0x001cd000011c7983 */ /* 0x000ee80000300800 */
[----:B------:R-:W4:Y:S04]  /*54c60*/  LDL.LU R29, [R1+0x1ccc] ;  /* 0x001ccc00011d7983 */ /* 0x000f280000300800 */
[----:B------:R-:W2:Y:S04]  /*54c70*/  LDL.LU R5, [R1+0x1cc8] ;  /* 0x001cc80001057983 */ /* 0x000ea80000300800 */
[----:B------:R-:W2:Y:S01]  /*54c80*/  LDL.LU R13, [R1+0x1cc4] ;  /* 0x001cc400010d7983 */ /* 0x000ea20000300800 */
[----:B------:R-:W-:Y:S01]  /*54c90*/  ISETP.GE.U32.AND P4, PT, R12, 0x7f800000, PT ;  /* 0x7f8000000c00780c */ /* 0x000fe20003f86070 */
[----:B------:R-:W-:-:S12]  /*54ca0*/  FADD R14, R14, R10 ;  /* 0x0000000a0e0e7221 */ /* 0x000fd80000000000 */
[----:B------:R-:W-:-:S05]  /*54cb0*/  @P4 MOV R10, 0x7f800000 ;  /* 0x7f800000000a4802 */ /* 0x000fca0000000f00 */
[C---:B------:R-:W-:Y:S01]  /*54cc0*/  @P4 FFMA.FTZ R3, R12.reuse, R10, +INF ;  /* 0x7f8000000c034423 */ /* 0x040fe2000001000a */
[----:B------:R-:W-:Y:S01]  /*54cd0*/  FSETP.NEU.AND P1, PT, R12, RZ, PT ;  /* 0x000000ff0c00720b */ /* 0x000fe20003f2d000 */
[----:B--2---:R-:W-:Y:S02]  /*54ce0*/  FADD R13, R13, R9 ;  /* 0x000000090d0d7221 */ /* 0x004fe40000000000 */
[----:B------:R-:W2:Y:S04]  /*54cf0*/  LDL.LU R9, [R1+0x1cc0] ;  /* 0x001cc00001097983 */ /* 0x000ea80000300800 */
[----:B------:R-:W2:Y:S04]  /*54d00*/  LDL.LU R10, [R1+0x1cbc] ;  /* 0x001cbc00010a7983 */ /* 0x000ea80000300800 */
[----:B------:R-:W3:Y:S01]  /*54d10*/  LDL.LU R12, [R1+0x1cb8] ;  /* 0x001cb800010c7983 */ /* 0x000ee20000300800 */
[----:B------:R-:W-:-:S02]  /*54d20*/  ISETP.GE.U32.AND P6, PT, R15, 0x7f800000, PT ;  /* 0x7f8000000f00780c */ /* 0x000fc40003fc6070 */
[----:B------:R-:W-:Y:S02]  /*54d30*/  FSEL R3, R3, -INF , P1 ;  /* 0xff80000003037808 */ /* 0x000fe40000800000 */
[----:B------:R-:W-:-:S03]  /*54d40*/  ISETP.GE.U32.AND P2, PT, R2, 0x7f800000, PT ;  /* 0x7f8000000200780c */ /* 0x000fc60003f46070 */
[----:B------:R0:W-:Y:S06]  /*54d50*/  STL [R1+0x1724], R3 ;  /* 0x0017240301007387 */ /* 0x0001ec0000100800 */
[----:B0-----:R-:W-:-:S05]  /*54d60*/  @P6 MOV R3, 0x7f800000 ;  /* 0x7f80000000036802 */ /* 0x001fca0000000f00 */
[----:B------:R-:W-:Y:S02]  /*54d70*/  @P6 FFMA.FTZ R17, R15, R3, +INF ;  /* 0x7f8000000f116423 */ /* 0x000fe40000010003 */
[----:B------:R-:W3:Y:S01]  /*54d80*/  LDL.LU R3, [R1+0x1cb4] ;  /* 0x001cb40001037983 */ /* 0x000ee20000300800 */
[----:B------:R-:W-:Y:S02]  /*54d90*/  ISETP.GE.U32.AND P0, PT, R22, 0x7f800000, PT ;  /* 0x7f8000001600780c */ /* 0x000fe40003f06070 */
[----:B------:R-:W-:Y:S02]  /*54da0*/  ISETP.GE.U32.AND P3, PT, R18, 0x7f800000, PT ;  /* 0x7f8000001200780c */ /* 0x000fe40003f66070 */
[----:B------:R-:W-:Y:S02]  /*54db0*/  ISETP.GE.U32.AND P4, PT, R21, 0x7f800000, PT ;  /* 0x7f8000001500780c */ /* 0x000fe40003f86070 */
[----:B------:R-:W-:Y:S02]  /*54dc0*/  FSETP.NEU.AND P5, PT, R2, RZ, PT ;  /* 0x000000ff0200720b */ /* 0x000fe40003fad000 */
[----:B------:R-:W-:-:S02]  /*54dd0*/  ISETP.GE.U32.AND P1, PT, R7, 0x7f800000, PT ;  /* 0x7f8000000700780c */ /* 0x000fc40003f26070 */
[----:B------:R-:W-:Y:S01]  /*54de0*/  FSETP.NEU.AND P6, PT, R22, RZ, PT ;  /* 0x000000ff1600720b */ /* 0x000fe20003fcd000 */
[----:B--2---:R-:W-:Y:S02]  /*54df0*/  FADD R10, R10, R19 ;  /* 0x000000130a0a7221 */ /* 0x004fe40000000000 */
[----:B------:R-:W-:-:S04]  /*54e00*/  @P2 IMAD.MOV.U32 R19, RZ, RZ, 0x7f800000 ;  /* 0x7f800000ff132424 */ /* 0x000fc800078e00ff */
[----:B------:R-:W-:Y:S01]  /*54e10*/  @P2 FFMA.FTZ R11, R2, R19, +INF ;  /* 0x7f800000020b2423 */ /* 0x000fe20000010013 */
[----:B------:R-:W-:Y:S02]  /*54e20*/  FSETP.NEU.AND P2, PT, R15, RZ, PT ;  /* 0x000000ff0f00720b */ /* 0x000fe40003f4d000 */
[----:B------:R-:W2:Y:S01]  /*54e30*/  LDL.LU R15, [R1+0x1cb0] ;  /* 0x001cb000010f7983 */ /* 0x000ea20000300800 */
[----:B------:R-:W-:Y:S02]  /*54e40*/  @P0 MOV R2, 0x7f800000 ;  /* 0x7f80000000020802 */ /* 0x000fe40000000f00 */
[----:B------:R-:W-:-:S03]  /*54e50*/  @P3 MOV R19, 0x7f800000 ;  /* 0x7f80000000133802 */ /* 0x000fc60000000f00 */
[----:B------:R-:W-:Y:S01]  /*54e60*/  @P0 FFMA.FTZ R4, R22, R2, +INF ;  /* 0x7f80000016040423 */ /* 0x000fe20000010002 */
[----:B------:R-:W-:Y:S01]  /*54e70*/  FSEL R11, R11, -INF , P5 ;  /* 0xff8000000b0b7808 */ /* 0x000fe20002800000 */
[----:B------:R-:W2:Y:S01]  /*54e80*/  LDL.LU R2, [R1+0x1cac] ;  /* 0x001cac0001027983 */ /* 0x000ea20000300800 */
[C---:B------:R-:W-:Y:S01]  /*54e90*/  FSETP.NEU.AND P0, PT, R18.reuse, RZ, PT ;  /* 0x000000ff1200720b */ /* 0x040fe20003f0d000 */
[----:B------:R-:W-:Y:S01]  /*54ea0*/  @P3 FFMA.FTZ R6, R18, R19, +INF ;  /* 0x7f80000012063423 */ /* 0x000fe20000010013 */
[----:B------:R-:W-:Y:S01]  /*54eb0*/  FSEL R17, R17, -INF , P2 ;  /* 0xff80000011117808 */ /* 0x000fe20001000000 */
[----:B------:R-:W2:Y:S01]  /*54ec0*/  LDL.LU R22, [R1+0x1ca8] ;  /* 0x001ca80001167983 */ /* 0x000ea20000300800 */
[----:B------:R-:W-:-:S03]  /*54ed0*/  @P4 MOV R18, 0x7f800000 ;  /* 0x7f80000000124802 */ /* 0x000fc60000000f00 */
[----:B------:R-:W2:Y:S01]  /*54ee0*/  LDL.LU R19, [R1+0x1ca4] ;  /* 0x001ca40001137983 */ /* 0x000ea20000300800 */
[----:B----4-:R-:W-:Y:S01]  /*54ef0*/  ISETP.GE.U32.AND P3, PT, R29, 0x7f800000, PT ;  /* 0x7f8000001d00780c */ /* 0x010fe20003f66070 */
[C---:B------:R-:W-:Y:S02]  /*54f00*/  @P4 FFMA.FTZ R27, R21.reuse, R18, +INF ;  /* 0x7f800000151b4423 */ /* 0x040fe40000010012 */
[----:B------:R0:W-:Y:S01]  /*54f10*/  STL [R1+0x171c], R11 ;  /* 0x00171c0b01007387 */ /* 0x0001e20000100800 */
[----:B------:R-:W-:-:S03]  /*54f20*/  FSETP.NEU.AND P2, PT, R21, RZ, PT ;  /* 0x000000ff1500720b */ /* 0x000fc60003f4d000 */
[----:B------:R1:W-:Y:S01]  /*54f30*/  STL [R1+0x172c], R17 ;  /* 0x00172c1101007387 */ /* 0x0003e20000100800 */
[----:B------:R-:W-:Y:S01]  /*54f40*/  FSEL R4, R4, -INF , P6 ;  /* 0xff80000004047808 */ /* 0x000fe20003000000 */
[----:B0-----:R-:W-:Y:S02]  /*54f50*/  @P1 IMAD.MOV.U32 R11, RZ, RZ, 0x7f800000 ;  /* 0x7f800000ff0b1424 */ /* 0x001fe400078e00ff */
[----:B-1----:R-:W4:Y:S04]  /*54f60*/  LDL.LU R17, [R1+0x1ca0] ;  /* 0x001ca00001117983 */ /* 0x002f280000300800 */
[----:B------:R-:W4:Y:S04]  /*54f70*/  LDL.LU R18, [R1+0x1c9c] ;  /* 0x001c9c0001127983 */ /* 0x000f280000300800 */
[----:B------:R-:W4:Y:S01]  /*54f80*/  LDL.LU R21, [R1+0x1c98] ;  /* 0x001c980001157983 */ /* 0x000f220000300800 */
[----:B------:R-:W-:Y:S01]  /*54f90*/  @P1 FFMA.FTZ R26, R7, R11, +INF ;  /* 0x7f800000071a1423 */ /* 0x000fe2000001000b */
[----:B------:R-:W-:-:S02]  /*54fa0*/  FSEL R6, R6, -INF , P0 ;  /* 0xff80000006067808 */ /* 0x000fc40000000000 */
[----:B------:R-:W-:Y:S01]  /*54fb0*/  FSETP.NEU.AND P4, PT, R7, RZ, PT ;  /* 0x000000ff0700720b */ /* 0x000fe20003f8d000 */
[----:B------:R-:W4:Y:S04]  /*54fc0*/  LDL.LU R11, [R1+0x1c94] ;  /* 0x001c9400010b7983 */ /* 0x000f280000300800 */
[----:B------:R-:W4:Y:S04]  /*54fd0*/  LDL.LU R7, [R1+0x1c90] ;  /* 0x001c900001077983 */ /* 0x000f280000300800 */
[----:B------:R0:W-:Y:S04]  /*54fe0*/  STL [R1+0x1730], R4 ;  /* 0x0017300401007387 */ /* 0x0001e80000100800 */
[----:B0-----:R-:W4:Y:S04]  /*54ff0*/  LDL.LU R4, [R1+0x1c8c] ;  /* 0x001c8c0001047983 */ /* 0x001f280000300800 */
[----:B------:R0:W-:Y:S04]  /*55000*/  STL [R1+0x1738], R6 ;  /* 0x0017380601007387 */ /* 0x0001e80000100800 */
[----:B---3--:R1:W-:Y:S01]  /*55010*/  STL [R1+0x19f8], R12 ;  /* 0x0019f80c01007387 */ /* 0x0083e20000100800 */
[----:B0-----:R-:W-:-:S05]  /*55020*/  @P3 MOV R6, 0x7f800000 ;  /* 0x7f80000000063802 */ /* 0x001fca0000000f00 */
[----:B------:R-:W-:Y:S02]  /*55030*/  @P3 FFMA.FTZ R25, R29, R6, +INF ;  /* 0x7f8000001d193423 */ /* 0x000fe40000010006 */
[----:B------:R-:W3:Y:S01]  /*55040*/  LDL.LU R6, [R1+0x1c88] ;  /* 0x001c880001067983 */ /* 0x000ee20000300800 */
[----:B------:R-:W-:Y:S02]  /*55050*/  ISETP.GE.U32.AND P5, PT, R28, 0x7f800000, PT ;  /* 0x7f8000001c00780c */ /* 0x000fe40003fa6070 */
[----:B------:R-:W-:Y:S02]  /*55060*/  IADD3 R9, R3, -R9, RZ ;  /* 0x8000000903097210 */ /* 0x000fe40007ffe0ff */
[----:B------:R-:W-:Y:S02]  /*55070*/  IADD3 R5, R12, -R5, RZ ;  /* 0x800000050c057210 */ /* 0x000fe40007ffe0ff */
[----:B------:R-:W-:Y:S01]  /*55080*/  ISETP.GE.U32.AND P0, PT, R23, 0x7f800000, PT ;  /* 0x7f8000001700780c */ /* 0x000fe20003f06070 */
[----:B------:R-:W-:Y:S01]  /*55090*/  FADD R9, R9, -1 ;  /* 0xbf80000009097421 */ /* 0x000fe20000000000 */
[----:B------:R-:W-:-:S02]  /*550a0*/  ISETP.GE.U32.AND P6, PT, R24, 0x7f800000, PT ;  /* 0x7f8000001800780c */ /* 0x000fc40003fc6070 */
[----:B------:R-:W-:Y:S01]  /*550b0*/  FSETP.NEU.AND P1, PT, R29, RZ, PT ;  /* 0x000000ff1d00720b */ /* 0x000fe20003f2d000 */
[----:B------:R-:W-:Y:S02]  /*550c0*/  FADD R29, R5, -1 ;  /* 0xbf800000051d7421 */ /* 0x000fe40000000000 */
[----:B-1----:R-:W-:Y:S02]  /*550d0*/  @P5 MOV R12, 0x7f800000 ;  /* 0x7f800000000c5802 */ /* 0x002fe40000000f00 */
[----:B------:R-:W-:-:S03]  /*550e0*/  FSETP.NEU.AND P3, PT, R28, RZ, PT ;  /* 0x000000ff1c00720b */ /* 0x000fc60003f6d000 */
[----:B------:R-:W-:Y:S01]  /*550f0*/  @P5 FFMA.FTZ R0, R28, R12, +INF ;  /* 0x7f8000001c005423 */ /* 0x000fe2000001000c */
[----:B------:R-:W-:-:S04]  /*55100*/  FSETP.NEU.AND P5, PT, R23, RZ, PT ;  /* 0x000000ff1700720b */ /* 0x000fc80003fad000 */
[----:B------:R-:W-:Y:S01]  /*55110*/  FSEL R0, R0, -INF , P3 ;  /* 0xff80000000007808 */ /* 0x000fe20001800000 */
[-C--:B--2---:R-:W-:Y:S02]  /*55120*/  FFMA.FTZ R5, R9, R15.reuse, -0.16845393180847167969 ;  /* 0xbe2c7f3009057423 */ /* 0x084fe4000001000f */
[----:B------:R-:W-:Y:S02]  /*55130*/  FFMA.FTZ R12, R29, R15, -0.16845393180847167969 ;  /* 0xbe2c7f301d0c7423 */ /* 0x000fe4000001000f */
[----:B------:R-:W-:Y:S02]  /*55140*/  FFMA.FTZ R28, R9, R5, 0.1716887056827545166 ;  /* 0x3e2fcf2a091c7423 */ /* 0x000fe40000010005 */
[----:B------:R-:W-:Y:S02]  /*55150*/  FFMA.FTZ R15, R29, R12, 0.1716887056827545166 ;  /* 0x3e2fcf2a1d0f7423 */ /* 0x000fe4000001000c */
[----:B------:R-:W-:Y:S01]  /*55160*/  FFMA.FTZ R12, R9, R28, -0.17900948226451873779 ;  /* 0xbe374e43090c7423 */ /* 0x000fe2000001001c */
[----:B------:R-:W-:Y:S01]  /*55170*/  @P6 MOV R28, 0x7f800000 ;  /* 0x7f800000001c6802 */ /* 0x000fe20000000f00 */
[----:B------:R-:W-:-:S02]  /*55180*/  @P0 IMAD.MOV.U32 R5, RZ, RZ, 0x7f800000 ;  /* 0x7f800000ff050424 */ /* 0x000fc400078e00ff */
[----:B------:R-:W-:Y:S02]  /*55190*/  FFMA.FTZ R12, R9, R12, 0.20512372255325317383 ;  /* 0x3e520bf4090c7423 */ /* 0x000fe4000001000c */
[----:B------:R-:W-:Y:S01]  /*551a0*/  @P0 FFMA.FTZ R16, R23, R5, +INF ;  /* 0x7f80000017100423 */ /* 0x000fe20000010005 */
[C---:B------:R-:W-:Y:S01]  /*551b0*/  FSETP.NEU.AND P0, PT, R24.reuse, RZ, PT ;  /* 0x000000ff1800720b */ /* 0x040fe20003f0d000 */
[----:B------:R-:W-:Y:S01]  /*551c0*/  @P6 FFMA.FTZ R14, R24, R28, +INF ;  /* 0x7f800000180e6423 */ /* 0x000fe2000001001c */
[----:B------:R-:W2:Y:S01]  /*551d0*/  LDL.LU R5, [R1+0x1c84] ;  /* 0x001c840001057983 */ /* 0x000ea20000300800 */
[----:B------:R-:W-:Y:S02]  /*551e0*/  FFMA.FTZ R23, R29, R15, -0.17900948226451873779 ;  /* 0xbe374e431d177423 */ /* 0x000fe4000001000f */
[----:B------:R-:W-:Y:S01]  /*551f0*/  FFMA.FTZ R24, R9, R12, -0.24046532809734344482 ;  /* 0xbe763c8b09187423 */ /* 0x000fe2000001000c */
[----:B------:R-:W-:Y:S01]  /*55200*/  FSEL R12, R27, -INF , P2 ;  /* 0xff8000001b0c7808 */ /* 0x000fe20001000000 */
[----:B------:R-:W-:Y:S01]  /*55210*/  STL [R1+0x670], R16 ;  /* 0x0006701001007387 */ /* 0x000fe20000100800 */
[----:B------:R-:W-:-:S03]  /*55220*/  FFMA.FTZ R23, R29, R23, 0.20512372255325317383 ;  /* 0x3e520bf41d177423 */ /* 0x000fc60000010017 */
[----:B------:R-:W-:Y:S01]  /*55230*/  STL [R1+0x14b0], R14 ;  /* 0x0014b00e01007387 */ /* 0x000fe20000100800 */
[----:B------:R-:W-:-:S03]  /*55240*/  FFMA.FTZ R23, R29, R23, -0.24046532809734344482 ;  /* 0xbe763c8b1d177423 */ /* 0x000fc60000010017 */
[----:B------:R0:W-:Y:S01]  /*55250*/  STL [R1+0x1720], R12 ;  /* 0x0017200c01007387 */ /* 0x0001e20000100800 */
[----:B------:R-:W-:Y:S01]  /*55260*/  FFMA.FTZ R24, R9, R24, 0.28857114911079406738 ;  /* 0x3e93bf9909187423 */ /* 0x000fe20000010018 */
[----:B------:R-:W-:Y:S01]  /*55270*/  ISETP.GE.U32.AND P2, PT, R2, 0x7f800000, PT ;  /* 0x7f8000000200780c */ /* 0x000fe20003f46070 */
[----:B------:R-:W-:Y:S01]  /*55280*/  FFMA.FTZ R23, R29, R23, 0.28857114911079406738 ;  /* 0x3e93bf991d177423 */ /* 0x000fe20000010017 */
[----:B0-----:R-:W-:Y:S01]  /*55290*/  FSEL R12, R26, -INF , P4 ;  /* 0xff8000001a0c7808 */ /* 0x001fe20002000000 */
[----:B------:R-:W-:-:S04]  /*552a0*/  FFMA.FTZ R24, R9, R24, -0.36067417263984680176 ;  /* 0xbeb8aa4909187423 */ /* 0x000fc80000010018 */
[----:B------:R0:W-:Y:S01]  /*552b0*/  STL [R1+0x1728], R12 ;  /* 0x0017280c01007387 */ /* 0x0001e20000100800 */
[----:B------:R-:W-:Y:S01]  /*552c0*/  ISETP.GE.U32.AND P6, PT, R22, 0x7f800000, PT ;  /* 0x7f8000001600780c */ /* 0x000fe20003fc6070 */
[----:B------:R-:W-:Y:S02]  /*552d0*/  FFMA.FTZ R23, R29, R23, -0.36067417263984680176 ;  /* 0xbeb8aa491d177423 */ /* 0x000fe40000010017 */
[----:B------:R-:W-:Y:S01]  /*552e0*/  FFMA.FTZ R24, R9, R24, 0.48089820146560668945 ;  /* 0x3ef6384a09187423 */ /* 0x000fe20000010018 */
[----:B0-----:R-:W-:-:S05]  /*552f0*/  FSEL R12, R25, -INF , P1 ;  /* 0xff800000190c7808 */ /* 0x001fca0000800000 */
[----:B------:R-:W-:Y:S04]  /*55300*/  STL [R1+0x1734], R12 ;  /* 0x0017340c01007387 */ /* 0x000fe80000100800 */
[----:B------:R0:W-:Y:S01]  /*55310*/  STL [R1+0x173c], R0 ;  /* 0x00173c0001007387 */ /* 0x0001e20000100800 */
[----:B----4-:R-:W-:Y:S01]  /*55320*/  ISETP.GE.U32.AND P3, PT, R21, 0x7f800000, PT ;  /* 0x7f8000001500780c */ /* 0x010fe20003f66070 */
[----:B------:R-:W-:Y:S02]  /*55330*/  @P2 IMAD.MOV.U32 R25, RZ, RZ, 0x7f800000 ;  /* 0x7f800000ff192424 */ /* 0x000fe400078e00ff */
[----:B0-----:R-:W-:Y:S02]  /*55340*/  FFMA.FTZ R0, R29, R23, 0.48089820146560668945 ;  /* 0x3ef6384a1d007423 */ /* 0x001fe40000010017 */
[----:B------:R-:W-:-:S02]  /*55350*/  FFMA.FTZ R23, R9, R24, -0.72134751081466674805 ;  /* 0xbf38aa3b09177423 */ /* 0x000fc40000010018 */
[----:B------:R-:W-:Y:S02]  /*55360*/  FFMA.FTZ R0, R29, R0, -0.72134751081466674805 ;  /* 0xbf38aa3b1d007423 */ /* 0x000fe40000010000 */
[----:B------:R-:W-:Y:S01]  /*55370*/  FMUL R23, R9, R23 ;  /* 0x0000001709177220 */ /* 0x000fe20000400000 */
[----:B------:R-:W-:Y:S01]  /*55380*/  @P6 MOV R24, 0x7f800000 ;  /* 0x7f80000000186802 */ /* 0x000fe20000000f00 */
[----:B------:R-:W-:Y:S01]  /*55390*/  FMUL R0, R29, R0 ;  /* 0x000000001d007220 */ /* 0x000fe20000400000 */
[C---:B------:R-:W-:Y:S01]  /*553a0*/  FSETP.NEU.AND P1, PT, R2.reuse, RZ, PT ;  /* 0x000000ff0200720b */ /* 0x040fe20003f2d000 */
[----:B------:R-:W-:Y:S02]  /*553b0*/  @P2 FFMA.FTZ R13, R2, R25, +INF ;  /* 0x7f800000020d2423 */ /* 0x000fe40000010019 */
[----:B------:R-:W-:Y:S02]  /*553c0*/  FMUL R2, R9, R23 ;  /* 0x0000001709027220 */ /* 0x000fe40000400000 */
[----:B------:R-:W-:Y:S01]  /*553d0*/  FMUL R0, R29, R0 ;  /* 0x000000001d007220 */ /* 0x000fe20000400000 */
[C---:B------:R-:W-:Y:S01]  /*553e0*/  FSETP.NEU.AND P2, PT, R22.reuse, RZ, PT ;  /* 0x000000ff1600720b */ /* 0x040fe20003f4d000 */
[----:B------:R-:W-:-:S02]  /*553f0*/  @P6 FFMA.FTZ R10, R22, R24, +INF ;  /* 0x7f800000160a6423 */ /* 0x000fc40000010018 */
[----:B------:R-:W-:Y:S01]  /*55400*/  FFMA.FTZ R22, R9, 1.4426950216293334961, R2 ;  /* 0x3fb8aa3b09167823 */ /* 0x000fe20000010002 */
[----:B------:R-:W-:Y:S01]  /*55410*/  @P3 MOV R2, 0x7f800000 ;  /* 0x7f80000000023802 */ /* 0x000fe20000000f00 */
[----:B------:R-:W-:Y:S02]  /*55420*/  FFMA.FTZ R29, R29, 1.4426950216293334961, R0 ;  /* 0x3fb8aa3b1d1d7823 */ /* 0x000fe40000010000 */
[----:B------:R-:W-:Y:S02]  /*55430*/  FADD R4, R4, R22 ;  /* 0x0000001604047221 */ /* 0x000fe40000000000 */
[----:B------:R-:W-:Y:S02]  /*55440*/  FADD R7, R7, R8 ;  /* 0x0000000807077221 */ /* 0x000fe40000000000 */
[----:B---3--:R-:W-:Y:S02]  /*55450*/  FADD R22, R6, R29 ;  /* 0x0000001d06167221 */ /* 0x008fe40000000000 */
[----:B------:R-:W-:Y:S01]  /*55460*/  @P3 FFMA.FTZ R7, R21, R2, +INF ;  /* 0x7f80000015073423 */ /* 0x000fe20000010002 */
[----:B------:R0:W-:Y:S04]  /*55470*/  STL [R1+0x14ac], R13 ;  /* 0x0014ac0d01007387 */ /* 0x0001e80000100800 */
[----:B------:R-:W-:Y:S04]  /*55480*/  STL [R1+0x14a8], R10 ;  /* 0x0014a80a01007387 */ /* 0x000fe80000100800 */
[----:B------:R-:W-:Y:S04]  /*55490*/  STL [R1+0x19fc], R22 ;  /* 0x0019fc1601007387 */ /* 0x000fe80000100800 */
[----:B------:R-:W-:Y:S04]  /*554a0*/  STL [R1+0x1454], R7 ;  /* 0x0014540701007387 */ /* 0x000fe80000100800 */
[----:B0-----:R-:W3:Y:S01]  /*554b0*/  LDL R13, [R1+0x84] ;  /* 0x00008400010d7983 */ /* 0x001ee20000100800 */
[----:B------:R-:W-:-:S03]  /*554c0*/  ISETP.GE.U32.AND P4, PT, R3, 0x7f800000, PT ;  /* 0x7f8000000300780c */ /* 0x000fc60003f86070 */
[----:B---3--:R0:W-:Y:S04]  /*554d0*/  STL [R1+0x1c74], R13 ;  /* 0x001c740d01007387 */ /* 0x0081e80000100800 */
[----:B0-----:R-:W3:Y:S06]  /*554e0*/  LDL R13, [R1+0x88] ;  /* 0x00008800010d7983 */ /* 0x001eec0000100800 */
[----:B------:R-:W-:-:S05]  /*554f0*/  @P4 MOV R0, 0x7f800000 ;  /* 0x7f80000000004802 */ /* 0x000fca0000000f00 */
[----:B------:R-:W-:-:S05]  /*55500*/  @P4 FFMA.FTZ R4, R3, R0, +INF ;  /* 0x7f80000003044423 */ /* 0x000fca0000010000 */
[----:B------:R-:W-:Y:S04]  /*55510*/  STL [R1+0x1444], R4 ;  /* 0x0014440401007387 */ /* 0x000fe80000100800 */
[----:B---3--:R0:W-:Y:S04]  /*55520*/  STL [R1+0x1c78], R13 ;  /* 0x001c780d01007387 */ /* 0x0081e80000100800 */
[----:B0-----:R-:W3:Y:S04]  /*55530*/  LDL R13, [R1+0x8c] ;  /* 0x00008c00010d7983 */ /* 0x001ee80000100800 */
[----:B---3--:R0:W-:Y:S04]  /*55540*/  STL [R1+0x1c7c], R13 ;  /* 0x001c7c0d01007387 */ /* 0x0081e80000100800 */
[----:B0-----:R-:W3:Y:S01]  /*55550*/  LDL R13, [R1+0x90] ;  /* 0x00009000010d7983 */ /* 0x001ee20000100800 */
[----:B------:R-:W-:-:S02]  /*55560*/  FSETP.NEU.AND P3, PT, R21, RZ, PT ;  /* 0x000000ff1500720b */ /* 0x000fc40003f6d000 */
[----:B------:R-:W-:Y:S02]  /*55570*/  FSETP.GT.AND P6, PT, |R11|, 8.50705917302346158658e+37, PT ;  /* 0x7e8000000b00780b */ /* 0x000fe40003fc4200 */
[----:B------:R-:W-:Y:S02]  /*55580*/  MOV R27, R17 ;  /* 0x00000011001b7202 */ /* 0x000fe40000000f00 */
[----:B------:R-:W-:Y:S01]  /*55590*/  MOV R28, R18 ;  /* 0x00000012001c7202 */ /* 0x000fe20000000f00 */
[----:B---3--:R0:W-:Y:S04]  /*555a0*/  STL [R1+0x1c80], R13 ;  /* 0x001c800d01007387 */ /* 0x0081e80000100800 */
[----:B0-----:R-:W3:Y:S04]  /*555b0*/  LDL R13, [R1+0x94] ;  /* 0x00009400010d7983 */ /* 0x001ee80000100800 */
[----:B------:R-:W4:Y:S04]  /*555c0*/  LDL.LU R0, [R1+0x7c] ;  /* 0x00007c0001007983 */ /* 0x000f280000300800 */
[----:B------:R-:W4:Y:S04]  /*555d0*/  LDL.LU R22, [R1+0x70] ;  /* 0x0000700001167983 */ /* 0x000f280000300800 */
[----:B------:R-:W4:Y:S04]  /*555e0*/  LDL.LU R21, [R1+0x6c] ;  /* 0x00006c0001157983 */ /* 0x000f280000300800 */
[----:B------:R-:W4:Y:S04]  /*555f0*/  LDL.LU R2, [R1+0x60] ;  /* 0x0000600001027983 */ /* 0x000f280000300800 */
[----:B------:R-:W4:Y:S04]  /*55600*/  LDL.LU R24, [R1+0x5c] ;  /* 0x00005c0001187983 */ /* 0x000f280000300800 */
[----:B------:R-:W4:Y:S04]  /*55610*/  LDL.LU R23, [R1+0x50] ;  /* 0x0000500001177983 */ /* 0x000f280000300800 */
[----:B------:R-:W4:Y:S04]  /*55620*/  LDL.LU R12, [R1+0x4c] ;  /* 0x00004c00010c7983 */ /* 0x000f280000300800 */
[----:B------:R-:W4:Y:S01]  /*55630*/  LDL.LU R14, [R1+0x40] ;  /* 0x00004000010e7983 */ /* 0x000f220000300800 */
[----:B------:R-:W-:-:S03]  /*55640*/  MOV R26, R19 ;  /* 0x00000013001a7202 */ /* 0x000fc60000000f00 */
[----:B------:R-:W4:Y:S01]  /*55650*/  LDL.LU R15, [R1+0x3c] ;  /* 0x00003c00010f7983 */ /* 0x000f220000300800 */
[----:B------:R-:W-:-:S03]  /*55660*/  MOV R25, R20 ;  /* 0x0000001400197202 */ /* 0x000fc60000000f00 */
[----:B------:R-:W4:Y:S04]  /*55670*/  LDL.LU R16, [R1+0x30] ;  /* 0x0000300001107983 */ /* 0x000f280000300800 */
[----:B------:R-:W4:Y:S04]  /*55680*/  LDL.LU R17, [R1+0x2c] ;  /* 0x00002c0001117983 */ /* 0x000f280000300800 */
[----:B------:R-:W4:Y:S04]  /*55690*/  LDL.LU R18, [R1+0x20] ;  /* 0x0000200001127983 */ /* 0x000f280000300800 */
[----:B------:R-:W4:Y:S01]  /*556a0*/  LDL.LU R19, [R1+0x1c] ;  /* 0x00001c0001137983 */ /* 0x000f220000300800 */
[----:B--2---:R-:W-:-:S03]  /*556b0*/  IMAD.MOV.U32 R29, RZ, RZ, R5 ;  /* 0x000000ffff1d7224 */ /* 0x004fc600078e0005 */
        /* <DEDUP_REMOVED lines=8> */
[----:B------:R0:W-:Y:S04]  /*55740*/  STL [R1+0x1a00], R3 ;  /* 0x001a000301007387 */ /* 0x0001e80000100800 */
[----:B0-----:R-:W2:Y:S01]  /*55750*/  LDL.LU R3, [R1+0x80] ;  /* 0x0000800001037983 */ /* 0x001ea20000300800 */
[----:B---3--:R-:W-:-:S05]  /*55760*/  @P6 FMUL R13, R13, 0.25 ;  /* 0x3e8000000d0d6820 */ /* 0x008fca0000400000 */
[----:B------:R0:W-:Y:S04]  /*55770*/  @P6 STL [R1+0x94], R13 ;  /* 0x0000940d01006387 */ /* 0x0001e80000100800 */
[----:B0-----:R-:W3:Y:S02]  /*55780*/  LDL.LU R13, [R1+0x1c80] ;  /* 0x001c8000010d7983 */ /* 0x001ee40000300800 */
[----:B---3--:R-:W-:-:S05]  /*55790*/  @P6 FMUL R13, R13, 0.25 ;  /* 0x3e8000000d0d6820 */ /* 0x008fca0000400000 */
[----:B------:R0:W-:Y:S04]  /*557a0*/  @P6 STL [R1+0x90], R13 ;  /* 0x0000900d01006387 */ /* 0x0001e80000100800 */
[----:B0-----:R-:W3:Y:S02]  /*557b0*/  LDL.LU R13, [R1+0x1c7c] ;  /* 0x001c7c00010d7983 */ /* 0x001ee40000300800 */
[----:B---3--:R-:W-:-:S05]  /*557c0*/  @P6 FMUL R13, R13, 0.25 ;  /* 0x3e8000000d0d6820 */ /* 0x008fca0000400000 */
[----:B------:R0:W-:Y:S04]  /*557d0*/  @P6 STL [R1+0x8c], R13 ;  /* 0x00008c0d01006387 */ /* 0x0001e80000100800 */
[----:B0-----:R-:W3:Y:S01]  /*557e0*/  LDL.LU R13, [R1+0x1c78] ;  /* 0x001c7800010d7983 */ /* 0x001ee20000300800 */
[----:B------:R-:W-:Y:S01]  /*557f0*/  FSETP.GEU.AND P4, PT, |R11|, 1.175494350822287508e-38, PT ;  /* 0x008000000b00780b */ /* 0x000fe20003f8e200 */
[----:B---3--:R-:W-:-:S05]  /*55800*/  @P6 FMUL R13, R13, 0.25 ;  /* 0x3e8000000d0d6820 */ /* 0x008fca0000400000 */
[----:B------:R0:W-:Y:S04]  /*55810*/  @P6 STL [R1+0x88], R13 ;  /* 0x0000880d01006387 */ /* 0x0001e80000100800 */
[----:B0-----:R-:W3:Y:S01]  /*55820*/  LDL.LU R13, [R1+0x1c74] ;  /* 0x001c7400010d7983 */ /* 0x001ee20000300800 */
[----:B------:R-:W-:Y:S02]  /*55830*/  @P6 FMUL R26, R26, 0.25 ;  /* 0x3e8000001a1a6820 */ /* 0x000fe40000400000 */
[----:B------:R-:W-:Y:S02]  /*55840*/  @P6 FMUL R27, R27, 0.25 ;  /* 0x3e8000001b1b6820 */ /* 0x000fe40000400000 */
[----:B------:R-:W-:Y:S02]  /*55850*/  @P6 FMUL R28, R28, 0.25 ;  /* 0x3e8000001c1c6820 */ /* 0x000fe40000400000 */
[----:B------:R-:W-:-:S02]  /*55860*/  @!P4 FMUL R26, R26, 16777216 ;  /* 0x4b8000001a1ac820 */ /* 0x000fc40000400000 */
[----:B------:R-:W-:Y:S02]  /*55870*/  @P6 FMUL R29, R29, 0.25 ;  /* 0x3e8000001d1d6820 */ /* 0x000fe40000400000 */
[----:B------:R-:W-:Y:S02]  /*55880*/  @!P4 FMUL R27, R27, 16777216 ;  /* 0x4b8000001b1bc820 */ /* 0x000fe40000400000 */
[----:B------:R-:W-:Y:S02]  /*55890*/  @P6 FMUL R25, R25, 0.25 ;  /* 0x3e80000019196820 */ /* 0x000fe40000400000 */
[----:B------:R-:W-:Y:S02]  /*558a0*/  @!P4 FMUL R28, R28, 16777216 ;  /* 0x4b8000001c1cc820 */ /* 0x000fe40000400000 */
[----:B------:R-:W-:Y:S02]  /*558b0*/  @!P4 FMUL R29, R29, 16777216 ;  /* 0x4b8000001d1dc820 */ /* 0x000fe40000400000 */
[----:B------:R-:W-:-:S02]  /*558c0*/  @!P4 FMUL R25, R25, 16777216 ;  /* 0x4b8000001919c820 */ /* 0x000fc40000400000 */
[----:B---3--:R-:W-:-:S05]  /*558d0*/  @P6 FMUL R13, R13, 0.25 ;  /* 0x3e8000000d0d6820 */ /* 0x008fca0000400000 */
[----:B------:R0:W-:Y:S04]  /*558e0*/  @P6 STL [R1+0x84], R13 ;  /* 0x0000840d01006387 */ /* 0x0001e80000100800 */
[----:B0-----:R-:W3:Y:S04]  /*558f0*/  LDL.LU R13, [R1+0x1c70] ;  /* 0x001c7000010d7983 */ /* 0x001ee80000300800 */
[----:B------:R0:W-:Y:S04]  /*55900*/  STL [R1+0x1a04], R26 ;  /* 0x001a041a01007387 */ /* 0x0001e80000100800 */
[----:B0-----:R-:W3:Y:S04]  /*55910*/  LDL R26, [R1+0x84] ;  /* 0x00008400011a7983 */ /* 0x001ee80000100800 */
[----:B------:R0:W-:Y:S04]  /*55920*/  STL [R1+0x1a08], R27 ;  /* 0x001a081b01007387 */ /* 0x0001e80000100800 */
[----:B0-----:R-:W3:Y:S04]  /*55930*/  LDL R27, [R1+0x88] ;  /* 0x00008800011b7983 */ /* 0x001ee80000100800 */
[----:B------:R0:W-:Y:S04]  /*55940*/  STL [R1+0x1a0c], R28 ;  /* 0x001a0c1c01007387 */ /* 0x0001e80000100800 */
[----:B0-----:R-:W3:Y:S04]  /*55950*/  LDL R28, [R1+0x8c] ;  /* 0x00008c00011c7983 */ /* 0x001ee80000100800 */
[----:B------:R0:W-:Y:S04]  /*55960*/  STL [R1+0x1a10], R29 ;  /* 0x001a101d01007387 */ /* 0x0001e80000100800 */
[----:B0-----:R-:W3:Y:S04]  /*55970*/  LDL R29, [R1+0x90] ;  /* 0x00009000011d7983 */ /* 0x001ee80000100800 */
[----:B------:R0:W-:Y:S04]  /*55980*/  STL [R1+0x1a14], R25 ;  /* 0x001a141901007387 */ /* 0x0001e80000100800 */
[----:B0-----:R-:W3:Y:S01]  /*55990*/  LDL R25, [R1+0x94] ;  /* 0x0000940001197983 */ /* 0x001ee20000100800 */
[----:B--2---:R-:W-:-:S02]  /*559a0*/  @P6 FMUL R3, R3, 0.25 ;  /* 0x3e80000003036820 */ /* 0x004fc40000400000 */
[----:B----4-:R-:W-:Y:S02]  /*559b0*/  @P6 FMUL R0, R0, 0.25 ;  /* 0x3e80000000006820 */ /* 0x010fe40000400000 */
[----:B------:R-:W-:Y:S02]  /*559c0*/  @P6 FMUL R22, R22, 0.25 ;  /* 0x3e80000016166820 */ /* 0x000fe40000400000 */
[----:B------:R-:W-:Y:S02]  /*559d0*/  @P6 FMUL R21, R21, 0.25 ;  /* 0x3e80000015156820 */ /* 0x000fe40000400000 */
[----:B------:R-:W-:Y:S02]  /*559e0*/  @P6 FMUL R2, R2, 0.25 ;  /* 0x3e80000002026820 */ /* 0x000fe40000400000 */
[----:B------:R-:W-:Y:S02]  /*559f0*/  @!P4 FMUL R3, R3, 16777216 ;  /* 0x4b8000000303c820 */ /* 0x000fe40000400000 */
[----:B------:R-:W-:-:S02]  /*55a00*/  @P6 FMUL R24, R24, 0.25 ;  /* 0x3e80000018186820 */ /* 0x000fc40000400000 */
[----:B------:R-:W-:Y:S02]  /*55a10*/  @!P4 FMUL R0, R0, 16777216 ;  /* 0x4b8000000000c820 */ /* 0x000fe40000400000 */
[----:B------:R-:W-:Y:S02]  /*55a20*/  @P6 FMUL R23, R23, 0.25 ;  /* 0x3e80000017176820 */ /* 0x000fe40000400000 */
[----:B------:R-:W-:Y:S02]  /*55a30*/  @!P4 FMUL R22, R22, 16777216 ;  /* 0x4b8000001616c820 */ /* 0x000fe40000400000 */
        /* <DEDUP_REMOVED lines=30> */
[----:B------:R-:W-:Y:S02]  /*55c20*/  @!P4 FMUL R5, R5, 16777216 ;  /* 0x4b8000000505c820 */ /* 0x000fe40000400000 */
[----:B------:R-:W-:Y:S02]  /*55c30*/  @!P4 FMUL R11, R11, 16777216 ;  /* 0x4b8000000b0bc820 */ /* 0x000fe40000400000 */
[----:B------:R-:W-:-:S02]  /*55c40*/  @!P4 FMUL R6, R6, 16777216 ;  /* 0x4b8000000606c820 */ /* 0x000fc40000400000 */
[----:B------:R-:W-:Y:S02]  /*55c50*/  @!P4 FMUL R7, R7, 16777216 ;  /* 0x4b8000000707c820 */ /* 0x000fe40000400000 */
[----:B---3--:R-:W-:Y:S02]  /*55c60*/  @!P4 FMUL R26, R26, 16777216 ;  /* 0x4b8000001a1ac820 */ /* 0x008fe40000400000 */
[----:B------:R-:W-:Y:S02]  /*55c70*/  @!P4 FMUL R27, R27, 16777216 ;  /* 0x4b8000001b1bc820 */ /* 0x000fe40000400000 */
[----:B------:R-:W-:Y:S02]  /*55c80*/  @!P4 FMUL R28, R28, 16777216 ;  /* 0x4b8000001c1cc820 */ /* 0x000fe40000400000 */
[----:B------:R-:W-:Y:S02]  /*55c90*/  @!P4 FMUL R29, R29, 16777216 ;  /* 0x4b8000001d1dc820 */ /* 0x000fe40000400000 */
[----:B------:R-:W-:-:S05]  /*55ca0*/  @!P4 FMUL R25, R25, 16777216 ;  /* 0x4b8000001919c820 */ /* 0x000fca0000400000 */
[----:B------:R-:W-:Y:S04]  /*55cb0*/  @!P4 STL [R1+0x94], R25 ;  /* 0x000094190100c387 */ /* 0x000fe80000100800 */
[----:B------:R-:W-:Y:S04]  /*55cc0*/  @!P4 STL [R1+0x90], R29 ;  /* 0x0000901d0100c387 */ /* 0x000fe80000100800 */
[----:B------:R-:W-:Y:S04]  /*55cd0*/  @!P4 STL [R1+0x8c], R28 ;  /* 0x00008c1c0100c387 */ /* 0x000fe80000100800 */
[----:B------:R-:W-:Y:S04]  /*55ce0*/  @!P4 STL [R1+0x88], R27 ;  /* 0x0000881b0100c387 */ /* 0x000fe80000100800 */
[----:B------:R-:W-:Y:S04]  /*55cf0*/  @!P4 STL [R1+0x84], R26 ;  /* 0x0000841a0100c387 */ /* 0x000fe80000100800 */
        /* <DEDUP_REMOVED lines=22> */
[----:B0-----:R-:W2:Y:S01]  /*55e60*/  LDL R14, [R1+0xc0] ;  /* 0x0000c000010e7983 */ /* 0x001ea20000100800 */
[----:B------:R-:W-:-:S04]  /*55e70*/  @P6 FMUL R8, R8, 0.25 ;  /* 0x3e80000008086820 */ /* 0x000fc80000400000 */
[----:B------:R-:W-:Y:S01]  /*55e80*/  @!P4 FMUL R8, R8, 16777216 ;  /* 0x4b8000000808c820 */ /* 0x000fe20000400000 */
[----:B--2---:R0:W-:Y:S04]  /*55e90*/  STL [R1+0x1c60], R14 ;  /* 0x001c600e01007387 */ /* 0x0041e80000100800 */
[----:B0-----:R-:W2:Y:S04]  /*55ea0*/  LDL R14, [R1+0xc4] ;  /* 0x0000c400010e7983 */ /* 0x001ea80000100800 */
[----:B------:R-:W-:Y:S04]  /*55eb0*/  STL [R1+0x110], R8 ;  /* 0x0001100801007387 */ /* 0x000fe80000100800 */
[----:B--2---:R0:W-:Y:S04]  /*55ec0*/  STL [R1+0x1c64], R14 ;  /* 0x001c640e01007387 */ /* 0x0041e80000100800 */
[----:B0-----:R-:W2:Y:S04]  /*55ed0*/  LDL R14, [R1+0xc8] ;  /* 0x0000c800010e7983 */ /* 0x001ea80000100800 */
[----:B--2---:R0:W-:Y:S04]  /*55ee0*/  STL [R1+0x1c68], R14 ;  /* 0x001c680e01007387 */ /* 0x0041e80000100800 */
[----:B0-----:R-:W2:Y:S01]  /*55ef0*/  LDL R14, [R1+0xcc] ;  /* 0x0000cc00010e7983 */ /* 0x001ea20000100800 */
[----:B------:R-:W-:-:S03]  /*55f00*/  FSETP.GT.AND P6, PT, |R13|, 8.50705917302346158658e+37, PT ;  /* 0x7e8000000d00780b */ /* 0x000fc60003fc4200 */
[----:B--2---:R0:W-:Y:S04]  /*55f10*/  STL [R1+0x1c6c], R14 ;  /* 0x001c6c0e01007387 */ /* 0x0041e80000100800 */
[----:B0-----:R-:W2:Y:S04]  /*55f20*/  LDL R14, [R1+0xd0] ;  /* 0x0000d000010e7983 */ /* 0x001ea80000100800 */
[----:B------:R-:W3:Y:S04]  /*55f30*/  LDL.LU R11, [R1+0xbc] ;  /* 0x0000bc00010b7983 */ /* 0x000ee80000300800 */
[----:B------:R-:W4:Y:S04]  /*55f40*/  LDL.LU R25, [R1+0xb8] ;  /* 0x0000b80001197983 */ /* 0x000f280000300800 */
        /* <DEDUP_REMOVED lines=24> */
[----:B------:R-:W3:Y:S01]  /*560d0*/  LDL.LU R8, [R1+0x118] ;  /* 0x0001180001087983 */ /* 0x000ee20000300800 */
[----:B--2---:R-:W-:-:S05]  /*560e0*/  @P6 FMUL R14, R14, 0.25 ;  /* 0x3e8000000e0e6820 */ /* 0x004fca0000400000 */
[----:B------:R0:W-:Y:S04]  /*560f0*/  @P6 STL [R1+0xd0], R14 ;  /* 0x0000d00e01006387 */ /* 0x0001e80000100800 */
[----:B0-----:R-:W2:Y:S02]  /*56100*/  LDL.LU R14, [R1+0x1c6c] ;  /* 0x001c6c00010e7983 */ /* 0x001ea40000300800 */
        /* <DEDUP_REMOVED lines=8> */
[----:B0-----:R-:W2:Y:S01]  /*56190*/  LDL.LU R14, [R1+0x1c60] ;  /* 0x001c6000010e7983 */ /* 0x001ea20000300800 */
[----:B---3--:R-:W-:Y:S02]  /*561a0*/  @P6 FMUL R11, R11, 0.25 ;  /* 0x3e8000000b0b6820 */ /* 0x008fe40000400000 */
[----:B--2---:R-:W-:-:S05]  /*561b0*/  @P6 FMUL R14, R14, 0.25 ;  /* 0x3e8000000e0e6820 */ /* 0x004fca0000400000 */
[----:B------:R0:W-:Y:S04]  /*561c0*/  @P6 STL [R1+0xc0], R14 ;  /* 0x0000c00e01006387 */ /* 0x0001e80000100800 */
[----:B0-----:R-:W2:Y:S04]  /*561d0*/  LDL.LU R14, [R1+0x1c5c] ;  /* 0x001c5c00010e7983 */ /* 0x001ea80000300800 */
[----:B------:R0:W-:Y:S04]  /*561e0*/  STL [R1+0x1c48], R11 ;  /* 0x001c480b01007387 */ /* 0x0001e80000100800 */
[----:B0-----:R-:W3:Y:S04]  /*561f0*/  LDL R11, [R1+0xc0] ;  /* 0x0000c000010b7983 */ /* 0x001ee80000100800 */
[----:B---3--:R0:W-:Y:S04]  /*56200*/  STL [R1+0x1c4c], R11 ;  /* 0x001c4c0b01007387 */ /* 0x0081e80000100800 */
[----:B0-----:R-:W3:Y:S04]  /*56210*/  LDL R11, [R1+0xc4] ;  /* 0x0000c400010b7983 */ /* 0x001ee80000100800 */
[----:B---3--:R0:W-:Y:S04]  /*56220*/  STL [R1+0x1c50], R11 ;  /* 0x001c500b01007387 */ /* 0x0081e80000100800 */
[----:B0-----:R-:W3:Y:S04]  /*56230*/  LDL R11, [R1+0xc8] ;  /* 0x0000c800010b7983 */ /* 0x001ee80000100800 */
[----:B---3--:R0:W-:Y:S04]  /*56240*/  STL [R1+0x1c54], R11 ;  /* 0x001c540b01007387 */ /* 0x0081e80000100800 */
[----:B0-----:R-:W3:Y:S01]  /*56250*/  LDL R11, [R1+0xcc] ;  /* 0x0000cc00010b7983 */ /* 0x001ee20000100800 */
[----:B------:R-:W-:-:S03]  /*56260*/  FSETP.GEU.AND P4, PT, |R13|, 1.175494350822287508e-38, PT ;  /* 0x008000000d00780b */ /* 0x000fc60003f8e200 */
[----:B---3--:R0:W-:Y:S04]  /*56270*/  STL [R1+0x1c58], R11 ;  /* 0x001c580b01007387 */ /* 0x0081e80000100800 */
[----:B0-----:R-:W3:Y:S06]  /*56280*/  LDL R11, [R1+0xd0] ;  /* 0x0000d000010b7983 */ /* 0x001eec0000100800 */
[----:B---3--:R-:W-:-:S05]  /*56290*/  @!P4 FMUL R11, R11, 16777216 ;  /* 0x4b8000000b0bc820 */ /* 0x008fca0000400000 */
[----:B------:R0:W-:Y:S04]  /*562a0*/  @!P4 STL [R1+0xd0], R11 ;  /* 0x0000d00b0100c387 */ /* 0x0001e80000100800 */
[----:B0-----:R-:W3:Y:S02]  /*562b0*/  LDL.LU R11, [R1+0x1c58] ;  /* 0x001c5800010b7983 */ /* 0x001ee40000300800 */
        /* <DEDUP_REMOVED lines=11> */
[----:B0-----:R-:W3:Y:S01]  /*56370*/  LDL.LU R11, [R1+0x1c48] ;  /* 0x001c4800010b7983 */ /* 0x001ee20000300800 */
[----:B----4-:R-:W-:Y:S02]  /*56380*/  @P6 FMUL R25, R25, 0.25 ;  /* 0x3e80000019196820 */ /* 0x010fe40000400000 */
[----:B------:R-:W-:Y:S02]  /*56390*/  @P6 FMUL R29, R29, 0.25 ;  /* 0x3e8000001d1d6820 */ /* 0x000fe40000400000 */
[----:B------:R-:W-:Y:S02]  /*563a0*/  @P6 FMUL R28, R28, 0.25 ;  /* 0x3e8000001c1c6820 */ /* 0x000fe40000400000 */
[----:B------:R-:W-:-:S02]  /*563b0*/  @P6 FMUL R27, R27, 0.25 ;  /* 0x3e8000001b1b6820 */ /* 0x000fc40000400000 */
[----:B------:R-:W-:Y:S02]  /*563c0*/  @P6 FMUL R26, R26, 0.25 ;  /* 0x3e8000001a1a6820 */ /* 0x000fe40000400000 */
[----:B------:R-:W-:Y:S02]  /*563d0*/  @!P4 FMUL R25, R25, 16777216 ;  /* 0x4b8000001919c820 */ /* 0x000fe40000400000 */
[----:B------:R-:W-:Y:S02]  /*563e0*/  @P6 FMUL R3, R3, 0.25 ;  /* 0x3e80000003036820 */ /* 0x000fe40000400000 */
[----:B------:R-:W-:Y:S02]  /*563f0*/  @!P4 FMUL R29, R29, 16777216 ;  /* 0x4b8000001d1dc820 */ /* 0x000fe40000400000 */
[----:B------:R-:W-:Y:S02]  /*56400*/  @P6 FMUL R0, R0, 0.25 ;  /* 0x3e80000000006820 */ /* 0x000fe40000400000 */
[----:B------:R-:W-:-:S02]  /*56410*/  @!P4 FMUL R28, R28, 16777216 ;  /* 0x4b8000001c1cc820 */ /* 0x000fc40000400000 */
        /* <DEDUP_REMOVED lines=38> */
[----:B------:R-:W-:Y:S02]  /*56680*/  @!P4 FMUL R5, R5, 16777216 ;  /* 0x4b8000000505c820 */ /* 0x000fe40000400000 */
[----:B------:R-:W-:Y:S02]  /*56690*/  @!P4 FMUL R13, R13, 16777216 ;  /* 0x4b8000000d0dc820 */ /* 0x000fe40000400000 */
[----:B------:R-:W-:Y:S02]  /*566a0*/  @!P4 FMUL R6, R6, 16777216 ;  /* 0x4b8000000606c820 */ /* 0x000fe40000400000 */
[----:B------:R-:W-:-:S02]  /*566b0*/  @!P4 FMUL R7, R7, 16777216 ;  /* 0x4b8000000707c820 */ /* 0x000fc40000400000 */
[----:B---3--:R-:W-:-:S05]  /*566c0*/  @!P4 FMUL R11, R11, 16777216 ;  /* 0x4b8000000b0bc820 */ /* 0x008fca0000400000 */
        /* <DEDUP_REMOVED lines=27> */
[----:B0-----:R-:W3:Y:S01]  /*56880*/  LDL R15, [R1+0x13c] ;  /* 0x00013c00010f7983 */ /* 0x001ee20000100800 */
[----:B------:R-:W-:-:S04]  /*56890*/  @P6 FMUL R8, R8, 0.25 ;  /* 0x3e80000008086820 */ /* 0x000fc80000400000 */
[----:B------:R-:W-:Y:S01]  /*568a0*/  @!P4 FMUL R8, R8, 16777216 ;  /* 0x4b8000000808c820 */ /* 0x000fe20000400000 */
[----:B---3--:R0:W-:Y:S04]  /*568b0*/  STL [R1+0x1c38], R15 ;  /* 0x001c380f01007387 */ /* 0x0081e80000100800 */
[----:B0-----:R-:W3:Y:S04]  /*568c0*/  LDL R15, [R1+0x130] ;  /* 0x00013000010f7983 */ /* 0x001ee80000100800 */
[----:B------:R-:W-:Y:S04]  /*568d0*/  STL [R1+0x118], R8 ;  /* 0x0001180801007387 */ /* 0x000fe80000100800 */
[----:B---3--:R0:W-:Y:S04]  /*568e0*/  STL [R1+0x1c3c], R15 ;  /* 0x001c3c0f01007387 */ /* 0x0081e80000100800 */
[----:B0-----:R-:W3:Y:S04]  /*568f0*/  LDL R15, [R1+0x12c] ;  /* 0x00012c00010f7983 */ /* 0x001ee80000100800 */
[----:B---3--:R0:W-:Y:S04]  /*56900*/  STL [R1+0x1c40], R15 ;  /* 0x001c400f01007387 */ /* 0x0081e80000100800 */
[----:B0-----:R-:W3:Y:S01]  /*56910*/  LDL R15, [R1+0x120] ;  /* 0x00012000010f7983 */ /* 0x001ee20000100800 */
[----:B--2---:R-:W-:-:S03]  /*56920*/  FSETP.GT.AND P6, PT, |R14|, 8.50705917302346158658e+37, PT ;  /* 0x7e8000000e00780b */ /* 0x004fc60003fc4200 */
[----:B---3--:R0:W-:Y:S04]  /*56930*/  STL [R1+0x1c44], R15 ;  /* 0x001c440f01007387 */ /* 0x0081e80000100800 */
        /* <DEDUP_REMOVED lines=138> */
[----:B------:R0:W-:Y:S01]  /*571e0*/  STL [R1+0x1b8], R16 ;  /* 0x0001b81001007387 */ /* 0x0001e20000100800 */
        /* <DEDUP_REMOVED lines=11> */
[----:B0-----:R-:W3:Y:S02]  /*572a0*/  LDL R16, [R1+0x144] ;  /* 0x0001440001107983 */ /* 0x001ee40000100800 */
[----:B------:R-:W-:-:S04]  /*572b0*/  @P6 FMUL R8, R8, 0.25 ;  /* 0x3e80000008086820 */ /* 0x000fc80000400000 */
[----:B------:R-:W-:Y:S01]  /*572c0*/  @!P4 FMUL R8, R8, 16777216 ;  /* 0x4b8000000808c820 */ /* 0x000fe20000400000 */
[----:B---3--:R0:W-:Y:S04]  /*572d0*/  STL [R1+0x1c10], R16 ;  /* 0x001c101001007387 */ /* 0x0081e80000100800 */
[----:B0-----:R-:W3:Y:S01]  /*572e0*/  LDL R16, [R1+0x138] ;  /* 0x0001380001107983 */ /* 0x001ee20000100800 */
[----:B------:R-:W-:Y:S03]  /*572f0*/  STL [R1+0x210], R8 ;  /* 0x0002100801007387 */ /* 0x000fe60000100800 */
[----:B---3--:R0:W-:Y:S04]  /*57300*/  STL [R1+0x1c14], R16 ;  /* 0x001c141001007387 */ /* 0x0081e80000100800 */
[----:B0-----:R-:W3:Y:S04]  /*57310*/  LDL R16, [R1+0x134] ;  /* 0x0001340001107983 */ /* 0x001ee80000100800 */
[----:B---3--:R0:W-:Y:S04]  /*57320*/  STL [R1+0x1c18], R16 ;  /* 0x001c181001007387 */ /* 0x0081e80000100800 */
[----:B0-----:R-:W3:Y:S01]  /*57330*/  LDL R16, [R1+0x128] ;  /* 0x0001280001107983 */ /* 0x001ee20000100800 */
[----:B--2---:R-:W-:-:S03]  /*57340*/  FSETP.GT.AND P6, PT, |R15|, 8.50705917302346158658e+37, PT ;  /* 0x7e8000000f00780b */ /* 0x004fc60003fc4200 */
[----:B---3--:R0:W-:Y:S04]  /*57350*/  STL [R1+0x1c1c], R16 ;  /* 0x001c1c1001007387 */ /* 0x0081e80000100800 */
[----:B0-----:R-:W2:Y:S01]  /*57360*/  LDL R16, [R1+0x124] ;  /* 0x0001240001107983 */ /* 0x001ea20000100800 */
[----:B------:R-:W3:Y:S02]  /*57370*/  LDL.LU R14, [R1+0x14c] ;  /* 0x00014c00010e7983 */ /* 0x000ee40000300800 */
[----:B------:R-:W4:Y:S02]  /*57380*/  LDL.LU R13, [R1+0x154] ;  /* 0x00015400010d7983 */ /* 0x000f240000300800 */
        /* <DEDUP_REMOVED lines=24> */
[----:B------:R-:W3:Y:S02]  /*57510*/  LDL.LU R8, [R1+0x218] ;  /* 0x0002180001087983 */ /* 0x000ee40000300800 */
        /* <DEDUP_REMOVED lines=15> */
[----:B0-----:R-:W2:Y:S01]  /*57610*/  LDL.LU R16, [R1+0x1c0c] ;  /* 0x001c0c0001107983 */ /* 0x001ea20000300800 */
[----:B------:R0:W-:Y:S03]  /*57620*/  STL [R1+0x1bf8], R14 ;  /* 0x001bf80e01007387 */ /* 0x0001e60000100800 */
        /* <DEDUP_REMOVED lines=94> */
[----:B------:R0:W-:Y:S01]  /*57c10*/  STL [R1+0x1cc], R17 ;  /* 0x0001cc1101007387 */ /* 0x0001e20000100800 */
        /* <DEDUP_REMOVED lines=325> */
[----:B------:R0:W-:Y:S02]  /*59070*/  STL [R1+0x2dc], R19 ;  /* 0x0002dc1301007387 */ /* 0x0001e40000100800 */
[----:B------:R-:W-:Y:S01]  /*59080*/  STL [R1+0x2e4], R20 ;  /* 0x0002e41401007387 */ /* 0x000fe20000100800 */
[----:B------:R-:W-:Y:S01]  /*59090*/  STL [R1+0x2ec], R9 ;  /* 0x0002ec0901007387 */ /* 0x000fe20000100800 */
[----:B------:R-:W-:Y:S02]  /*590a0*/  STL [R1+0x2f4], R10 ;  /* 0x0002f40a01007387 */ /* 0x000fe40000100800 */
[----:B------:R-:W-:Y:S02]  /*590b0*/  STL [R1+0x2fc], R4 ;  /* 0x0002fc0401007387 */ /* 0x000fe40000100800 */
[----:B------:R-:W-:Y:S01]  /*590c0*/  STL [R1+0x304], R5 ;  /* 0x0003040501007387 */ /* 0x000fe20000100800 */
[----:B------:R-:W-:Y:S01]  /*590d0*/  STL [R1+0x1928], R17 ;  /* 0x0019281101007387 */ /* 0x000fe20000100800 */
[----:B------:R-:W-:Y:S02]  /*590e0*/  STL [R1+0x30c], R6 ;  /* 0x00030c0601007387 */ /* 0x000fe40000100800 */
[----:B------:R-:W-:Y:S01]  /*590f0*/  STL [R1+0x314], R7 ;  /* 0x0003140701007387 */ /* 0x000fe20000100800 */
[----:B0-----:R-:W3:Y:S01]  /*59100*/  LDL R19, [R1+0x338] ;  /* 0x0003380001137983 */ /* 0x001ee20000100800 */
        /* <DEDUP_REMOVED lines=1267> */
[----:B------:R-:W-:Y:S02]  /*5e040*/  @!P4 FMUL R12, R12, 16777216 ;  /* 0x4b8000000c0cc820 */ /* 0x000fe40000400000 */
[----:B------:R-:W-:Y:S02]  /*5e050*/  @!P4 FMUL R8, R8, 16777216 ;  /* 0x4b8000000808c820 */ /* 0x000fe40000400000 */
        /* <DEDUP_REMOVED lines=28> */
[----:B------:R0:W-:Y:S02]  /*5e220*/  STL [R1+0x934], R8 ;  /* 0x0009340801007387 */ /* 0x0001e40000100800 */
[----:B0-----:R-:W3:Y:S04]  /*5e230*/  LDL R8, [R1+0x948] ;  /* 0x0009480001087983 */ /* 0x001ee80000100800 */
[----:B---3--:R0:W-:Y:S04]  /*5e240*/  STL [R1+0x1a58], R8 ;  /* 0x001a580801007387 */ /* 0x0081e80000100800 */
[----:B0-----:R-:W3:Y:S04]  /*5e250*/  LDL R8, [R1+0x944] ;  /* 0x0009440001087983 */ /* 0x001ee80000100800 */
        /* <DEDUP_REMOVED lines=156> */
[----:B0-----:R-:W3:Y:S02]  /*5ec20*/  LDL.LU R13, [R1+0x9a4] ;  /* 0x0009a400010d7983 */ /* 0x001ee40000300800 */
        /* <DEDUP_REMOVED lines=52> */
[----:B------:R0:W-:Y:S04]  /*5ef70*/  STL [R1+0x1a20], R13 ;  /* 0x001a200d01007387 */ /* 0x0001e80000100800 */
[----:B0-----:R-:W2:Y:S04]  /*5ef80*/  LDL R13, [R1+0x97c] ;  /* 0x00097c00010d7983 */ /* 0x001ea80000100800 */
[----:B--2---:R0:W-:Y:S04]  /*5ef90*/  STL [R1+0x1a24], R13 ;  /* 0x001a240d01007387 */ /* 0x0041e80000100800 */
[----:B0-----:R-:W2:Y:S04]  /*5efa0*/  LDL R13, [R1+0x974] ;  /* 0x00097400010d7983 */ /* 0x001ea80000100800 */
[----:B--2---:R0:W-:Y:S04]  /*5efb0*/  STL [R1+0x1a28], R13 ;  /* 0x001a280d01007387 */ /* 0x0041e80000100800 */
[----:B0-----:R-:W2:Y:S01]  /*5efc0*/  LDL R13, [R1+0x96c] ;  /* 0x00096c00010d7983 */ /* 0x001ea20000100800 */
[----:B------:R-:W-:-:S03]  /*5efd0*/  FSETP.GEU.AND P4, PT, |R8|, 1.175494350822287508e-38, PT ;  /* 0x008000000800780b */ /* 0x000fc60003f8e200 */
[----:B--2---:R0:W-:Y:S04]  /*5efe0*/  STL [R1+0x1a2c], R13 ;  /* 0x001a2c0d01007387 */ /* 0x0041e80000100800 */
[----:B0-----:R-:W2:Y:S06]  /*5eff0*/  LDL R13, [R1+0x964] ;  /* 0x00096400010d7983 */ /* 0x001eac0000100800 */
[----:B--2---:R-:W-:-:S05]  /*5f000*/  @!P4 FMUL R13, R13, 16777216 ;  /* 0x4b8000000d0dc820 */ /* 0x004fca0000400000 */
[----:B------:R0:W-:Y:S04]  /*5f010*/  @!P4 STL [R1+0x964], R13 ;  /* 0x0009640d0100c387 */ /* 0x0001e80000100800 */
[----:B0-----:R-:W2:Y:S02]  /*5f020*/  LDL.LU R13, [R1+0x1a2c] ;  /* 0x001a2c00010d7983 */ /* 0x001ea40000300800 */
        /* <DEDUP_REMOVED lines=8> */
[----:B0-----:R-:W2:Y:S01]  /*5f0b0*/  LDL.LU R13, [R1+0x1a20] ;  /* 0x001a2000010d7983 */ /* 0x001ea20000300800 */
[----:B---3--:R-:W-:Y:S02]  /*5f0c0*/  @P6 FMUL R11, R11, 0.25 ;  /* 0x3e8000000b0b6820 */ /* 0x008fe40000400000 */
[----:B----4-:R-:W-:Y:S02]  /*5f0d0*/  @P6 FMUL R25, R25, 0.25 ;  /* 0x3e80000019196820 */ /* 0x010fe40000400000 */
        /* <DEDUP_REMOVED lines=14> */
[----:B------:R-:W-:Y:S02]  /*5f1c0*/  @!P4 FMUL R22, R22, 16777216 ;  /* 0x4b8000001616c820 */ /* 0x000fe40000400000 */
[----:B------:R-:W-:Y:S02]  /*5f1d0*/  @!P4 FMUL R12, R12, 16777216 ;  /* 0x4b8000000c0cc820 */ /* 0x000fe40000400000 */
[----:B--2---:R-:W-:-:S05]  /*5f1e0*/  @!P4 FMUL R13, R13, 16777216 ;  /* 0x4b8000000d0dc820 */ /* 0x004fca0000400000 */
[----:B------:R0:W-:Y:S04]  /*5f1f0*/  STL [R1+0x9a4], R13 ;  /* 0x0009a40d01007387 */ /* 0x0001e80000100800 */
[----:B0-----:R-:W2:Y:S01]  /*5f200*/  LDL.LU R13, [R1+0x1a1c] ;  /* 0x001a1c00010d7983 */ /* 0x001ea20000300800 */
[----:B------:R0:W-:Y:S03]  /*5f210*/  STL [R1+0x9ac], R11 ;  /* 0x0009ac0b01007387 */ /* 0x0001e60000100800 */
[----:B0-----:R-:W3:Y:S01]  /*5f220*/  LDL.LU R11, [R1+0x1a18] ;  /* 0x001a1800010b7983 */ /* 0x001ee20000300800 */
[----:B------:R0:W-:Y:S03]  /*5f230*/  STL [R1+0xe04], R25 ;  /* 0x000e041901007387 */ /* 0x0001e60000100800 */
[----:B0-----:R-:W4:Y:S01]  /*5f240*/  LDL.LU R25, [R1+0x1a14] ;  /* 0x001a140001197983 */ /* 0x001f220000300800 */
[----:B------:R0:W-:Y:S03]  /*5f250*/  STL [R1+0xe08], R29 ;  /* 0x000e081d01007387 */ /* 0x0001e60000100800 */
[----:B0-----:R-:W2:Y:S01]  /*5f260*/  LDL.LU R29, [R1+0x1a10] ;  /* 0x001a1000011d7983 */ /* 0x001ea20000300800 */
        /* <DEDUP_REMOVED lines=9> */
[----:B0-----:R0:W2:Y:S01]  /*5f300*/  LDL.LU R22, [R1+0x19fc] ;  /* 0x0019fc0001167983 */ /* 0x0010a20000300800 */
[----:B------:R1:W-:Y:S03]  /*5f310*/  STL [R1+0xeb0], R12 ;  /* 0x000eb00c01007387 */ /* 0x0003e60000100800 */
[----:B-1----:R-:W2:Y:S01]  /*5f320*/  LDL.LU R12, [R1+0x19f8] ;  /* 0x0019f800010c7983 */ /* 0x002ea20000300800 */
[----:B------:R-:W-:-:S02]  /*5f330*/  @P6 FMUL R0, R0, 0.25 ;  /* 0x3e80000000006820 */ /* 0x000fc40000400000 */
[----:B------:R-:W-:Y:S02]  /*5f340*/  @P6 FMUL R7, R7, 0.25 ;  /* 0x3e80000007076820 */ /* 0x000fe40000400000 */
        /* <DEDUP_REMOVED lines=13> */
[----:B------:R-:W-:Y:S02]  /*5f420*/  @P6 FMUL R17, R17, 0.25 ;  /* 0x3e80000011116820 */ /* 0x000fe40000400000 */
[----:B------:R-:W-:Y:S02]  /*5f430*/  @P6 FMUL R16, R16, 0.25 ;  /* 0x3e80000010106820 */ /* 0x000fe40000400000 */
[----:B------:R-:W-:Y:S02]  /*5f440*/  @P6 FMUL R15, R15, 0.25 ;  /* 0x3e8000000f0f6820 */ /* 0x000fe40000400000 */
[----:B------:R-:W-:-:S02]  /*5f450*/  @P6 FMUL R14, R14, 0.25 ;  /* 0x3e8000000e0e6820 */ /* 0x000fc40000400000 */
[----:B------:R-:W-:Y:S02]  /*5f460*/  @P6 FMUL R21, R21, 0.25 ;  /* 0x3e80000015156820 */ /* 0x000fe40000400000 */
[----:B------:R-:W-:Y:S02]  /*5f470*/  @P6 FMUL R2, R2, 0.25 ;  /* 0x3e80000002026820 */ /* 0x000fe40000400000 */
[----:B------:R-:W-:Y:S02]  /*5f480*/  @P6 FMUL R24, R24, 0.25 ;  /* 0x3e80000018186820 */ /* 0x000fe40000400000 */
[----:B------:R-:W-:Y:S02]  /*5f490*/  @P6 FMUL R8, R8, 0.25 ;  /* 0x3e80000008086820 */ /* 0x000fe40000400000 */
[----:B------:R-:W-:Y:S01]  /*5f4a0*/  @P6 FMUL R23, R23, 0.25 ;  /* 0x3e80000017176820 */ /* 0x000fe20000400000 */
[----:B------:R1:W-:Y:S01]  /*5f4b0*/  STL [R1+0xeb8], R0 ;  /* 0x000eb80001007387 */ /* 0x0003e20000100800 */
[----:B------:R-:W-:-:S02]  /*5f4c0*/  @!P4 FMUL R10, R10, 16777216 ;  /* 0x4b8000000a0ac820 */ /* 0x000fc40000400000 */
[----:B------:R0:W-:Y:S02]  /*5f4d0*/  STL [R1+0xebc], R7 ;  /* 0x000ebc0701007387 */ /* 0x0001e40000100800 */
[----:B------:R-:W-:Y:S01]  /*5f4e0*/  @!P4 FMUL R9, R9, 16777216 ;  /* 0x4b8000000909c820 */ /* 0x000fe20000400000 */
[----:B------:R0:W-:Y:S01]  /*5f4f0*/  STL [R1+0xec8], R6 ;  /* 0x000ec80601007387 */ /* 0x0001e20000100800 */
[----:B------:R-:W-:Y:S02]  /*5f500*/  @!P4 FMUL R20, R20, 16777216 ;  /* 0x4b8000001414c820 */ /* 0x000fe40000400000 */
[----:B------:R-:W-:Y:S02]  /*5f510*/  STL [R1+0xecc], R5 ;  /* 0x000ecc0501007387 */ /* 0x000fe40000100800 */
[----:B------:R-:W-:Y:S01]  /*5f520*/  @!P4 FMUL R19, R19, 16777216 ;  /* 0x4b8000001313c820 */ /* 0x000fe20000400000 */
[----:B------:R-:W-:Y:S01]  /*5f530*/  STL [R1+0xed8], R4 ;  /* 0x000ed80401007387 */ /* 0x000fe20000100800 */
[----:B------:R-:W-:-:S02]  /*5f540*/  @!P4 FMUL R18, R18, 16777216 ;  /* 0x4b8000001212c820 */ /* 0x000fc40000400000 */
[----:B------:R-:W-:Y:S02]  /*5f550*/  STL [R1+0xedc], R10 ;  /* 0x000edc0a01007387 */ /* 0x000fe40000100800 */
[----:B------:R-:W-:Y:S01]  /*5f560*/  @!P4 FMUL R17, R17, 16777216 ;  /* 0x4b8000001111c820 */ /* 0x000fe20000400000 */
[----:B------:R-:W-:Y:S01]  /*5f570*/  STL [R1+0xee8], R9 ;  /* 0x000ee80901007387 */ /* 0x000fe20000100800 */
[----:B------:R-:W-:Y:S02]  /*5f580*/  @!P4 FMUL R16, R16, 16777216 ;  /* 0x4b8000001010c820 */ /* 0x000fe40000400000 */
[----:B------:R-:W-:Y:S02]  /*5f590*/  STL [R1+0xeec], R20 ;  /* 0x000eec1401007387 */ /* 0x000fe40000100800 */
[----:B------:R-:W-:Y:S01]  /*5f5a0*/  @!P4 FMUL R15, R15, 16777216 ;  /* 0x4b8000000f0fc820 */ /* 0x000fe20000400000 */
[----:B------:R-:W-:Y:S01]  /*5f5b0*/  STL [R1+0xef8], R19 ;  /* 0x000ef81301007387 */ /* 0x000fe20000100800 */
[----:B------:R-:W-:-:S02]  /*5f5c0*/  @!P4 FMUL R2, R2, 16777216 ;  /* 0x4b8000000202c820 */ /* 0x000fc40000400000 */
[----:B------:R-:W-:Y:S02]  /*5f5d0*/  STL [R1+0xefc], R18 ;  /* 0x000efc1201007387 */ /* 0x000fe40000100800 */
[----:B------:R-:W-:Y:S01]  /*5f5e0*/  STL [R1+0xf08], R17 ;  /* 0x000f081101007387 */ /* 0x000fe20000100800 */
[----:B------:R-:W-:Y:S01]  /*5f5f0*/  STL [R1+0xf0c], R16 ;  /* 0x000f0c1001007387 */ /* 0x000fe20000100800 */
[----:B------:R-:W-:Y:S02]  /*5f600*/  @!P4 FMUL R14, R14, 16777216 ;  /* 0x4b8000000e0ec820 */ /* 0x000fe40000400000 */
[----:B------:R-:W-:Y:S02]  /*5f610*/  STL [R1+0xf10], R15 ;  /* 0x000f100f01007387 */ /* 0x000fe40000100800 */
[----:B------:R-:W-:Y:S01]  /*5f620*/  @!P4 FMUL R21, R21, 16777216 ;  /* 0x4b8000001515c820 */ /* 0x000fe20000400000 */
[----:B------:R-:W-:Y:S01]  /*5f630*/  STL [R1+0xf1c], R2 ;  /* 0x000f1c0201007387 */ /* 0x000fe20000100800 */
[----:B------:R-:W-:-:S02]  /*5f640*/  @!P4 FMUL R8, R8, 16777216 ;  /* 0x4b8000000808c820 */ /* 0x000fc40000400000 */
[----:B------:R-:W-:Y:S02]  /*5f650*/  @!P4 FMUL R24, R24, 16777216 ;  /* 0x4b8000001818c820 */ /* 0x000fe40000400000 */
[----:B------:R-:W-:Y:S02]  /*5f660*/  STL [R1+0xf14], R14 ;  /* 0x000f140e01007387 */ /* 0x000fe40000100800 */
[----:B------:R-:W-:Y:S01]  /*5f670*/  @!P4 FMUL R23, R23, 16777216 ;  /* 0x4b8000001717c820 */ /* 0x000fe20000400000 */
[----:B------:R-:W-:Y:S01]  /*5f680*/  STL [R1+0xf18], R21 ;  /* 0x000f181501007387 */ /* 0x000fe20000100800 */
[----:B------:R-:W-:Y:S01]  /*5f690*/  STL [R1+0x186c], R8 ;  /* 0x00186c0801007387 */ /* 0x000fe20000100800 */
[----:B-1----:R-:W-:Y:S01]  /*5f6a0*/  MOV R0, c[0x0][0x1c8] ;  /* 0x0000720000007a02 */ /* 0x002fe20000000f00 */
[----:B------:R1:W-:Y:S04]  /*5f6b0*/  STL [R1+0xf20], R24 ;  /* 0x000f201801007387 */ /* 0x0003e80000100800 */
[----:B0-----:R-:W-:-:S02]  /*5f6c0*/  IMAD R7, R0, 0x146, RZ ;  /* 0x0000014600077824 */ /* 0x001fc400078e02ff */
[C---:B------:R-:W-:Y:S02]  /*5f6d0*/  IMAD R6, R0.reuse, 0x152, RZ ;  /* 0x0000015200067824 */ /* 0x040fe400078e02ff */
[C---:B-1----:R-:W-:Y:S01]  /*5f6e0*/  IMAD R24, R0.reuse, 0x84, RZ ;  /* 0x0000008400187824 */ /* 0x042fe200078e02ff */
[----:B----4-:R-:W-:Y:S01]  /*5f6f0*/  MOV R14, R25 ;  /* 0x00000019000e7202 */ /* 0x010fe20000000f00 */
[----:B------:R-:W-:Y:S01]  /*5f700*/  IMAD R25, R0, 0x108, RZ ;  /* 0x0000010800197824 */ /* 0x000fe200078e02ff */
[----:B--2---:R-:W-:Y:S01]  /*5f710*/  ISETP.GE.U32.AND P6, PT, R12, 0x7f800000, PT ;  /* 0x7f8000000c00780c */ /* 0x004fe20003fc6070 */
[----:B------:R-:W-:Y:S01]  /*5f720*/  STL.64 [R1+0x1978], R12 ;  /* 0x0019780c01007387 */ /* 0x000fe20000100a00 */
[----:B------:R0:W-:Y:S02]  /*5f730*/  STL [R1+0xf24], R23 ;  /* 0x000f241701007387 */ /* 0x0001e40000100800 */
[----:B------:R-:W2:Y:S09]  /*5f740*/  LDL.64 R8, [R1+0x540] ;  /* 0x0005400001087983 */ /* 0x000eb20000100a00 */
[----:B------:R-:W-:-:S05]  /*5f750*/  @P6 MOV R2, 0x7f800000 ;  /* 0x7f80000000026802 */ /* 0x000fca0000000f00 */
[----:B------:R-:W-:Y:S02]  /*5f760*/  @P6 FFMA.FTZ R22, R12, R2, +INF ;  /* 0x7f8000000c166423 */ /* 0x000fe40000010002 */
[----:B0-----:R-:W-:-:S03]  /*5f770*/  IMAD R23, R0, 0x42, RZ ;  /* 0x0000004200177824 */ /* 0x001fc600078e02ff */
[----:B------:R0:W-:Y:S02]  /*5f780*/  STL [R1+0x143c], R22 ;  /* 0x00143c1601007387 */ /* 0x0001e40000100800 */
[----:B0-----:R-:W-:-:S05]  /*5f790*/  IMAD R22, R0, 0x106, RZ ;  /* 0x0000010600167824 */ /* 0x001fca00078e02ff */
[----:B------:R0:W-:Y:S01]  /*5f7a0*/  STL.64 [R1+0x19f0], R22 ;  /* 0x0019f01601007387 */ /* 0x0001e20000100a00 */
[----:B------:R2:W-:Y:S02]  /*5f7b0*/  STL.64 [R1+0x19e8], R24 ;  /* 0x0019e81801007387 */ /* 0x0005e40000100a00 */
[----:B------:R-:W-:Y:S01]  /*5f7c0*/  STL.64 [R1+0x19d8], R6 ;  /* 0x0019d80601007387 */ /* 0x000fe20000100a00 */
[----:B0-----:R-:W4:Y:S01]  /*5f7d0*/  LDL.LU R23, [R1+0x670] ;  /* 0x0006700001177983 */ /* 0x001f220000300800 */
[C---:B------:R-:W-:Y:S02]  /*5f7e0*/  IMAD R20, R0.reuse, 0x202, RZ ;  /* 0x0000020200147824 */ /* 0x040fe400078e02ff */
[C---:B------:R-:W-:Y:S02]  /*5f7f0*/  IMAD R5, R0.reuse, 0x294, RZ ;  /* 0x0000029400057824 */ /* 0x040fe400078e02ff */
[C---:B------:R-:W-:Y:S02]  /*5f800*/  IMAD R4, R0.reuse, 0x158, RZ ;  /* 0x0000015800047824 */ /* 0x040fe400078e02ff */
[----:B------:R-:W-:-:S03]  /*5f810*/  IMAD R22, R0, 0x101, RZ ;  /* 0x0000010100167824 */ /* 0x000fc600078e02ff */
[----:B------:R4:W-:Y:S01]  /*5f820*/  STL.64 [R1+0x19e0], R4 ;  /* 0x0019e00401007387 */ /* 0x0009e20000100a00 */
[C---:B------:R-:W-:Y:S01]  /*5f830*/  IMAD R2, R0.reuse, 0x102, RZ ;  /* 0x0000010200027824 */ /* 0x040fe200078e02ff */
[----:B------:R-:W-:Y:S01]  /*5f840*/  FSETP.NEU.AND P4, PT, R3, RZ, PT ;  /* 0x000000ff0300720b */ /* 0x000fe20003f8d000 */
[----:B------:R-:W-:Y:S01]  /*5f850*/  IMAD R3, R0, 0x82, RZ ;  /* 0x0000008200037824 */ /* 0x000fe200078e02ff */
[----:B--2---:R-:W-:-:S04]  /*5f860*/  IADD3 R24, P6, R20, R8, RZ ;  /* 0x0000000814187210 */ /* 0x004fc80007fde0ff */
[----:B------:R-:W-:Y:S02]  /*5f870*/  LEA.HI.X.SX32 R25, R22, R9, 0x1, P6 ;  /* 0x0000000916197211 */ /* 0x000fe400030f0eff */
[----:B----4-:R-:W-:Y:S01]  /*5f880*/  FSEL R4, R23, -INF , P5 ;  /* 0xff80000017047808 */ /* 0x010fe20002800000 */
[----:B------:R-:W-:-:S04]  /*5f890*/  IMAD R23, R0, 0x204, RZ ;  /* 0x0000020400177824 */ /* 0x000fc800078e02ff */
[----:B------:R0:W-:Y:S01]  /*5f8a0*/  STL [R1+0x1740], R4 ;  /* 0x0017400401007387 */ /* 0x0001e20000100800 */
[----:B------:R1:W-:Y:S01]  /*5f8b0*/  STL.64 [R1+0xf68], R24 ;  /* 0x000f681801007387 */ /* 0x0003e20000100a00 */
[-C--:B------:R-:W-:Y:S02]  /*5f8c0*/  IADD3 R22, P6, R23, R8.reuse, RZ ;  /* 0x0000000817167210 */ /* 0x080fe40007fde0ff */
[----:B0-----:R-:W-:Y:S01]  /*5f8d0*/  IADD3 R4, P5, R2, R8, RZ ;  /* 0x0000000802047210 */ /* 0x001fe20007fbe0ff */
[C---:B-1----:R-:W-:Y:S02]  /*5f8e0*/  IMAD R24, R0.reuse, 0x81, RZ ;  /* 0x0000008100187824 */ /* 0x042fe400078e02ff */
[----:B------:R-:W-:Y:S01]  /*5f8f0*/  IMAD R25, R0, 0x206, RZ ;  /* 0x0000020600197824 */ /* 0x000fe200078e02ff */
[-C--:B------:R-:W-:Y:S02]  /*5f900*/  LEA.HI.X.SX32 R23, R2, R9.reuse, 0x1, P6 ;  /* 0x0000000902177211 */ /* 0x080fe400030f0eff */
[----:B------:R-:W-:Y:S01]  /*5f910*/  LEA.HI.X.SX32 R5, R24, R9, 0x1, P5 ;  /* 0x0000000918057211 */ /* 0x000fe200028f0eff */
[----:B------:R-:W-:-:S04]  /*5f920*/  IMAD R24, R0, 0x41, RZ ;  /* 0x0000004100187824 */ /* 0x000fc800078e02ff */
[----:B------:R0:W-:Y:S01]  /*5f930*/  STL.64 [R1+0xc20], R4 ;  /* 0x000c200401007387 */ /* 0x0001e20000100a00 */
[----:B------:R1:W-:Y:S01]  /*5f940*/  STL.64 [R1+0xf70], R22 ;  /* 0x000f701601007387 */ /* 0x0003e20000100a00 */
[-C--:B0-----:R-:W-:Y:S01]  /*5f950*/  IADD3 R4, P5, R25, R8.reuse, RZ ;  /* 0x0000000819047210 */ /* 0x081fe20007fbe0ff */
[----:B------:R-:W-:Y:S01]  /*5f960*/  IMAD R25, R0, 0x103, RZ ;  /* 0x0000010300197824 */ /* 0x000fe200078e02ff */
[----:B-1----:R-:W-:-:S04]  /*5f970*/  IADD3 R22, P6, R3, R8, RZ ;  /* 0x0000000803167210 */ /* 0x002fc80007fde0ff */
[-C--:B------:R-:W-:Y:S02]  /*5f980*/  LEA.HI.X.SX32 R5, R25, R9.reuse, 0x1, P5 ;  /* 0x0000000919057211 */ /* 0x080fe400028f0eff */
[----:B------:R-:W-:-:S03]  /*5f990*/  LEA.HI.X.SX32 R23, R24, R9, 0x1, P6 ;  /* 0x0000000918177211 */ /* 0x000fc600030f0eff */
[----:B------:R-:W-:Y:S02]  /*5f9a0*/  STL.64 [R1+0xf90], R4 ;  /* 0x000f900401007387 */ /* 0x000fe40000100a00 */
[----:B------:R0:W-:Y:S02]  /*5f9b0*/  STL.64 [R1+0xd30], R22 ;  /* 0x000d301601007387 */ /* 0x0001e40000100a00 */
[----:B0-----:R-:W2:Y:S01]  /*5f9c0*/  LDL.LU.64 R22, [R1+0x19f0] ;  /* 0x0019f00001167983 */ /* 0x001ea20000300a00 */
[C---:B------:R-:W-:Y:S02]  /*5f9d0*/  IMAD R21, R0.reuse, 0x104, RZ ;  /* 0x0000010400157824 */ /* 0x040fe400078e02ff */
[----:B------:R-:W-:-:S03]  /*5f9e0*/  IMAD R25, R0, 0x208, RZ ;  /* 0x0000020800197824 */ /* 0x000fc600078e02ff */
[-C--:B------:R-:W-:Y:S02]  /*5f9f0*/  IADD3 R4, P5, R21, R8.reuse, RZ ;  /* 0x0000000815047210 */ /* 0x080fe40007fbe0ff */
[----:B------:R-:W-:Y:S01]  /*5fa00*/  IADD3 R24, P6, R25, R8, RZ ;  /* 0x0000000819187210 */ /* 0x000fe20007fde0ff */
[C---:B------:R-:W-:Y:S01]  /*5fa10*/  IMAD R6, R0.reuse, 0x20a, RZ ;  /* 0x0000020a00067824 */ /* 0x040fe200078e02ff */
[-C--:B------:R-:W-:Y:S02]  /*5fa20*/  LEA.HI.X.SX32 R5, R3, R9.reuse, 0x1, P5 ;  /* 0x0000000903057211 */ /* 0x080fe400028f0eff */
[----:B------:R-:W-:Y:S01]  /*5fa30*/  LEA.HI.X.SX32 R25, R21, R9, 0x1, P6 ;  /* 0x0000000915197211 */ /* 0x000fe200030f0eff */
[C---:B------:R-:W-:Y:S02]  /*5fa40*/  IMAD R21, R0.reuse, 0x83, RZ ;  /* 0x0000008300157824 */ /* 0x040fe400078e02ff */
[----:B------:R0:W-:Y:S02]  /*5fa50*/  STL.64 [R1+0xc18], R4 ;  /* 0x000c180401007387 */ /* 0x0001e40000100a00 */
[----:B------:R2:W-:Y:S02]  /*5fa60*/  STL.64 [R1+0xf80], R24 ;  /* 0x000f801801007387 */ /* 0x0005e40000100a00 */
[----:B------:R-:W-:-:S02]  /*5fa70*/  IMAD R2, R0, 0x2c, RZ ;  /* 0x0000002c00027824 */ /* 0x000fc400078e02ff */
[----:B------:R-:W-:Y:S01]  /*5fa80*/  IMAD R3, R0, 0xb0, RZ ;  /* 0x000000b000037824 */ /* 0x000fe200078e02ff */
[----:B0-----:R-:W-:Y:S01]  /*5fa90*/  IADD3 R4, P5, R6, R8, RZ ;  /* 0x0000000806047210 */ /* 0x001fe20007fbe0ff */
[----:B------:R-:W-:-:S03]  /*5faa0*/  IMAD R6, R0, 0x105, RZ ;  /* 0x0000010500067824 */ /* 0x000fc600078e02ff */
[----:B------:R-:W-:Y:S02]  /*5fab0*/  STL.64 [R1+0x19c0], R2 ;  /* 0x0019c00201007387 */ /* 0x000fe40000100a00 */
[----:B------:R-:W-:-:S05]  /*5fac0*/  LEA.HI.X.SX32 R5, R6, R9, 0x1, P5 ;  /* 0x0000000906057211 */ /* 0x000fca00028f0eff */
[----:B------:R-:W-:Y:S01]  /*5fad0*/  STL.64 [R1+0xf78], R4 ;  /* 0x000f780401007387 */ /* 0x000fe20000100a00 */
[----:B--2---:R-:W-:-:S04]  /*5fae0*/  IADD3 R24, P6, R22, R8, RZ ;  /* 0x0000000816187210 */ /* 0x004fc80007fde0ff */
[----:B------:R-:W-:-:S05]  /*5faf0*/  LEA.HI.X.SX32 R25, R21, R9, 0x1, P6 ;  /* 0x0000000915197211 */ /* 0x000fca00030f0eff */
[----:B------:R0:W-:Y:S04]  /*5fb00*/  STL.64 [R1+0xc10], R24 ;  /* 0x000c101801007387 */ /* 0x0001e80000100a00 */
[----:B0-----:R-:W2:Y:S01]  /*5fb10*/  LDL.LU.64 R24, [R1+0x19e8] ;  /* 0x0019e80001187983 */ /* 0x001ea20000300a00 */
[C---:B------:R-:W-:Y:S02]  /*5fb20*/  IMAD R6, R0.reuse, 0x20e, RZ ;  /* 0x0000020e00067824 */ /* 0x040fe400078e02ff */
[----:B------:R-:W-:-:S03]  /*5fb30*/  IMAD R5, R0, 0x20c, RZ ;  /* 0x0000020c00057824 */ /* 0x000fc600078e02ff */
[-C--:B------:R-:W-:Y:S02]  /*5fb40*/  IADD3 R2, P6, R6, R8.reuse, RZ ;  /* 0x0000000806027210 */ /* 0x080fe40007fde0ff */
[----:B------:R-:W-:Y:S01]  /*5fb50*/  IADD3 R4, P5, R5, R8, RZ ;  /* 0x0000000805047210 */ /* 0x000fe20007fbe0ff */
[C---:B------:R-:W-:Y:S02]  /*5fb60*/  IMAD R6, R0.reuse, 0x107, RZ ;  /* 0x0000010700067824 */ /* 0x040fe400078e02ff */
[C---:B------:R-:W-:Y:S02]  /*5fb70*/  IMAD R20, R0.reuse, 0xb, RZ ;  /* 0x0000000b00147824 */ /* 0x040fe400078e02ff */
[----:B------:R-:W-:Y:S01]  /*5fb80*/  IMAD R21, R0, 0x160, RZ ;  /* 0x0000016000157824 */ /* 0x000fe200078e02ff */
[-C--:B------:R-:W-:Y:S02]  /*5fb90*/  LEA.HI.X.SX32 R5, R22, R9.reuse, 0x1, P5 ;  /* 0x0000000916057211 */ /* 0x080fe400028f0eff */
[----:B------:R-:W-:-:S02]  /*5fba0*/  LEA.HI.X.SX32 R3, R6, R9, 0x1, P6 ;  /* 0x0000000906037211 */ /* 0x000fc400030f0eff */
[----:B------:R0:W-:Y:S01]  /*5fbb0*/  STL.64 [R1+0x19c8], R20 ;  /* 0x0019c81401007387 */ /* 0x0001e20000100a00 */
[----:B------:R1:W-:Y:S02]  /*5fbc0*/  STL.64 [R1+0xf98], R4 ;  /* 0x000f980401007387 */ /* 0x0003e40000100a00 */
[----:B------:R2:W-:Y:S02]  /*5fbd0*/  STL.64 [R1+0xfb0], R2 ;  /* 0x000fb00201007387 */ /* 0x0005e40000100a00 */
[C---:B------:R-:W-:Y:S02]  /*5fbe0*/  IMAD R6, R0.reuse, 0x210, RZ ;  /* 0x0000021000067824 */ /* 0x040fe400078e02ff */
[----:B0-----:R-:W-:Y:S01]  /*5fbf0*/  IMAD R21, R0, 0x21, RZ ;  /* 0x0000002100157824 */ /* 0x001fe200078e02ff */
[----:B-1----:R-:W-:-:S04]  /*5fc00*/  IADD3 R4, P5, R23, R8, RZ ;  /* 0x0000000817047210 */ /* 0x002fc80007fbe0ff */
[----:B------:R-:W-:-:S05]  /*5fc10*/  LEA.HI.X.SX32 R5, R21, R9, 0x1, P5 ;  /* 0x0000000915057211 */ /* 0x000fca00028f0eff */
[----:B------:R0:W-:Y:S01]  /*5fc20*/  STL.64 [R1+0xdb8], R4 ;  /* 0x000db80401007387 */ /* 0x0001e20000100a00 */
[----:B------:R-:W-:Y:S01]  /*5fc30*/  MOV R15, R26 ;  /* 0x0000001a000f7202 */ /* 0x000fe20000000f00 */
[C---:B------:R-:W-:Y:S02]  /*5fc40*/  IMAD R26, R0.reuse, 0x10a, RZ ;  /* 0x0000010a001a7824 */ /* 0x040fe400078e02ff */
[C---:B------:R-:W-:Y:S02]  /*5fc50*/  IMAD R21, R0.reuse, 0x85, RZ ;  /* 0x0000008500157824 */ /* 0x040fe400078e02ff */
[C---:B------:R-:W-:Y:S01]  /*5fc60*/  IMAD R19, R0.reuse, 0x212, RZ ;  /* 0x0000021200137824 */ /* 0x040fe200078e02ff */
[----:B------:R-:W-:Y:S01]  /*5fc70*/  MOV R17, R28 ;  /* 0x0000001c00117202 */ /* 0x000fe20000000f00 */
[----:B------:R-:W-:Y:S02]  /*5fc80*/  IMAD.MOV.U32 R18, RZ, RZ, R27 ;  /* 0x000000ffff127224 */ /* 0x000fe400078e001b */
[----:B------:R-:W-:-:S02]  /*5fc90*/  IMAD R28, R0, 0x10c, RZ ;  /* 0x0000010c001c7824 */ /* 0x000fc400078e02ff */
[C---:B------:R-:W-:Y:S01]  /*5fca0*/  IMAD R27, R0.reuse, 0x86, RZ ;  /* 0x00000086001b7824 */ /* 0x040fe200078e02ff */
[----:B------:R-:W-:Y:S01]  /*5fcb0*/  MOV R16, R29 ;  /* 0x0000001d00107202 */ /* 0x000fe20000000f00 */
[----:B------:R-:W-:Y:S01]  /*5fcc0*/  IMAD R29, R0, 0x10e, RZ ;  /* 0x0000010e001d7824 */ /* 0x000fe200078e02ff */
[----:B--2---:R-:W-:-:S04]  /*5fcd0*/  IADD3 R2, P6, R24, R8, RZ ;  /* 0x0000000818027210 */ /* 0x004fc80007fde0ff */
[----:B------:R-:W-:Y:S02]  /*5fce0*/  LEA.HI.X.SX32 R3, R23, R9, 0x1, P6 ;  /* 0x0000000917037211 */ /* 0x000fe400030f0eff */
[----:B0-----:R-:W-:-:S03]  /*5fcf0*/  IADD3 R4, P5, R25, R8, RZ ;  /* 0x0000000819047210 */ /* 0x001fc60007fbe0ff */
[----:B------:R0:W-:Y:S01]  /*5fd00*/  STL.64 [R1+0xd28], R2 ;  /* 0x000d280201007387 */ /* 0x0001e20000100a00 */
[----:B------:R-:W-:Y:S02]  /*5fd10*/  LEA.HI.X.SX32 R5, R24, R9, 0x1, P5 ;  /* 0x0000000918057211 */ /* 0x000fe400028f0eff */
[----:B0-----:R-:W-:-:S04]  /*5fd20*/  IADD3 R2, P6, R6, R8, RZ ;  /* 0x0000000806027210 */ /* 0x001fc80007fde0ff */
[----:B------:R-:W-:Y:S01]  /*5fd30*/  LEA.HI.X.SX32 R3, R25, R9, 0x1, P6 ;  /* 0x0000000919037211 */ /* 0x000fe200030f0eff */
[----:B------:R-:W-:Y:S04]  /*5fd40*/  STL.64 [R1+0xc08], R4 ;  /* 0x000c080401007387 */ /* 0x000fe80000100a00 */
[----:B------:R0:W-:Y:S01]  /*5fd50*/  STL.64 [R1+0xfa8], R2 ;  /* 0x000fa80201007387 */ /* 0x0001e20000100a00 */
[----:B------:R-:W-:Y:S01]  /*5fd60*/  IMAD R6, R0, 0x216, RZ ;  /* 0x0000021600067824 */ /* 0x000fe200078e02ff */
[-C--:B------:R-:W-:Y:S02]  /*5fd70*/  IADD3 R22, P5, R19, R8.reuse, RZ ;  /* 0x0000000813167210 */ /* 0x080fe40007fbe0ff */
[----:B0-----:R-:W-:Y:S01]  /*5fd80*/  IADD3 R2, P6, R26, R8, RZ ;  /* 0x000000081a027210 */ /* 0x001fe20007fde0ff */
[----:B------:R-:W-:-:S02]  /*5fd90*/  IMAD R4, R0, 0x109, RZ ;  /* 0x0000010900047824 */ /* 0x000fc400078e02ff */
[----:B------:R-:W-:Y:S01]  /*5fda0*/  IMAD R5, R0, 0x214, RZ ;  /* 0x0000021400057824 */ /* 0x000fe200078e02ff */
[-C--:B------:R-:W-:Y:S02]  /*5fdb0*/  LEA.HI.X.SX32 R3, R21, R9.reuse, 0x1, P6 ;  /* 0x0000000915037211 */ /* 0x080fe400030f0eff */
[-C--:B------:R-:W-:Y:S02]  /*5fdc0*/  LEA.HI.X.SX32 R23, R4, R9.reuse, 0x1, P5 ;  /* 0x0000000904177211 */ /* 0x080fe400028f0eff */
[-C--:B------:R-:W-:Y:S01]  /*5fdd0*/  IADD3 R4, P5, R5, R8.reuse, RZ ;  /* 0x0000000805047210 */ /* 0x080fe20007fbe0ff */
[----:B------:R0:W-:Y:S03]  /*5fde0*/  STL.64 [R1+0xc00], R2 ;  /* 0x000c000201007387 */ /* 0x0001e60000100a00 */
[----:B------:R-:W-:Y:S01]  /*5fdf0*/  LEA.HI.X.SX32 R5, R26, R9, 0x1, P5 ;  /* 0x000000091a057211 */ /* 0x000fe200028f0eff */
[----:B------:R-:W-:Y:S01]  /*5fe00*/  STL.64 [R1+0xfa0], R22 ;  /* 0x000fa01601007387 */ /* 0x000fe20000100a00 */
[----:B0-----:R-:W-:Y:S01]  /*5fe10*/  IADD3 R2, P6, R6, R8, RZ ;  /* 0x0000000806027210 */ /* 0x001fe20007fde0ff */
[----:B------:R-:W-:-:S02]  /*5fe20*/  IMAD R6, R0, 0x10b, RZ ;  /* 0x0000010b00067824 */ /* 0x000fc400078e02ff */
[----:B------:R0:W-:Y:S03]  /*5fe30*/  STL.64 [R1+0xfb8], R4 ;  /* 0x000fb80401007387 */ /* 0x0001e60000100a00 */
[----:B------:R-:W-:Y:S02]  /*5fe40*/  LEA.HI.X.SX32 R3, R6, R9, 0x1, P6 ;  /* 0x0000000906037211 */ /* 0x000fe400030f0eff */
[----:B------:R-:W-:-:S03]  /*5fe50*/  IADD3 R20, P5, R27, R8, RZ ;  /* 0x000000081b147210 */ /* 0x000fc60007fbe0ff */
[----:B------:R1:W-:Y:S01]  /*5fe60*/  STL.64 [R1+0xfd0], R2 ;  /* 0x000fd00201007387 */ /* 0x0003e20000100a00 */
[C---:B0-----:R-:W-:Y:S02]  /*5fe70*/  IMAD R4, R0.reuse, 0x43, RZ ;  /* 0x0000004300047824 */ /* 0x041fe400078e02ff */
[C---:B------:R-:W-:Y:S02]  /*5fe80*/  IMAD R5, R0.reuse, 0x218, RZ ;  /* 0x0000021800057824 */ /* 0x040fe400078e02ff */
[----:B------:R-:W-:Y:S01]  /*5fe90*/  IMAD R6, R0, 0x21a, RZ ;  /* 0x0000021a00067824 */ /* 0x000fe200078e02ff */
[-C--:B-1----:R-:W-:Y:S02]  /*5fea0*/  IADD3 R2, P6, R28, R8.reuse, RZ ;  /* 0x000000081c027210 */ /* 0x082fe40007fde0ff */
[-C--:B------:R-:W-:Y:S02]  /*5feb0*/  LEA.HI.X.SX32 R21, R4, R9.reuse, 0x1, P5 ;  /* 0x0000000904157211 */ /* 0x080fe400028f0eff */
[----:B------:R-:W-:Y:S01]  /*5fec0*/  LEA.HI.X.SX32 R3, R27, R9, 0x1, P6 ;  /* 0x000000091b037211 */ /* 0x000fe200030f0eff */
[----:B------:R-:W-:-:S04]  /*5fed0*/  IADD3 R4, P5, R5, R8, RZ ;  /* 0x0000000805047210 */ /* 0x000fc80007fbe0ff */
[----:B------:R0:W-:Y:S01]  /*5fee0*/  STL.64 [R1+0xbf8], R2 ;  /* 0x000bf80201007387 */ /* 0x0001e20000100a00 */
[----:B------:R1:W-:Y:S01]  /*5fef0*/  STL.64 [R1+0xd20], R20 ;  /* 0x000d201401007387 */ /* 0x0003e20000100a00 */
[----:B------:R-:W-:-:S05]  /*5ff00*/  LEA.HI.X.SX32 R5, R28, R9, 0x1, P5 ;  /* 0x000000091c057211 */ /* 0x000fca00028f0eff */
[----:B------:R2:W-:Y:S01]  /*5ff10*/  STL.64 [R1+0xfc8], R4 ;  /* 0x000fc80401007387 */ /* 0x0005e20000100a00 */
[----:B0-----:R-:W-:Y:S01]  /*5ff20*/  IADD3 R2, P6, R6, R8, RZ ;  /* 0x0000000806027210 */ /* 0x001fe20007fde0ff */
[C---:B-1----:R-:W-:Y:S02]  /*5ff30*/  IMAD R21, R0.reuse, 0x10d, RZ ;  /* 0x0000010d00157824 */ /* 0x042fe400078e02ff */
[----:B------:R-:W-:-:S03]  /*5ff40*/  IMAD R6, R0, 0x21c, RZ ;  /* 0x0000021c00067824 */ /* 0x000fc600078e02ff */
[----:B------:R-:W-:Y:S01]  /*5ff50*/  LEA.HI.X.SX32 R3, R21, R9, 0x1, P6 ;  /* 0x0000000915037211 */ /* 0x000fe200030f0eff */
[----:B------:R-:W-:Y:S01]  /*5ff60*/  IMAD R21, R0, 0x87, RZ ;  /* 0x0000008700157824 */ /* 0x000fe200078e02ff */
[----:B--2---:R-:W-:-:S03]  /*5ff70*/  IADD3 R4, P5, R29, R8, RZ ;  /* 0x000000081d047210 */ /* 0x004fc60007fbe0ff */
[----:B------:R0:W-:Y:S01]  /*5ff80*/  STL.64 [R1+0xfc0], R2 ;  /* 0x000fc00201007387 */ /* 0x0001e20000100a00 */
[----:B------:R-:W-:Y:S01]  /*5ff90*/  LEA.HI.X.SX32 R5, R21, R9, 0x1, P5 ;  /* 0x0000000915057211 */ /* 0x000fe200028f0eff */
[C---:B------:R-:W-:Y:S02]  /*5ffa0*/  IMAD R21, R0.reuse, 0x10f, RZ ;  /* 0x0000010f00157824 */ /* 0x040fe400078e02ff */
[----:B------:R-:W-:Y:S02]  /*5ffb0*/  IMAD R24, R0, 0x22, RZ ;  /* 0x0000002200187824 */ /* 0x000fe400078e02ff */
[----:B------:R1:W-:Y:S01]  /*5ffc0*/  STL.64 [R1+0xbf0], R4 ;  /* 0x000bf00401007387 */ /* 0x0003e20000100a00 */
[----:B0-----:R-:W-:Y:S01]  /*5ffd0*/  IADD3 R2, P6, R6, R8, RZ ;  /* 0x0000000806027210 */ /* 0x001fe20007fde0ff */
[----:B------:R-:W-:-:S03]  /*5ffe0*/  IMAD R6, R0, 0x21e, RZ ;  /* 0x0000021e00067824 */ /* 0x000fc600078e02ff */
[-C--:B------:R-:W-:Y:S02]  /*5fff0*/  LEA.HI.X.SX32 R3, R29, R9.reuse, 0x1, P6 ;  /* 0x000000091d037211 */ /* 0x080fe400030f0eff */
[----:B-1----:R-:W-:Y:S01]  /*60000*/  IADD3 R4, P5, R6, R8, RZ ;  /* 0x0000000806047210 */ /* 0x002fe20007fbe0ff */
[C---:B------:R-:W-:Y:S02]  /*60010*/  IMAD R6, R0.reuse, 0x11, RZ ;  /* 0x0000001100067824 */ /* 0x040fe400078e02ff */
[----:B------:R0:W-:Y:S01]  /*60020*/  STL.64 [R1+0xfd8], R2 ;  /* 0x000fd80201007387 */ /* 0x0001e20000100a00 */
[----:B------:R-:W-:Y:S01]  /*60030*/  LEA.HI.X.SX32 R5, R21, R9, 0x1, P5 ;  /* 0x0000000915057211 */ /* 0x000fe200028f0eff */
[----:B------:R-:W-:-:S04]  /*60040*/  IMAD R23, R0, 0x44, RZ ;  /* 0x0000004400177824 */ /* 0x000fc800078e02ff */
[----:B------:R1:W-:Y:S01]  /*60050*/  STL.64 [R1+0xff8], R4 ;  /* 0x000ff80401007387 */ /* 0x0003e20000100a00 */
[----:B0-----:R-:W-:-:S04]  /*60060*/  IADD3 R2, P6, R24, R8, RZ ;  /* 0x0000000818027210 */ /* 0x001fc80007fde0ff */
[----:B------:R-:W-:Y:S01]  /*60070*/  LEA.HI.X.SX32 R3, R6, R9, 0x1, P6 ;  /* 0x0000000906037211 */ /* 0x000fe200030f0eff */
[----:B-1----:R-:W-:Y:S01]  /*60080*/  IMAD R4, R0, 0x88, RZ ;  /* 0x0000008800047824 */ /* 0x002fe200078e02ff */
[----:B------:R-:W-:-:S03]  /*60090*/  IADD3 R20, P5, R23, R8, RZ ;  /* 0x0000000817147210 */ /* 0x000fc60007fbe0ff */
[----:B------:R0:W-:Y:S01]  /*600a0*/  STL.64 [R1+0xdf8], R2 ;  /* 0x000df80201007387 */ /* 0x0001e20000100a00 */
[----:B------:R-:W-:Y:S01]  /*600b0*/  IMAD R6, R0, 0x110, RZ ;  /* 0x0000011000067824 */ /* 0x000fe200078e02ff */
[----:B------:R-:W-:Y:S01]  /*600c0*/  LEA.HI.X.SX32 R21, R24, R9, 0x1, P5 ;  /* 0x0000000918157211 */ /* 0x000fe200028f0eff */
[----:B------:R-:W-:Y:S01]  /*600d0*/  IMAD R5, R0, 0x220, RZ ;  /* 0x0000022000057824 */ /* 0x000fe200078e02ff */
[----:B0-----:R-:W-:-:S03]  /*600e0*/  IADD3 R2, P6, R4, R8, RZ ;  /* 0x0000000804027210 */ /* 0x001fc60007fde0ff */
[----:B------:R0:W-:Y:S01]  /*600f0*/  STL.64 [R1+0xdb0], R20 ;  /* 0x000db01401007387 */ /* 0x0001e20000100a00 */
[----:B------:R-:W-:-:S05]  /*60100*/  LEA.HI.X.SX32 R3, R23, R9, 0x1, P6 ;  /* 0x0000000917037211 */ /* 0x000fca00030f0eff */
[----:B------:R1:W-:Y:S01]  /*60110*/  STL.64 [R1+0xd18], R2 ;  /* 0x000d180201007387 */ /* 0x0003e20000100a00 */
[----:B0-----:R-:W-:Y:S01]  /*60120*/  IADD3 R20, P5, R6, R8, RZ ;  /* 0x0000000806147210 */ /* 0x001fe20007fbe0ff */
[----:B------:R-:W-:-:S03]  /*60130*/  IMAD R25, R0, 0x112, RZ ;  /* 0x0000011200197824 */ /* 0x000fc600078e02ff */
[----:B------:R-:W-:Y:S02]  /*60140*/  LEA.HI.X.SX32 R21, R4, R9, 0x1, P5 ;  /* 0x0000000904157211 */ /* 0x000fe400028f0eff */
[----:B-1----:R-:W-:Y:S01]  /*60150*/  IADD3 R2, P6, R5, R8, RZ ;  /* 0x0000000805027210 */ /* 0x002fe20007fde0ff */
[----:B------:R-:W-:-:S03]  /*60160*/  IMAD R5, R0, 0x222, RZ ;  /* 0x0000022200057824 */ /* 0x000fc600078e02ff */
[----:B------:R-:W-:Y:S01]  /*60170*/  LEA.HI.X.SX32 R3, R6, R9, 0x1, P6 ;  /* 0x0000000906037211 */ /* 0x000fe200030f0eff */
[----:B------:R0:W-:Y:S01]  /*60180*/  STL.64 [R1+0xbe8], R20 ;  /* 0x000be81401007387 */ /* 0x0001e20000100a00 */
[C---:B------:R-:W-:Y:S02]  /*60190*/  IMAD R6, R0.reuse, 0x111, RZ ;  /* 0x0000011100067824 */ /* 0x040fe400078e02ff */
[C---:B------:R-:W-:Y:S01]  /*601a0*/  IMAD R22, R0.reuse, 0x162, RZ ;  /* 0x0000016200167824 */ /* 0x040fe200078e02ff */
[----:B------:R1:W-:Y:S01]  /*601b0*/  STL.64 [R1+0xff0], R2 ;  /* 0x000ff00201007387 */ /* 0x0003e20000100a00 */
[C---:B------:R-:W-:Y:S02]  /*601c0*/  IMAD R23, R0.reuse, 0x164, RZ ;  /* 0x0000016400177824 */ /* 0x040fe400078e02ff */
[C---:B------:R-:W-:Y:S01]  /*601d0*/  IMAD R4, R0.reuse, 0x224, RZ ;  /* 0x0000022400047824 */ /* 0x040fe200078e02ff */
[-C--:B0-----:R-:W-:Y:S01]  /*601e0*/  IADD3 R20, P5, R5, R8.reuse, RZ ;  /* 0x0000000805147210 */ /* 0x081fe20007fbe0ff */
[----:B------:R-:W-:Y:S01]  /*601f0*/  IMAD R5, R0, 0x89, RZ ;  /* 0x0000008900057824 */ /* 0x000fe200078e02ff */
[----:B-1----:R-:W-:-:S02]  /*60200*/  IADD3 R2, P6, R25, R8, RZ ;  /* 0x0000000819027210 */ /* 0x002fc40007fde0ff */
[-C--:B------:R-:W-:Y:S01]  /*60210*/  LEA.HI.X.SX32 R21, R6, R9.reuse, 0x1, P5 ;  /* 0x0000000906157211 */ /* 0x080fe200028f0eff */
[C---:B------:R-:W-:Y:S01]  /*60220*/  IMAD R6, R0.reuse, 0x226, RZ ;  /* 0x0000022600067824 */ /* 0x040fe200078e02ff */
[----:B------:R-:W-:Y:S01]  /*60230*/  LEA.HI.X.SX32 R3, R5, R9, 0x1, P6 ;  /* 0x0000000905037211 */ /* 0x000fe200030f0eff */
[----:B------:R-:W-:Y:S02]  /*60240*/  STL.64 [R1+0x19d0], R22 ;  /* 0x0019d01601007387 */ /* 0x000fe40000100a00 */
[----:B------:R0:W-:Y:S02]  /*60250*/  STL.64 [R1+0xfe8], R20 ;  /* 0x000fe81401007387 */ /* 0x0001e40000100a00 */
[----:B------:R1:W-:Y:S01]  /*60260*/  STL.64 [R1+0xbe0], R2 ;  /* 0x000be00201007387 */ /* 0x0003e20000100a00 */
[----:B------:R-:W-:Y:S01]  /*60270*/  IMAD R5, R0, 0x114, RZ ;  /* 0x0000011400057824 */ /* 0x000fe200078e02ff */
[-C--:B0-----:R-:W-:Y:S01]  /*60280*/  IADD3 R20, P5, R4, R8.reuse, RZ ;  /* 0x0000000804147210 */ /* 0x081fe20007fbe0ff */
[----:B------:R-:W-:Y:S01]  /*60290*/  IMAD R4, R0, 0x113, RZ ;  /* 0x0000011300047824 */ /* 0x000fe200078e02ff */
[----:B-1----:R-:W-:Y:S01]  /*602a0*/  IADD3 R2, P6, R6, R8, RZ ;  /* 0x0000000806027210 */ /* 0x002fe20007fde0ff */
[----:B------:R-:W-:-:S03]  /*602b0*/  IMAD R6, R0, 0x8a, RZ ;  /* 0x0000008a00067824 */ /* 0x000fc600078e02ff */
[-C--:B------:R-:W-:Y:S02]  /*602c0*/  LEA.HI.X.SX32 R3, R4, R9.reuse, 0x1, P6 ;  /* 0x0000000904037211 */ /* 0x080fe400030f0eff */
[-C--:B------:R-:W-:Y:S01]  /*602d0*/  LEA.HI.X.SX32 R21, R25, R9.reuse, 0x1, P5 ;  /* 0x0000000919157211 */ /* 0x080fe200028f0eff */
[----:B------:R-:W-:Y:S01]  /*602e0*/  IMAD R4, R0, 0x45, RZ ;  /* 0x0000004500047824 */ /* 0x000fe200078e02ff */
[-C--:B------:R-:W-:Y:S01]  /*602f0*/  IADD3 R26, P5, R6, R8.reuse, RZ ;  /* 0x00000008061a7210 */ /* 0x080fe20007fbe0ff */
[----:B------:R0:W-:Y:S03]  /*60300*/  STL.64 [R1+0x1018], R2 ;  /* 0x0010180201007387 */ /* 0x0001e60000100a00 */
[----:B------:R-:W-:Y:S01]  /*60310*/  LEA.HI.X.SX32 R27, R4, R9, 0x1, P5 ;  /* 0x00000009041b7211 */ /* 0x000fe200028f0eff */
[----:B------:R1:W-:Y:S02]  /*60320*/  STL.64 [R1+0x1000], R20 ;  /* 0x0010001401007387 */ /* 0x0003e40000100a00 */
[----:B------:R-:W-:Y:S01]  /*60330*/  IMAD R4, R0, 0x22a, RZ ;  /* 0x0000022a00047824 */ /* 0x000fe200078e02ff */
[----:B0-----:R-:W-:-:S04]  /*60340*/  IADD3 R2, P6, R5, R8, RZ ;  /* 0x0000000805027210 */ /* 0x001fc80007fde0ff */
[----:B------:R-:W-:Y:S01]  /*60350*/  LEA.HI.X.SX32 R3, R6, R9, 0x1, P6 ;  /* 0x0000000906037211 */ /* 0x000fe200030f0eff */
[C---:B-1----:R-:W-:Y:S01]  /*60360*/  IMAD R21, R0.reuse, 0x228, RZ ;  /* 0x0000022800157824 */ /* 0x042fe200078e02ff */
[----:B------:R-:W-:Y:S03]  /*60370*/  STL.64 [R1+0xd10], R26 ;  /* 0x000d101a01007387 */ /* 0x000fe60000100a00 */
[----:B------:R0:W-:Y:S02]  /*60380*/  STL.64 [R1+0xbd8], R2 ;  /* 0x000bd80201007387 */ /* 0x0001e40000100a00 */
[----:B------:R-:W-:Y:S01]  /*60390*/  IMAD R6, R0, 0x116, RZ ;  /* 0x0000011600067824 */ /* 0x000fe200078e02ff */
[----:B------:R-:W-:-:S04]  /*603a0*/  IADD3 R20, P5, R21, R8, RZ ;  /* 0x0000000815147210 */ /* 0x000fc80007fbe0ff */
[-C--:B------:R-:W-:Y:S02]  /*603b0*/  LEA.HI.X.SX32 R21, R5, R9.reuse, 0x1, P5 ;  /* 0x0000000905157211 */ /* 0x080fe400028f0eff */
[-C--:B0-----:R-:W-:Y:S01]  /*603c0*/  IADD3 R2, P6, R4, R8.reuse, RZ ;  /* 0x0000000804027210 */ /* 0x081fe20007fde0ff */
[C---:B------:R-:W-:Y:S02]  /*603d0*/  IMAD R4, R0.reuse, 0x115, RZ ;  /* 0x0000011500047824 */ /* 0x040fe400078e02ff */
[----:B------:R-:W-:Y:S01]  /*603e0*/  IMAD R5, R0, 0x22c, RZ ;  /* 0x0000022c00057824 */ /* 0x000fe200078e02ff */
[----:B------:R-:W-:Y:S02]  /*603f0*/  IADD3 R26, P5, R6, R8, RZ ;  /* 0x00000008061a7210 */ /* 0x000fe40007fbe0ff */
[-C--:B------:R-:W-:Y:S01]  /*60400*/  LEA.HI.X.SX32 R3, R4, R9.reuse, 0x1, P6 ;  /* 0x0000000904037211 */ /* 0x080fe200030f0eff */
[----:B------:R-:W-:Y:S01]  /*60410*/  IMAD R4, R0, 0x8b, RZ ;  /* 0x0000008b00047824 */ /* 0x000fe200078e02ff */
[----:B------:R-:W-:Y:S03]  /*60420*/  STL.64 [R1+0x1010], R20 ;  /* 0x0010101401007387 */ /* 0x000fe60000100a00 */
[----:B------:R0:W-:Y:S01]  /*60430*/  STL.64 [R1+0x1008], R2 ;  /* 0x0010080201007387 */ /* 0x0001e20000100a00 */
[----:B------:R-:W-:-:S02]  /*60440*/  LEA.HI.X.SX32 R27, R4, R9, 0x1, P5 ;  /* 0x00000009041b7211 */ /* 0x000fc400028f0eff */
[-C--:B0-----:R-:W-:Y:S01]  /*60450*/  IADD3 R2, P6, R5, R8.reuse, RZ ;  /* 0x0000000805027210 */ /* 0x081fe20007fde0ff */
[----:B------:R-:W-:Y:S02]  /*60460*/  IMAD R5, R0, 0x22e, RZ ;  /* 0x0000022e00057824 */ /* 0x000fe400078e02ff */
[----:B------:R0:W-:Y:S01]  /*60470*/  STL.64 [R1+0xbd0], R26 ;  /* 0x000bd01a01007387 */ /* 0x0001e20000100a00 */
[----:B------:R-:W-:Y:S01]  /*60480*/  LEA.HI.X.SX32 R3, R6, R9, 0x1, P6 ;  /* 0x0000000906037211 */ /* 0x000fe200030f0eff */
[C---:B------:R-:W-:Y:S02]  /*60490*/  IMAD R6, R0.reuse, 0x117, RZ ;  /* 0x0000011700067824 */ /* 0x040fe400078e02ff */
[----:B------:R-:W-:Y:S01]  /*604a0*/  IMAD R20, R0, 0x46, RZ ;  /* 0x0000004600147824 */ /* 0x000fe200078e02ff */
[----:B0-----:R-:W-:-:S04]  /*604b0*/  IADD3 R26, P5, R5, R8, RZ ;  /* 0x00000008051a7210 */ /* 0x001fc80007fbe0ff */
[----:B------:R-:W-:Y:S02]  /*604c0*/  IADD3 R4, P6, R20, R8, RZ ;  /* 0x0000000814047210 */ /* 0x000fe40007fde0ff */
[-C--:B------:R-:W-:Y:S01]  /*604d0*/  LEA.HI.X.SX32 R27, R6, R9.reuse, 0x1, P5 ;  /* 0x00000009061b7211 */ /* 0x080fe200028f0eff */
[----:B------:R-:W-:Y:S01]  /*604e0*/  IMAD R6, R0, 0x23, RZ ;  /* 0x0000002300067824 */ /* 0x000fe200078e02ff */
[----:B------:R0:W-:Y:S04]  /*604f0*/  STL.64 [R1+0x1020], R2 ;  /* 0x0010200201007387 */ /* 0x0001e80000100a00 */
[----:B------:R-:W-:Y:S01]  /*60500*/  LEA.HI.X.SX32 R5, R6, R9, 0x1, P6 ;  /* 0x0000000906057211 */ /* 0x000fe200030f0eff */
[----:B------:R1:W-:Y:S01]  /*60510*/  STL.64 [R1+0x1038], R26 ;  /* 0x0010381a01007387 */ /* 0x0003e20000100a00 */
[----:B0-----:R-:W-:-:S02]  /*60520*/  IMAD R3, R0, 0x118, RZ ;  /* 0x0000011800037824 */ /* 0x001fc400078e02ff */
[C---:B------:R-:W-:Y:S01]  /*60530*/  IMAD R2, R0.reuse, 0x8c, RZ ;  /* 0x0000008c00027824 */ /* 0x040fe200078e02ff */
[----:B------:R0:W-:Y:S01]  /*60540*/  STL.64 [R1+0xda8], R4 ;  /* 0x000da80401007387 */ /* 0x0001e20000100a00 */
[C---:B------:R-:W-:Y:S02]  /*60550*/  IMAD R21, R0.reuse, 0x230, RZ ;  /* 0x0000023000157824 */ /* 0x040fe400078e02ff */
[----:B------:R-:W-:Y:S01]  /*60560*/  IMAD R6, R0, 0x232, RZ ;  /* 0x0000023200067824 */ /* 0x000fe200078e02ff */
[-C--:B-1----:R-:W-:Y:S02]  /*60570*/  IADD3 R26, P5, R2, R8.reuse, RZ ;  /* 0x00000008021a7210 */ /* 0x082fe40007fbe0ff */
[----:B0-----:R-:W-:-:S04]  /*60580*/  IADD3 R4, P6, R3, R8, RZ ;  /* 0x0000000803047210 */ /* 0x001fc80007fde0ff */
[-C--:B------:R-:W-:Y:S02]  /*60590*/  LEA.HI.X.SX32 R5, R2, R9.reuse, 0x1, P6 ;  /* 0x0000000902057211 */ /* 0x080fe400030f0eff */
[-C--:B------:R-:W-:Y:S01]  /*605a0*/  LEA.HI.X.SX32 R27, R20, R9.reuse, 0x1, P5 ;  /* 0x00000009141b7211 */ /* 0x080fe200028f0eff */
[-C--:B------:R-:W-:Y:S02]  /*605b0*/  IADD3 R20, P5, R21, R8.reuse, RZ ;  /* 0x0000000815147210 */ /* 0x080fe40007fbe0ff */
[C---:B------:R-:W-:Y:S01]  /*605c0*/  IMAD R2, R0.reuse, 0x119, RZ ;  /* 0x0000011900027824 */ /* 0x040fe200078e02ff */
[----:B------:R0:W-:Y:S01]  /*605d0*/  STL.64 [R1+0xbc8], R4 ;  /* 0x000bc80401007387 */ /* 0x0001e20000100a00 */
[----:B------:R-:W-:Y:S01]  /*605e0*/  LEA.HI.X.SX32 R21, R3, R9, 0x1, P5 ;  /* 0x0000000903157211 */ /* 0x000fe200028f0eff */
[----:B------:R-:W-:Y:S02]  /*605f0*/  STL.64 [R1+0xd08], R26 ;  /* 0x000d081a01007387 */ /* 0x000fe40000100a00 */
[----:B------:R-:W-:Y:S01]  /*60600*/  IMAD R3, R0, 0x234, RZ ;  /* 0x0000023400037824 */ /* 0x000fe200078e02ff */
[----:B0-----:R-:W-:Y:S01]  /*60610*/  IADD3 R4, P6, R6, R8, RZ ;  /* 0x0000000806047210 */ /* 0x001fe20007fde0ff */
[----:B------:R-:W-:-:S03]  /*60620*/  IMAD R6, R0, 0x11a, RZ ;  /* 0x0000011a00067824 */ /* 0x000fc600078e02ff */
[----:B------:R-:W-:Y:S01]  /*60630*/  LEA.HI.X.SX32 R5, R2, R9, 0x1, P6 ;  /* 0x0000000902057211 */ /* 0x000fe200030f0eff */
[----:B------:R0:W-:Y:S01]  /*60640*/  STL.64 [R1+0x1030], R20 ;  /* 0x0010301401007387 */ /* 0x0001e20000100a00 */
[----:B------:R-:W-:-:S03]  /*60650*/  IADD3 R2, P6, R3, R8, RZ ;  /* 0x0000000803027210 */ /* 0x000fc60007fde0ff */
[----:B------:R1:W-:Y:S01]  /*60660*/  STL.64 [R1+0x1028], R4 ;  /* 0x0010280401007387 */ /* 0x0003e20000100a00 */
[C---:B------:R-:W-:Y:S02]  /*60670*/  LEA.HI.X.SX32 R3, R6.reuse, R9, 0x1, P6 ;  /* 0x0000000906037211 */ /* 0x040fe400030f0eff */
[----:B0-----:R-:W-:Y:S01]  /*60680*/  IADD3 R20, P5, R6, R8, RZ ;  /* 0x0000000806147210 */ /* 0x001fe20007fbe0ff */
[C---:B-1----:R-:W-:Y:S02]  /*60690*/  IMAD R4, R0.reuse, 0x8d, RZ ;  /* 0x0000008d00047824 */ /* 0x042fe400078e02ff */
[----:B------:R-:W-:-:S03]  /*606a0*/  IMAD R5, R0, 0x236, RZ ;  /* 0x0000023600057824 */ /* 0x000fc600078e02ff */
[----:B------:R-:W-:Y:S01]  /*606b0*/  LEA.HI.X.SX32 R21, R4, R9, 0x1, P5 ;  /* 0x0000000904157211 */ /* 0x000fe200028f0eff */
[C---:B------:R-:W-:Y:S02]  /*606c0*/  IMAD R4, R0.reuse, 0x8e, RZ ;  /* 0x0000008e00047824 */ /* 0x040fe400078e02ff */
[C---:B------:R-:W-:Y:S02]  /*606d0*/  IMAD R27, R0.reuse, 0x11b, RZ ;  /* 0x0000011b001b7824 */ /* 0x040fe400078e02ff */
[C---:B------:R-:W-:Y:S01]  /*606e0*/  IMAD R26, R0.reuse, 0x47, RZ ;  /* 0x00000047001a7824 */ /* 0x040fe200078e02ff */
[----:B------:R0:W-:Y:S01]  /*606f0*/  STL.64 [R1+0xbc0], R20 ;  /* 0x000bc01401007387 */ /* 0x0001e20000100a00 */
[----:B------:R1:W-:Y:S02]  /*60700*/  STL.64 [R1+0x1040], R2 ;  /* 0x0010400201007387 */ /* 0x0003e40000100a00 */
[----:B------:R-:W-:Y:S01]  /*60710*/  IMAD R6, R0, 0x11c, RZ ;  /* 0x0000011c00067824 */ /* 0x000fe200078e02ff */
[----:B0-----:R-:W-:-:S02]  /*60720*/  IADD3 R20, P5, R5, R8, RZ ;  /* 0x0000000805147210 */ /* 0x001fc40007fbe0ff */
[----:B-1----:R-:W-:Y:S01]  /*60730*/  IADD3 R2, P6, R4, R8, RZ ;  /* 0x0000000804027210 */ /* 0x002fe20007fde0ff */
[----:B------:R-:W-:Y:S01]  /*60740*/  IMAD R5, R0, 0x238, RZ ;  /* 0x0000023800057824 */ /* 0x000fe200078e02ff */
[-C--:B------:R-:W-:Y:S02]  /*60750*/  LEA.HI.X.SX32 R21, R27, R9.reuse, 0x1, P5 ;  /* 0x000000091b157211 */ /* 0x080fe400028f0eff */
[----:B------:R-:W-:-:S03]  /*60760*/  LEA.HI.X.SX32 R3, R26, R9, 0x1, P6 ;  /* 0x000000091a037211 */ /* 0x000fc600030f0eff */
[----:B------:R0:W-:Y:S02]  /*60770*/  STL.64 [R1+0x1058], R20 ;  /* 0x0010581401007387 */ /* 0x0001e40000100a00 */
[----:B------:R1:W-:Y:S01]  /*60780*/  STL.64 [R1+0xd00], R2 ;  /* 0x000d000201007387 */ /* 0x0003e20000100a00 */
[-C--:B0-----:R-:W-:Y:S02]  /*60790*/  IADD3 R20, P5, R6, R8.reuse, RZ ;  /* 0x0000000806147210 */ /* 0x081fe40007fbe0ff */
[-C--:B-1----:R-:W-:Y:S01]  /*607a0*/  IADD3 R2, P6, R5, R8.reuse, RZ ;  /* 0x0000000805027210 */ /* 0x082fe20007fde0ff */
[----:B------:R-:W-:Y:S01]  /*607b0*/  IMAD R5, R0, 0x23a, RZ ;  /* 0x0000023a00057824 */ /* 0x000fe200078e02ff */
[-C--:B------:R-:W-:Y:S02]  /*607c0*/  LEA.HI.X.SX32 R21, R4, R9.reuse, 0x1, P5 ;  /* 0x0000000904157211 */ /* 0x080fe400028f0eff */
[----:B------:R-:W-:Y:S01]  /*607d0*/  LEA.HI.X.SX32 R3, R6, R9, 0x1, P6 ;  /* 0x0000000906037211 */ /* 0x000fe200030f0eff */
[C---:B------:R-:W-:Y:S01]  /*607e0*/  IMAD R4, R0.reuse, 0x11e, RZ ;  /* 0x0000011e00047824 */ /* 0x040fe200078e02ff */
[-C--:B------:R-:W-:Y:S01]  /*607f0*/  IADD3 R28, P5, R5, R8.reuse, RZ ;  /* 0x00000008051c7210 */ /* 0x080fe20007fbe0ff */
[C---:B------:R-:W-:Y:S01]  /*60800*/  IMAD R5, R0.reuse, 0x8f, RZ ;  /* 0x0000008f00057824 */ /* 0x040fe200078e02ff */
[----:B------:R-:W-:Y:S01]  /*60810*/  STL.64 [R1+0xbb8], R20 ;  /* 0x000bb81401007387 */ /* 0x000fe20000100a00 */
[----:B------:R0:W-:Y:S02]  /*60820*/  STL.64 [R1+0x1050], R2 ;  /* 0x0010500201007387 */ /* 0x0001e40000100a00 */
[----:B------:R-:W-:Y:S01]  /*60830*/  IMAD R6, R0, 0x23e, RZ ;  /* 0x0000023e00067824 */ /* 0x000fe200078e02ff */
[----:B0-----:R-:W-:Y:S01]  /*60840*/  IADD3 R2, P6, R4, R8, RZ ;  /* 0x0000000804027210 */ /* 0x001fe20007fde0ff */
[----:B------:R-:W-:-:S02]  /*60850*/  IMAD R20, R0, 0x11d, RZ ;  /* 0x0000011d00147824 */ /* 0x000fc400078e02ff */
[C---:B------:R-:W-:Y:S01]  /*60860*/  IMAD R21, R0.reuse, 0x23c, RZ ;  /* 0x0000023c00157824 */ /* 0x040fe200078e02ff */
[-C--:B------:R-:W-:Y:S01]  /*60870*/  LEA.HI.X.SX32 R3, R5, R9.reuse, 0x1, P6 ;  /* 0x0000000905037211 */ /* 0x080fe200030f0eff */
[----:B------:R-:W-:Y:S01]  /*60880*/  IMAD R5, R0, 0x11f, RZ ;  /* 0x0000011f00057824 */ /* 0x000fe200078e02ff */
[-C--:B------:R-:W-:Y:S02]  /*60890*/  LEA.HI.X.SX32 R29, R20, R9.reuse, 0x1, P5 ;  /* 0x00000009141d7211 */ /* 0x080fe400028f0eff */
[-C--:B------:R-:W-:Y:S01]  /*608a0*/  IADD3 R20, P5, R21, R8.reuse, RZ ;  /* 0x0000000815147210 */ /* 0x080fe20007fbe0ff */
[----:B------:R0:W-:Y:S02]  /*608b0*/  STL.64 [R1+0xbb0], R2 ;  /* 0x000bb00201007387 */ /* 0x0001e40000100a00 */
[----:B------:R1:W-:Y:S01]  /*608c0*/  STL.64 [R1+0x1048], R28 ;  /* 0x0010481c01007387 */ /* 0x0003e20000100a00 */
[----:B------:R-:W-:Y:S01]  /*608d0*/  LEA.HI.X.SX32 R21, R4, R9, 0x1, P5 ;  /* 0x0000000904157211 */ /* 0x000fe200028f0eff */
[----:B------:R-:W-:Y:S01]  /*608e0*/  IMAD R4, R0, 0x9, RZ ;  /* 0x0000000900047824 */ /* 0x000fe200078e02ff */
[----:B0-----:R-:W-:Y:S01]  /*608f0*/  IADD3 R2, P6, R6, R8, RZ ;  /* 0x0000000806027210 */ /* 0x001fe20007fde0ff */
[----:B------:R-:W-:-:S02]  /*60900*/  IMAD R6, R0, 0x12, RZ ;  /* 0x0000001200067824 */ /* 0x000fc400078e02ff */
[C---:B-1----:R-:W-:Y:S01]  /*60910*/  IMAD R28, R0.reuse, 0x24, RZ ;  /* 0x00000024001c7824 */ /* 0x042fe200078e02ff */
[----:B------:R-:W-:Y:S01]  /*60920*/  LEA.HI.X.SX32 R3, R5, R9, 0x1, P6 ;  /* 0x0000000905037211 */ /* 0x000fe200030f0eff */
[----:B------:R0:W-:Y:S04]  /*60930*/  STL.64 [R1+0x1060], R20 ;  /* 0x0010601401007387 */ /* 0x0001e80000100a00 */
[----:B------:R1:W-:Y:S01]  /*60940*/  STL.64 [R1+0x1078], R2 ;  /* 0x0010780201007387 */ /* 0x0003e20000100a00 */
[----:B------:R-:W-:Y:S01]  /*60950*/  IMAD R5, R0, 0x48, RZ ;  /* 0x0000004800057824 */ /* 0x000fe200078e02ff */
[-C--:B0-----:R-:W-:Y:S02]  /*60960*/  IADD3 R20, P5, R6, R8.reuse, RZ ;  /* 0x0000000806147210 */ /* 0x081fe40007fbe0ff */
[----:B-1----:R-:W-:-:S02]  /*60970*/  IADD3 R2, P6, R28, R8, RZ ;  /* 0x000000081c027210 */ /* 0x002fc40007fde0ff */
[-C--:B------:R-:W-:Y:S01]  /*60980*/  LEA.HI.X.SX32 R21, R4, R9.reuse, 0x1, P5 ;  /* 0x0000000904157211 */ /* 0x080fe200028f0eff */
[----:B------:R-:W-:Y:S01]  /*60990*/  IMAD R4, R0, 0x90, RZ ;  /* 0x0000009000047824 */ /* 0x000fe200078e02ff */
[----:B------:R-:W-:-:S03]  /*609a0*/  LEA.HI.X.SX32 R3, R6, R9, 0x1, P6 ;  /* 0x0000000906037211 */ /* 0x000fc600030f0eff */
[----:B------:R0:W-:Y:S02]  /*609b0*/  STL.64 [R1+0xe38], R20 ;  /* 0x000e381401007387 */ /* 0x0001e40000100a00 */
[----:B------:R1:W-:Y:S02]  /*609c0*/  STL.64 [R1+0xdf0], R2 ;  /* 0x000df00201007387 */ /* 0x0003e40000100a00 */
[C---:B------:R-:W-:Y:S02]  /*609d0*/  IMAD R10, R0.reuse, 0x240, RZ ;  /* 0x00000240000a7824 */ /* 0x040fe400078e02ff */
[----:B------:R-:W-:Y:S01]  /*609e0*/  IMAD R6, R0, 0x120, RZ ;  /* 0x0000012000067824 */ /* 0x000fe200078e02ff */
[-C--:B0-----:R-:W-:Y:S02]  /*609f0*/  IADD3 R20, P5, R5, R8.reuse, RZ ;  /* 0x0000000805147210 */ /* 0x081fe40007fbe0ff */
[----:B-1----:R-:W-:Y:S02]  /*60a00*/  IADD3 R2, P6, R4, R8, RZ ;  /* 0x0000000804027210 */ /* 0x002fe40007fde0ff */
[----:B------:R-:W-:-:S02]  /*60a10*/  LEA.HI.X.SX32 R21, R28, R9, 0x1, P5 ;  /* 0x000000091c157211 */ /* 0x000fc400028f0eff */
[----:B------:R-:W-:-:S03]  /*60a20*/  LEA.HI.X.SX32 R3, R5, R9, 0x1, P6 ;  /* 0x0000000905037211 */ /* 0x000fc600030f0eff */
[----:B------:R0:W-:Y:S02]  /*60a30*/  STL.64 [R1+0xda0], R20 ;  /* 0x000da01401007387 */ /* 0x0001e40000100a00 */
[----:B------:R1:W-:Y:S02]  /*60a40*/  STL.64 [R1+0xcf8], R2 ;  /* 0x000cf80201007387 */ /* 0x0003e40000100a00 */
[----:B------:R-:W-:Y:S01]  /*60a50*/  IMAD R5, R0, 0x242, RZ ;  /* 0x0000024200057824 */ /* 0x000fe200078e02ff */
[-C--:B0-----:R-:W-:Y:S02]  /*60a60*/  IADD3 R20, P5, R6, R8.reuse, RZ ;  /* 0x0000000806147210 */ /* 0x081fe40007fbe0ff */
[----:B-1----:R-:W-:Y:S01]  /*60a70*/  IADD3 R2, P6, R10, R8, RZ ;  /* 0x000000080a027210 */ /* 0x002fe20007fde0ff */
[----:B------:R-:W-:Y:S01]  /*60a80*/  IMAD R10, R0, 0x2d2, RZ ;  /* 0x000002d2000a7824 */ /* 0x000fe200078e02ff */
[-C--:B------:R-:W-:Y:S02]  /*60a90*/  LEA.HI.X.SX32 R21, R4, R9.reuse, 0x1, P5 ;  /* 0x0000000904157211 */ /* 0x080fe400028f0eff */
[----:B------:R-:W-:-:S02]  /*60aa0*/  LEA.HI.X.SX32 R3, R6, R9, 0x1, P6 ;  /* 0x0000000906037211 */ /* 0x000fc400030f0eff */
[----:B---3--:R0:W-:Y:S01]  /*60ab0*/  STL.64 [R1+0x19b8], R10 ;  /* 0x0019b80a01007387 */ /* 0x0081e20000100a00 */
[----:B------:R1:W-:Y:S02]  /*60ac0*/  STL.64 [R1+0xba8], R20 ;  /* 0x000ba81401007387 */ /* 0x0003e40000100a00 */
[----:B------:R2:W-:Y:S02]  /*60ad0*/  STL.64 [R1+0x1070], R2 ;  /* 0x0010700201007387 */ /* 0x0005e40000100a00 */
[C---:B------:R-:W-:Y:S01]  /*60ae0*/  IMAD R4, R0.reuse, 0x91, RZ ;  /* 0x0000009100047824 */ /* 0x040fe200078e02ff */
[----:B0-----:R-:W-:Y:S01]  /*60af0*/  IADD3 R10, P5, R5, R8, RZ ;  /* 0x00000008050a7210 */ /* 0x001fe20007fbe0ff */
[C---:B------:R-:W-:Y:S02]  /*60b00*/  IMAD R5, R0.reuse, 0x122, RZ ;  /* 0x0000012200057824 */ /* 0x040fe400078e02ff */
[----:B-1----:R-:W-:-:S03]  /*60b10*/  IMAD R20, R0, 0x121, RZ ;  /* 0x0000012100147824 */ /* 0x002fc600078e02ff */
[-C--:B--2---:R-:W-:Y:S02]  /*60b20*/  IADD3 R2, P6, R5, R8.reuse, RZ ;  /* 0x0000000805027210 */ /* 0x084fe40007fde0ff */
[-C--:B------:R-:W-:Y:S01]  /*60b30*/  LEA.HI.X.SX32 R11, R20, R9.reuse, 0x1, P5 ;  /* 0x00000009140b7211 */ /* 0x080fe200028f0eff */
[C---:B------:R-:W-:Y:S02]  /*60b40*/  IMAD R21, R0.reuse, 0x244, RZ ;  /* 0x0000024400157824 */ /* 0x040fe400078e02ff */
[----:B------:R-:W-:Y:S01]  /*60b50*/  IMAD R6, R0, 0x246, RZ ;  /* 0x0000024600067824 */ /* 0x000fe200078e02ff */
[----:B------:R-:W-:Y:S01]  /*60b60*/  LEA.HI.X.SX32 R3, R4, R9, 0x1, P6 ;  /* 0x0000000904037211 */ /* 0x000fe200030f0eff */
[----:B------:R-:W-:Y:S01]  /*60b70*/  IMAD R4, R0, 0x123, RZ ;  /* 0x0000012300047824 */ /* 0x000fe200078e02ff */
[----:B------:R0:W-:Y:S03]  /*60b80*/  STL.64 [R1+0x1068], R10 ;  /* 0x0010680a01007387 */ /* 0x0001e60000100a00 */
[----:B------:R1:W-:Y:S01]  /*60b90*/  STL.64 [R1+0xba0], R2 ;  /* 0x000ba00201007387 */ /* 0x0003e20000100a00 */
[----:B0-----:R-:W-:-:S02]  /*60ba0*/  IADD3 R10, P5, R21, R8, RZ ;  /* 0x00000008150a7210 */ /* 0x001fc40007fbe0ff */
[-C--:B-1----:R-:W-:Y:S01]  /*60bb0*/  IADD3 R2, P6, R6, R8.reuse, RZ ;  /* 0x0000000806027210 */ /* 0x082fe20007fde0ff */
[----:B------:R-:W-:Y:S01]  /*60bc0*/  IMAD R6, R0, 0x92, RZ ;  /* 0x0000009200067824 */ /* 0x000fe200078e02ff */
[-C--:B------:R-:W-:Y:S02]  /*60bd0*/  LEA.HI.X.SX32 R11, R5, R9.reuse, 0x1, P5 ;  /* 0x00000009050b7211 */ /* 0x080fe400028f0eff */
[----:B------:R-:W-:Y:S01]  /*60be0*/  LEA.HI.X.SX32 R3, R4, R9, 0x1, P6 ;  /* 0x0000000904037211 */ /* 0x000fe200030f0eff */
[C---:B------:R-:W-:Y:S02]  /*60bf0*/  IMAD R5, R0.reuse, 0x124, RZ ;  /* 0x0000012400057824 */ /* 0x040fe400078e02ff */
[C---:B------:R-:W-:Y:S01]  /*60c00*/  IMAD R4, R0.reuse, 0x49, RZ ;  /* 0x0000004900047824 */ /* 0x040fe200078e02ff */
[----:B------:R0:W-:Y:S01]  /*60c10*/  STL.64 [R1+0x1080], R10 ;  /* 0x0010800a01007387 */ /* 0x0001e20000100a00 */
[----:B------:R1:W-:Y:S02]  /*60c20*/  STL.64 [R1+0x1098], R2 ;  /* 0x0010980201007387 */ /* 0x0003e40000100a00 */
[----:B------:R-:W-:Y:S01]  /*60c30*/  IMAD R21, R0, 0x248, RZ ;  /* 0x0000024800157824 */ /* 0x000fe200078e02ff */
[----:B0-----:R-:W-:-:S02]  /*60c40*/  IADD3 R10, P5, R6, R8, RZ ;  /* 0x00000008060a7210 */ /* 0x001fc40007fbe0ff */
[-C--:B-1----:R-:W-:Y:S02]  /*60c50*/  IADD3 R2, P6, R5, R8.reuse, RZ ;  /* 0x0000000805027210 */ /* 0x082fe40007fde0ff */
[-C--:B------:R-:W-:Y:S02]  /*60c60*/  LEA.HI.X.SX32 R11, R4, R9.reuse, 0x1, P5 ;  /* 0x00000009040b7211 */ /* 0x080fe400028f0eff */
[----:B------:R-:W-:Y:S01]  /*60c70*/  LEA.HI.X.SX32 R3, R6, R9, 0x1, P6 ;  /* 0x0000000906037211 */ /* 0x000fe200030f0eff */
[C---:B------:R-:W-:Y:S02]  /*60c80*/  IMAD R4, R0.reuse, 0x24a, RZ ;  /* 0x0000024a00047824 */ /* 0x040fe400078e02ff */
[----:B------:R0:W-:Y:S02]  /*60c90*/  STL.64 [R1+0xcf0], R10 ;  /* 0x000cf00a01007387 */ /* 0x0001e40000100a00 */
[----:B------:R1:W-:Y:S02]  /*60ca0*/  STL.64 [R1+0xb98], R2 ;  /* 0x000b980201007387 */ /* 0x0003e40000100a00 */
[----:B------:R-:W-:Y:S01]  /*60cb0*/  IMAD R6, R0, 0x126, RZ ;  /* 0x0000012600067824 */ /* 0x000fe200078e02ff */
[----:B0-----:R-:W-:-:S02]  /*60cc0*/  IADD3 R10, P5, R21, R8, RZ ;  /* 0x00000008150a7210 */ /* 0x001fc40007fbe0ff */
[----:B-1----:R-:W-:Y:S01]  /*60cd0*/  IADD3 R2, P6, R4, R8, RZ ;  /* 0x0000000804027210 */ /* 0x002fe20007fde0ff */
[C---:B------:R-:W-:Y:S01]  /*60ce0*/  IMAD R4, R0.reuse, 0x125, RZ ;  /* 0x0000012500047824 */ /* 0x040fe200078e02ff */
[----:B------:R-:W-:Y:S01]  /*60cf0*/  LEA.HI.X.SX32 R11, R5, R9, 0x1, P5 ;  /* 0x00000009050b7211 */ /* 0x000fe200028f0eff */
[----:B------:R-:W-:-:S03]  /*60d00*/  IMAD R5, R0, 0x24c, RZ ;  /* 0x0000024c00057824 */ /* 0x000fc600078e02ff */
[----:B------:R-:W-:Y:S01]  /*60d10*/  LEA.HI.X.SX32 R3, R4, R9, 0x1, P6 ;  /* 0x0000000904037211 */ /* 0x000fe200030f0eff */
[----:B------:R0:W-:Y:S04]  /*60d20*/  STL.64 [R1+0x1090], R10 ;  /* 0x0010900a01007387 */ /* 0x0001e80000100a00 */
[----:B------:R1:W-:Y:S02]  /*60d30*/  STL.64 [R1+0x1088], R2 ;  /* 0x0010880201007387 */ /* 0x0003e40000100a00 */
[C---:B------:R-:W-:Y:S02]  /*60d40*/  IMAD R4, R0.reuse, 0x93, RZ ;  /* 0x0000009300047824 */ /* 0x040fe400078e02ff */
[----:B------:R-:W-:Y:S01]  /*60d50*/  IMAD R20, R0, 0x127, RZ ;  /* 0x0000012700147824 */ /* 0x000fe200078e02ff */
[----:B0-----:R-:W-:-:S02]  /*60d60*/  IADD3 R10, P5, R6, R8, RZ ;  /* 0x00000008060a7210 */ /* 0x001fc40007fbe0ff */
[----:B-1----:R-:W-:Y:S01]  /*60d70*/  IADD3 R2, P6, R5, R8, RZ ;  /* 0x0000000805027210 */ /* 0x002fe20007fde0ff */
[----:B------:R-:W-:Y:S01]  /*60d80*/  IMAD R5, R0, 0x24e, RZ ;  /* 0x0000024e00057824 */ /* 0x000fe200078e02ff */
[----:B------:R-:W-:-:S04]  /*60d90*/  LEA.HI.X.SX32 R11, R4, R9, 0x1, P5 ;  /* 0x00000009040b7211 */ /* 0x000fc800028f0eff */
[-C--:B------:R-:W-:Y:S02]  /*60da0*/  IADD3 R4, P5, R5, R8.reuse, RZ ;  /* 0x0000000805047210 */ /* 0x080fe40007fbe0ff */
[-C--:B------:R-:W-:Y:S01]  /*60db0*/  LEA.HI.X.SX32 R3, R6, R9.reuse, 0x1, P6 ;  /* 0x0000000906037211 */ /* 0x080fe200030f0eff */
[----:B------:R-:W-:Y:S01]  /*60dc0*/  IMAD R21, R0, 0x4a, RZ ;  /* 0x0000004a00157824 */ /* 0x000fe200078e02ff */
[----:B------:R-:W-:Y:S01]  /*60dd0*/  LEA.HI.X.SX32 R5, R20, R9, 0x1, P5 ;  /* 0x0000000914057211 */ /* 0x000fe200028f0eff */
[----:B------:R-:W-:Y:S02]  /*60de0*/  STL.64 [R1+0xb90], R10 ;  /* 0x000b900a01007387 */ /* 0x000fe40000100a00 */
[----:B------:R0:W-:Y:S02]  /*60df0*/  STL.64 [R1+0x10a0], R2 ;  /* 0x0010a00201007387 */ /* 0x0001e40000100a00 */
[C---:B------:R-:W-:Y:S01]  /*60e00*/  IMAD R6, R0.reuse, 0x94, RZ ;  /* 0x0000009400067824 */ /* 0x040fe200078e02ff */
[----:B------:R1:W-:Y:S01]  /*60e10*/  STL.64 [R1+0x10b8], R4 ;  /* 0x0010b80401007387 */ /* 0x0003e20000100a00 */
[----:B0-----:R-:W-:Y:S01]  /*60e20*/  IADD3 R2, P6, R21, R8, RZ ;  /* 0x0000000815027210 */ /* 0x001fe20007fde0ff */
[----:B-1----:R-:W-:-:S02]  /*60e30*/  IMAD R4, R0, 0x25, RZ ;  /* 0x0000002500047824 */ /* 0x002fc400078e02ff */
[-C--:B------:R-:W-:Y:S01]  /*60e40*/  IADD3 R10, P5, R6, R8.reuse, RZ ;  /* 0x00000008060a7210 */ /* 0x080fe20007fbe0ff */
[----:B------:R-:W-:Y:S02]  /*60e50*/  IMAD R5, R0, 0x128, RZ ;  /* 0x0000012800057824 */ /* 0x000fe400078e02ff */
[-C--:B------:R-:W-:Y:S02]  /*60e60*/  LEA.HI.X.SX32 R3, R4, R9.reuse, 0x1, P6 ;  /* 0x0000000904037211 */ /* 0x080fe400030f0eff */
[----:B------:R-:W-:Y:S01]  /*60e70*/  LEA.HI.X.SX32 R11, R21, R9, 0x1, P5 ;  /* 0x00000009150b7211 */ /* 0x000fe200028f0eff */
[----:B------:R-:W-:Y:S02]  /*60e80*/  IMAD R4, R0, 0x250, RZ ;  /* 0x0000025000047824 */ /* 0x000fe400078e02ff */
[----:B------:R0:W-:Y:S02]  /*60e90*/  STL.64 [R1+0xd98], R2 ;  /* 0x000d980201007387 */ /* 0x0001e40000100a00 */
[----:B------:R1:W-:Y:S01]  /*60ea0*/  STL.64 [R1+0xce8], R10 ;  /* 0x000ce80a01007387 */ /* 0x0003e20000100a00 */
[----:B0-----:R-:W-:-:S02]  /*60eb0*/  IADD3 R2, P6, R5, R8, RZ ;  /* 0x0000000805027210 */ /* 0x001fc40007fde0ff */
[----:B-1----:R-:W-:Y:S01]  /*60ec0*/  IADD3 R10, P5, R4, R8, RZ ;  /* 0x00000008040a7210 */ /* 0x002fe20007fbe0ff */
[----:B------:R-:W-:Y:S01]  /*60ed0*/  IMAD R4, R0, 0x252, RZ ;  /* 0x0000025200047824 */ /* 0x000fe200078e02ff */
[----:B------:R-:W-:-:S05]  /*60ee0*/  LEA.HI.X.SX32 R3, R6, R9, 0x1, P6 ;  /* 0x0000000906037211 */ /* 0x000fca00030f0eff */
[----:B------:R0:W-:Y:S01]  /*60ef0*/  STL.64 [R1+0xb88], R2 ;  /* 0x000b880201007387 */ /* 0x0001e20000100a00 */
[-C--:B------:R-:W-:Y:S01]  /*60f00*/  LEA.HI.X.SX32 R11, R5, R9.reuse, 0x1, P5 ;  /* 0x00000009050b7211 */ /* 0x080fe200028f0eff */
[C---:B------:R-:W-:Y:S02]  /*60f10*/  IMAD R6, R0.reuse, 0x12a, RZ ;  /* 0x0000012a00067824 */ /* 0x040fe400078e02ff */
[----:B------:R-:W-:Y:S01]  /*60f20*/  IMAD R5, R0, 0x254, RZ ;  /* 0x0000025400057824 */ /* 0x000fe200078e02ff */
[----:B0-----:R-:W-:Y:S01]  /*60f30*/  IADD3 R2, P6, R4, R8, RZ ;  /* 0x0000000804027210 */ /* 0x001fe20007fde0ff */
[----:B------:R-:W-:Y:S01]  /*60f40*/  IMAD R4, R0, 0x129, RZ ;  /* 0x0000012900047824 */ /* 0x000fe200078e02ff */
[----:B------:R0:W-:Y:S04]  /*60f50*/  STL.64 [R1+0x10b0], R10 ;  /* 0x0010b00a01007387 */ /* 0x0001e80000100a00 */
[----:B------:R-:W-:Y:S01]  /*60f60*/  LEA.HI.X.SX32 R3, R4, R9, 0x1, P6 ;  /* 0x0000000904037211 */ /* 0x000fe200030f0eff */
[----:B------:R-:W-:-:S04]  /*60f70*/  IMAD R4, R0, 0x95, RZ ;  /* 0x0000009500047824 */ /* 0x000fc800078e02ff */
[----:B------:R1:W-:Y:S01]  /*60f80*/  STL.64 [R1+0x10a8], R2 ;  /* 0x0010a80201007387 */ /* 0x0003e20000100a00 */
[----:B0-----:R-:W-:-:S04]  /*60f90*/  IADD3 R10, P5, R6, R8, RZ ;  /* 0x00000008060a7210 */ /* 0x001fc80007fbe0ff */
[-C--:B------:R-:W-:Y:S02]  /*60fa0*/  LEA.HI.X.SX32 R11, R4, R9.reuse, 0x1, P5 ;  /* 0x00000009040b7211 */ /* 0x080fe400028f0eff */
[-C--:B-1----:R-:W-:Y:S01]  /*60fb0*/  IADD3 R2, P6, R5, R8.reuse, RZ ;  /* 0x0000000805027210 */ /* 0x082fe20007fde0ff */
[C---:B------:R-:W-:Y:S02]  /*60fc0*/  IMAD R5, R0.reuse, 0x256, RZ ;  /* 0x0000025600057824 */ /* 0x040fe400078e02ff */
[----:B------:R-:W-:Y:S01]  /*60fd0*/  IMAD R4, R0, 0x96, RZ ;  /* 0x0000009600047824 */ /* 0x000fe200078e02ff */
[----:B------:R-:W-:Y:S01]  /*60fe0*/  LEA.HI.X.SX32 R3, R6, R9, 0x1, P6 ;  /* 0x0000000906037211 */ /* 0x000fe200030f0eff */
[----:B------:R0:W-:Y:S01]  /*60ff0*/  STL.64 [R1+0xb80], R10 ;  /* 0x000b800a01007387 */ /* 0x0001e20000100a00 */
[C---:B------:R-:W-:Y:S02]  /*61000*/  IMAD R20, R0.reuse, 0x12b, RZ ;  /* 0x0000012b00147824 */ /* 0x040fe400078e02ff */
[C---:B------:R-:W-:Y:S01]  /*61010*/  IMAD R21, R0.reuse, 0x4b, RZ ;  /* 0x0000004b00157824 */ /* 0x040fe200078e02ff */
[----:B------:R1:W-:Y:S01]  /*61020*/  STL.64 [R1+0x10c0], R2 ;  /* 0x0010c00201007387 */ /* 0x0003e20000100a00 */
[----:B------:R-:W-:Y:S01]  /*61030*/  IMAD R6, R0, 0x12c, RZ ;  /* 0x0000012c00067824 */ /* 0x000fe200078e02ff */
[----:B0-----:R-:W-:-:S02]  /*61040*/  IADD3 R10, P5, R5, R8, RZ ;  /* 0x00000008050a7210 */ /* 0x001fc40007fbe0ff */
[----:B-1----:R-:W-:Y:S02]  /*61050*/  IADD3 R2, P6, R4, R8, RZ ;  /* 0x0000000804027210 */ /* 0x002fe40007fde0ff */
[-C--:B------:R-:W-:Y:S01]  /*61060*/  LEA.HI.X.SX32 R11, R20, R9.reuse, 0x1, P5 ;  /* 0x00000009140b7211 */ /* 0x080fe200028f0eff */
[----:B------:R-:W-:Y:S01]  /*61070*/  IMAD R5, R0, 0x258, RZ ;  /* 0x0000025800057824 */ /* 0x000fe200078e02ff */
        /* <DEDUP_REMOVED lines=8> */
[----:B------:R-:W-:Y:S01]  /*61100*/  LEA.HI.X.SX32 R3, R6, R9, 0x1, P6 ;  /* 0x0000000906037211 */ /* 0x000fe200030f0eff */
[----:B------:R-:W-:-:S02]  /*61110*/  IMAD R4, R0, 0x12d, RZ ;  /* 0x0000012d00047824 */ /* 0x000fc400078e02ff */
[C---:B------:R-:W-:Y:S01]  /*61120*/  IMAD R6, R0.reuse, 0x97, RZ ;  /* 0x0000009700067824 */ /* 0x040fe200078e02ff */
[----:B------:R0:W-:Y:S01]  /*61130*/  STL.64 [R1+0xb78], R10 ;  /* 0x000b780a01007387 */ /* 0x0001e20000100a00 */
[----:B------:R1:W-:Y:S02]  /*61140*/  STL.64 [R1+0x10d0], R2 ;  /* 0x0010d00201007387 */ /* 0x0003e40000100a00 */
[C---:B------:R-:W-:Y:S01]  /*61150*/  IMAD R13, R0.reuse, 0x25e, RZ ;  /* 0x0000025e000d7824 */ /* 0x040fe200078e02ff */
[-C--:B0-----:R-:W-:Y:S02]  /*61160*/  IADD3 R10, P5, R5, R8.reuse, RZ ;  /* 0x00000008050a7210 */ /* 0x081fe40007fbe0ff */
[-C--:B-1----:R-:W-:Y:S01]  /*61170*/  IADD3 R2, P6, R21, R8.reuse, RZ ;  /* 0x0000000815027210 */ /* 0x082fe20007fde0ff */
[----:B------:R-:W-:Y:S01]  /*61180*/  IMAD R5, R0, 0x25c, RZ ;  /* 0x0000025c00057824 */ /* 0x000fe200078e02ff */
[-C--:B------:R-:W-:Y:S02]  /*61190*/  LEA.HI.X.SX32 R11, R4, R9.reuse, 0x1, P5 ;  /* 0x00000009040b7211 */ /* 0x080fe400028f0eff */
[----:B------:R-:W-:Y:S01]  /*611a0*/  LEA.HI.X.SX32 R3, R6, R9, 0x1, P6 ;  /* 0x0000000906037211 */ /* 0x000fe200030f0eff */
[----:B------:R-:W-:-:S02]  /*611b0*/  IADD3 R4, P6, R13, R8, RZ ;  /* 0x000000080d047210 */ /* 0x000fc40007fde0ff */
[----:B------:R0:W-:Y:S02]  /*611c0*/  STL.64 [R1+0x10c8], R10 ;  /* 0x0010c80a01007387 */ /* 0x0001e40000100a00 */
[----:B------:R1:W-:Y:S02]  /*611d0*/  STL.64 [R1+0xb70], R2 ;  /* 0x000b700201007387 */ /* 0x0003e40000100a00 */
[C---:B------:R-:W-:Y:S01]  /*611e0*/  IMAD R6, R0.reuse, 0x26, RZ ;  /* 0x0000002600067824 */ /* 0x040fe200078e02ff */
[----:B0-----:R-:W-:Y:S01]  /*611f0*/  IADD3 R10, P5, R5, R8, RZ ;  /* 0x00000008050a7210 */ /* 0x001fe20007fbe0ff */
[C---:B-1----:R-:W-:Y:S02]  /*61200*/  IMAD R3, R0.reuse, 0x12f, RZ ;  /* 0x0000012f00037824 */ /* 0x042fe400078e02ff */
[C---:B------:R-:W-:Y:S01]  /*61210*/  IMAD R2, R0.reuse, 0x4c, RZ ;  /* 0x0000004c00027824 */ /* 0x040fe200078e02ff */
[-C--:B------:R-:W-:Y:S02]  /*61220*/  LEA.HI.X.SX32 R11, R21, R9.reuse, 0x1, P5 ;  /* 0x00000009150b7211 */ /* 0x080fe400028f0eff */
[----:B------:R-:W-:Y:S01]  /*61230*/  LEA.HI.X.SX32 R5, R3, R9, 0x1, P6 ;  /* 0x0000000903057211 */ /* 0x000fe200030f0eff */
[----:B------:R-:W-:-:S02]  /*61240*/  IMAD R3, R0, 0x13, RZ ;  /* 0x0000001300037824 */ /* 0x000fc400078e02ff */
[----:B------:R0:W-:Y:S02]  /*61250*/  STL.64 [R1+0x10e0], R10 ;  /* 0x0010e00a01007387 */ /* 0x0001e40000100a00 */
[----:B------:R1:W-:Y:S02]  /*61260*/  STL.64 [R1+0x10f8], R4 ;  /* 0x0010f80401007387 */ /* 0x0003e40000100a00 */
[----:B------:R-:W-:Y:S01]  /*61270*/  IMAD R21, R0, 0x130, RZ ;  /* 0x0000013000157824 */ /* 0x000fe200078e02ff */
[-C--:B0-----:R-:W-:Y:S02]  /*61280*/  IADD3 R10, P5, R6, R8.reuse, RZ ;  /* 0x00000008060a7210 */ /* 0x081fe40007fbe0ff */
[----:B-1----:R-:W-:Y:S02]  /*61290*/  IADD3 R4, P6, R2, R8, RZ ;  /* 0x0000000802047210 */ /* 0x002fe40007fde0ff */
[-C--:B------:R-:W-:Y:S02]  /*612a0*/  LEA.HI.X.SX32 R11, R3, R9.reuse, 0x1, P5 ;  /* 0x00000009030b7211 */ /* 0x080fe400028f0eff */
[----:B------:R-:W-:Y:S01]  /*612b0*/  LEA.HI.X.SX32 R5, R6, R9, 0x1, P6 ;  /* 0x0000000906057211 */ /* 0x000fe200030f0eff */
[----:B------:R-:W-:-:S02]  /*612c0*/  IMAD R20, R0, 0x98, RZ ;  /* 0x0000009800147824 */ /* 0x000fc400078e02ff */
[----:B------:R-:W-:Y:S02]  /*612d0*/  STL.64 [R1+0xde8], R10 ;  /* 0x000de80a01007387 */ /* 0x000fe40000100a00 */
[----:B------:R0:W-:Y:S02]  /*612e0*/  STL.64 [R1+0xd90], R4 ;  /* 0x000d900401007387 */ /* 0x0001e40000100a00 */
[C---:B------:R-:W-:Y:S02]  /*612f0*/  IMAD R3, R0.reuse, 0x260, RZ ;  /* 0x0000026000037824 */ /* 0x040fe400078e02ff */
[----:B------:R-:W-:Y:S01]  /*61300*/  IMAD R6, R0, 0x262, RZ ;  /* 0x0000026200067824 */ /* 0x000fe200078e02ff */
[-C--:B0-----:R-:W-:Y:S02]  /*61310*/  IADD3 R4, P6, R21, R8.reuse, RZ ;  /* 0x0000000815047210 */ /* 0x081fe40007fde0ff */
[C---:B------:R-:W-:Y:S02]  /*61320*/  IADD3 R10, P5, R20.reuse, R8, RZ ;  /* 0x00000008140a7210 */ /* 0x040fe40007fbe0ff */
[----:B------:R-:W-:-:S02]  /*61330*/  LEA.HI.X.SX32 R5, R20, R9, 0x1, P6 ;  /* 0x0000000914057211 */ /* 0x000fc400030f0eff */
[-C--:B------:R-:W-:Y:S01]  /*61340*/  LEA.HI.X.SX32 R11, R2, R9.reuse, 0x1, P5 ;  /* 0x00000009020b7211 */ /* 0x080fe200028f0eff */
[-C--:B------:R-:W-:Y:S02]  /*61350*/  IADD3 R2, P5, R3, R8.reuse, RZ ;  /* 0x0000000803027210 */ /* 0x080fe40007fbe0ff */
[----:B------:R-:W-:Y:S01]  /*61360*/  IMAD R20, R0, 0x131, RZ ;  /* 0x0000013100147824 */ /* 0x000fe200078e02ff */
[----:B------:R0:W-:Y:S01]  /*61370*/  STL.64 [R1+0xb68], R4 ;  /* 0x000b680401007387 */ /* 0x0001e20000100a00 */
[----:B------:R-:W-:Y:S01]  /*61380*/  LEA.HI.X.SX32 R3, R21, R9, 0x1, P5 ;  /* 0x0000000915037211 */ /* 0x000fe200028f0eff */
[----:B------:R-:W-:Y:S01]  /*61390*/  STL.64 [R1+0xcd8], R10 ;  /* 0x000cd80a01007387 */ /* 0x000fe20000100a00 */
[----:B0-----:R-:W-:Y:S01]  /*613a0*/  IADD3 R4, P6, R6, R8, RZ ;  /* 0x0000000806047210 */ /* 0x001fe20007fde0ff */
[----:B------:R-:W-:-:S03]  /*613b0*/  IMAD R6, R0, 0x132, RZ ;  /* 0x0000013200067824 */ /* 0x000fc600078e02ff */
[----:B------:R-:W-:Y:S01]  /*613c0*/  LEA.HI.X.SX32 R5, R20, R9, 0x1, P6 ;  /* 0x0000000914057211 */ /* 0x000fe200030f0eff */
[----:B------:R0:W-:Y:S04]  /*613d0*/  STL.64 [R1+0x10f0], R2 ;  /* 0x0010f00201007387 */ /* 0x0001e80000100a00 */
[----:B------:R1:W-:Y:S01]  /*613e0*/  STL.64 [R1+0x10e8], R4 ;  /* 0x0010e80401007387 */ /* 0x0003e20000100a00 */
[----:B------:R-:W-:Y:S01]  /*613f0*/  IMAD R21, R0, 0x264, RZ ;  /* 0x0000026400157824 */ /* 0x000fe200078e02ff */
[----:B0-----:R-:W-:Y:S01]  /*61400*/  IADD3 R2, P5, R6, R8, RZ ;  /* 0x0000000806027210 */ /* 0x001fe20007fbe0ff */
[C---:B-1----:R-:W-:Y:S02]  /*61410*/  IMAD R4, R0.reuse, 0x99, RZ ;  /* 0x0000009900047824 */ /* 0x042fe400078e02ff */
[----:B------:R-:W-:-:S03]  /*61420*/  IMAD R5, R0, 0x266, RZ ;  /* 0x0000026600057824 */ /* 0x000fc600078e02ff */
[-C--:B------:R-:W-:Y:S02]  /*61430*/  LEA.HI.X.SX32 R3, R4, R9.reuse, 0x1, P5 ;  /* 0x0000000904037211 */ /* 0x080fe400028f0eff */
[-C--:B------:R-:W-:Y:S01]  /*61440*/  IADD3 R10, P6, R21, R8.reuse, RZ ;  /* 0x00000008150a7210 */ /* 0x080fe20007fde0ff */
[C---:B------:R-:W-:Y:S02]  /*61450*/  IMAD R22, R0.reuse, 0x133, RZ ;  /* 0x0000013300167824 */ /* 0x040fe400078e02ff */
[----:B------:R0:W-:Y:S01]  /*61460*/  STL.64 [R1+0xb60], R2 ;  /* 0x000b600201007387 */ /* 0x0001e20000100a00 */
[----:B------:R-:W-:Y:S01]  /*61470*/  IMAD R4, R0, 0x9a, RZ ;  /* 0x0000009a00047824 */ /* 0x000fe200078e02ff */
[----:B------:R-:W-:Y:S01]  /*61480*/  LEA.HI.X.SX32 R11, R6, R9, 0x1, P6 ;  /* 0x00000009060b7211 */ /* 0x000fe200030f0eff */
[C---:B------:R-:W-:Y:S01]  /*61490*/  IMAD R6, R0.reuse, 0x134, RZ ;  /* 0x0000013400067824 */ /* 0x040fe200078e02ff */
[----:B0-----:R-:W-:Y:S01]  /*614a0*/  IADD3 R2, P5, R5, R8, RZ ;  /* 0x0000000805027210 */ /* 0x001fe20007fbe0ff */
[----:B------:R-:W-:-:S03]  /*614b0*/  IMAD R5, R0, 0x4d, RZ ;  /* 0x0000004d00057824 */ /* 0x000fc600078e02ff */
[----:B------:R-:W-:Y:S01]  /*614c0*/  LEA.HI.X.SX32 R3, R22, R9, 0x1, P5 ;  /* 0x0000000916037211 */ /* 0x000fe200028f0eff */
[----:B------:R0:W-:Y:S01]  /*614d0*/  STL.64 [R1+0x1100], R10 ;  /* 0x0011000a01007387 */ /* 0x0001e20000100a00 */
[----:B------:R-:W-:-:S03]  /*614e0*/  IADD3 R20, P6, R4, R8, RZ ;  /* 0x0000000804147210 */ /* 0x000fc60007fde0ff */
[----:B------:R1:W-:Y:S01]  /*614f0*/  STL.64 [R1+0x1118], R2 ;  /* 0x0011180201007387 */ /* 0x0003e20000100a00 */
[----:B------:R-:W-:Y:S01]  /*61500*/  LEA.HI.X.SX32 R21, R5, R9, 0x1, P6 ;  /* 0x0000000905157211 */ /* 0x000fe200030f0eff */
[----:B------:R-:W-:Y:S01]  /*61510*/  IMAD R5, R0, 0x26a, RZ ;  /* 0x0000026a00057824 */ /* 0x000fe200078e02ff */
[----:B0-----:R-:W-:Y:S01]  /*61520*/  IADD3 R10, P5, R6, R8, RZ ;  /* 0x00000008060a7210 */ /* 0x001fe20007fbe0ff */
[----:B-1----:R-:W-:-:S03]  /*61530*/  IMAD R3, R0, 0x268, RZ ;  /* 0x0000026800037824 */ /* 0x002fc600078e02ff */
[----:B------:R-:W-:Y:S01]  /*61540*/  LEA.HI.X.SX32 R11, R4, R9, 0x1, P5 ;  /* 0x00000009040b7211 */ /* 0x000fe200028f0eff */
[----:B------:R-:W-:Y:S01]  /*61550*/  STL.64 [R1+0xcd0], R20 ;  /* 0x000cd01401007387 */ /* 0x000fe20000100a00 */
[----:B------:R-:W-:-:S03]  /*61560*/  IADD3 R2, P6, R3, R8, RZ ;  /* 0x0000000803027210 */ /* 0x000fc60007fde0ff */
[----:B------:R0:W-:Y:S01]  /*61570*/  STL.64 [R1+0xb58], R10 ;  /* 0x000b580a01007387 */ /* 0x0001e20000100a00 */
[-C--:B------:R-:W-:Y:S01]  /*61580*/  LEA.HI.X.SX32 R3, R6, R9.reuse, 0x1, P6 ;  /* 0x0000000906037211 */ /* 0x080fe200030f0eff */
[C---:B------:R-:W-:Y:S02]  /*61590*/  IMAD R6, R0.reuse, 0x135, RZ ;  /* 0x0000013500067824 */ /* 0x040fe400078e02ff */
[C---:B------:R-:W-:Y:S01]  /*615a0*/  IMAD R4, R0.reuse, 0x9b, RZ ;  /* 0x0000009b00047824 */ /* 0x040fe200078e02ff */
[----:B0-----:R-:W-:Y:S01]  /*615b0*/  IADD3 R10, P5, R5, R8, RZ ;  /* 0x00000008050a7210 */ /* 0x001fe20007fbe0ff */
[----:B------:R-:W-:Y:S01]  /*615c0*/  IMAD R5, R0, 0x136, RZ ;  /* 0x0000013600057824 */ /* 0x000fe200078e02ff */
[----:B------:R0:W-:Y:S02]  /*615d0*/  STL.64 [R1+0x1110], R2 ;  /* 0x0011100201007387 */ /* 0x0001e40000100a00 */
[----:B------:R-:W-:Y:S01]  /*615e0*/  LEA.HI.X.SX32 R11, R6, R9, 0x1, P5 ;  /* 0x00000009060b7211 */ /* 0x000fe200028f0eff */
[----:B------:R-:W-:-:S02]  /*615f0*/  IMAD R6, R0, 0x26e, RZ ;  /* 0x0000026e00067824 */ /* 0x000fc400078e02ff */
[----:B------:R-:W-:Y:S01]  /*61600*/  IMAD R21, R0, 0x26c, RZ ;  /* 0x0000026c00157824 */ /* 0x000fe200078e02ff */
[----:B0-----:R-:W-:-:S04]  /*61610*/  IADD3 R2, P6, R5, R8, RZ ;  /* 0x0000000805027210 */ /* 0x001fc80007fde0ff */
[-C--:B------:R-:W-:Y:S01]  /*61620*/  LEA.HI.X.SX32 R3, R4, R9.reuse, 0x1, P6 ;  /* 0x0000000904037211 */ /* 0x080fe200030f0eff */
[----:B------:R0:W-:Y:S04]  /*61630*/  STL.64 [R1+0x1108], R10 ;  /* 0x0011080a01007387 */ /* 0x0001e80000100a00 */
[----:B------:R1:W-:Y:S01]  /*61640*/  STL.64 [R1+0xb50], R2 ;  /* 0x000b500201007387 */ /* 0x0003e20000100a00 */
[----:B------:R-:W-:Y:S01]  /*61650*/  IMAD R4, R0, 0x9c, RZ ;  /* 0x0000009c00047824 */ /* 0x000fe200078e02ff */
[-C--:B0-----:R-:W-:Y:S02]  /*61660*/  IADD3 R10, P5, R21, R8.reuse, RZ ;  /* 0x00000008150a7210 */ /* 0x081fe40007fbe0ff */
[----:B-1----:R-:W-:Y:S01]  /*61670*/  IADD3 R2, P6, R6, R8, RZ ;  /* 0x0000000806027210 */ /* 0x002fe20007fde0ff */
[C---:B------:R-:W-:Y:S01]  /*61680*/  IMAD R6, R0.reuse, 0x137, RZ ;  /* 0x0000013700067824 */ /* 0x040fe200078e02ff */
[----:B------:R-:W-:Y:S01]  /*61690*/  LEA.HI.X.SX32 R11, R5, R9, 0x1, P5 ;  /* 0x00000009050b7211 */ /* 0x000fe200028f0eff */
[----:B------:R-:W-:-:S03]  /*616a0*/  IMAD R21, R0, 0x4e, RZ ;  /* 0x0000004e00157824 */ /* 0x000fc600078e02ff */
[----:B------:R-:W-:Y:S01]  /*616b0*/  LEA.HI.X.SX32 R3, R6, R9, 0x1, P6 ;  /* 0x0000000906037211 */ /* 0x000fe200030f0eff */
[----:B------:R0:W-:Y:S01]  /*616c0*/  STL.64 [R1+0x1120], R10 ;  /* 0x0011200a01007387 */ /* 0x0001e20000100a00 */
[----:B------:R-:W-:-:S03]  /*616d0*/  IMAD R5, R0, 0x27, RZ ;  /* 0x0000002700057824 */ /* 0x000fc600078e02ff */
[----:B------:R1:W-:Y:S01]  /*616e0*/  STL.64 [R1+0x1138], R2 ;  /* 0x0011380201007387 */ /* 0x0003e20000100a00 */
[----:B------:R-:W-:Y:S01]  /*616f0*/  IMAD R6, R0, 0x138, RZ ;  /* 0x0000013800067824 */ /* 0x000fe200078e02ff */
[-C--:B0-----:R-:W-:Y:S02]  /*61700*/  IADD3 R10, P5, R21, R8.reuse, RZ ;  /* 0x00000008150a7210 */ /* 0x081fe40007fbe0ff */
        /* <DEDUP_REMOVED lines=21> */
[----:B------:R-:W-:Y:S01]  /*61860*/  IADD3 R10, P5, R6, R8, RZ ;  /* 0x00000008060a7210 */ /* 0x000fe20007fbe0ff */
[----:B------:R-:W-:Y:S02]  /*61870*/  IMAD R6, R0, 0x276, RZ ;  /* 0x0000027600067824 */ /* 0x000fe400078e02ff */
[----:B------:R-:W-:-:S05]  /*61880*/  LEA.HI.X.SX32 R3, R5, R9, 0x1, P6 ;  /* 0x0000000905037211 */ /* 0x000fca00030f0eff */
[----:B------:R0:W-:Y:S01]  /*61890*/  STL.64 [R1+0xb40], R2 ;  /* 0x000b400201007387 */ /* 0x0001e20000100a00 */
[----:B------:R-:W-:Y:S01]  /*618a0*/  LEA.HI.X.SX32 R11, R21, R9, 0x1, P5 ;  /* 0x00000009150b7211 */ /* 0x000fe200028f0eff */
[C---:B------:R-:W-:Y:S02]  /*618b0*/  IMAD R4, R0.reuse, 0x9e, RZ ;  /* 0x0000009e00047824 */ /* 0x040fe400078e02ff */
[----:B------:R-:W-:Y:S01]  /*618c0*/  IMAD R5, R0, 0x13c, RZ ;  /* 0x0000013c00057824 */ /* 0x000fe200078e02ff */
[----:B0-----:R-:W-:Y:S01]  /*618d0*/  IADD3 R2, P6, R6, R8, RZ ;  /* 0x0000000806027210 */ /* 0x001fe20007fde0ff */
[C---:B------:R-:W-:Y:S01]  /*618e0*/  IMAD R6, R0.reuse, 0x13b, RZ ;  /* 0x0000013b00067824 */ /* 0x040fe200078e02ff */
[----:B------:R0:W-:Y:S01]  /*618f0*/  STL.64 [R1+0x1140], R10 ;  /* 0x0011400a01007387 */ /* 0x0001e20000100a00 */
[----:B------:R-:W-:-:S03]  /*61900*/  IMAD R20, R0, 0x4f, RZ ;  /* 0x0000004f00147824 */ /* 0x000fc600078e02ff */
[----:B------:R-:W-:Y:S01]  /*61910*/  LEA.HI.X.SX32 R3, R6, R9, 0x1, P6 ;  /* 0x0000000906037211 */ /* 0x000fe200030f0eff */
[----:B------:R-:W-:-:S04]  /*61920*/  IMAD R21, R0, 0x278, RZ ;  /* 0x0000027800157824 */ /* 0x000fc800078e02ff */
[----:B------:R1:W-:Y:S01]  /*61930*/  STL.64 [R1+0x1158], R2 ;  /* 0x0011580201007387 */ /* 0x0003e20000100a00 */
[----:B0-----:R-:W-:Y:S01]  /*61940*/  IADD3 R10, P5, R4, R8, RZ ;  /* 0x00000008040a7210 */ /* 0x001fe20007fbe0ff */
[----:B------:R-:W-:-:S03]  /*61950*/  IMAD R6, R0, 0x27a, RZ ;  /* 0x0000027a00067824 */ /* 0x000fc600078e02ff */
[----:B------:R-:W-:Y:S02]  /*61960*/  LEA.HI.X.SX32 R11, R20, R9, 0x1, P5 ;  /* 0x00000009140b7211 */ /* 0x000fe400028f0eff */
[----:B-1----:R-:W-:-:S03]  /*61970*/  IADD3 R2, P6, R5, R8, RZ ;  /* 0x0000000805027210 */ /* 0x002fc60007fde0ff */
[----:B------:R0:W-:Y:S01]  /*61980*/  STL.64 [R1+0xcc0], R10 ;  /* 0x000cc00a01007387 */ /* 0x0001e20000100a00 */
[----:B------:R-:W-:Y:S01]  /*61990*/  LEA.HI.X.SX32 R3, R4, R9, 0x1, P6 ;  /* 0x0000000904037211 */ /* 0x000fe200030f0eff */
[----:B------:R-:W-:-:S04]  /*619a0*/  IMAD R4, R0, 0x13d, RZ ;  /* 0x0000013d00047824 */ /* 0x000fc800078e02ff */
[----:B------:R1:W-:Y:S01]  /*619b0*/  STL.64 [R1+0xb38], R2 ;  /* 0x000b380201007387 */ /* 0x0003e20000100a00 */
[----:B0-----:R-:W-:-:S04]  /*619c0*/  IADD3 R10, P5, R21, R8, RZ ;  /* 0x00000008150a7210 */ /* 0x001fc80007fbe0ff */
[-C--:B------:R-:W-:Y:S02]  /*619d0*/  LEA.HI.X.SX32 R11, R5, R9.reuse, 0x1, P5 ;  /* 0x00000009050b7211 */ /* 0x080fe400028f0eff */
[----:B-1----:R-:W-:Y:S01]  /*619e0*/  IADD3 R2, P6, R6, R8, RZ ;  /* 0x0000000806027210 */ /* 0x002fe20007fde0ff */
[C---:B------:R-:W-:Y:S02]  /*619f0*/  IMAD R6, R0.reuse, 0x13e, RZ ;  /* 0x0000013e00067824 */ /* 0x040fe400078e02ff */
[----:B------:R-:W-:Y:S01]  /*61a00*/  IMAD R5, R0, 0x27c, RZ ;  /* 0x0000027c00057824 */ /* 0x000fe200078e02ff */
[----:B------:R-:W-:Y:S01]  /*61a10*/  LEA.HI.X.SX32 R3, R4, R9, 0x1, P6 ;  /* 0x0000000904037211 */ /* 0x000fe200030f0eff */
[----:B------:R0:W-:Y:S01]  /*61a20*/  STL.64 [R1+0x1150], R10 ;  /* 0x0011500a01007387 */ /* 0x0001e20000100a00 */
[----:B------:R-:W-:-:S03]  /*61a30*/  IMAD R4, R0, 0x9f, RZ ;  /* 0x0000009f00047824 */ /* 0x000fc600078e02ff */
[----:B------:R1:W-:Y:S01]  /*61a40*/  STL.64 [R1+0x1148], R2 ;  /* 0x0011480201007387 */ /* 0x0003e20000100a00 */
[-C--:B0-----:R-:W-:Y:S02]  /*61a50*/  IADD3 R10, P5, R6, R8.reuse, RZ ;  /* 0x00000008060a7210 */ /* 0x081fe40007fbe0ff */
[-C--:B-1----:R-:W-:Y:S02]  /*61a60*/  IADD3 R2, P6, R5, R8.reuse, RZ ;  /* 0x0000000805027210 */ /* 0x082fe40007fde0ff */
[-C--:B------:R-:W-:Y:S01]  /*61a70*/  LEA.HI.X.SX32 R11, R4, R9.reuse, 0x1, P5 ;  /* 0x00000009040b7211 */ /* 0x080fe200028f0eff */
[C---:B------:R-:W-:Y:S02]  /*61a80*/  IMAD R5, R0.reuse, 0x27e, RZ ;  /* 0x0000027e00057824 */ /* 0x040fe400078e02ff */
[----:B------:R-:W-:Y:S01]  /*61a90*/  IMAD R4, R0, 0xa, RZ ;  /* 0x0000000a00047824 */ /* 0x000fe200078e02ff */
[----:B------:R-:W-:Y:S01]  /*61aa0*/  LEA.HI.X.SX32 R3, R6, R9, 0x1, P6 ;  /* 0x0000000906037211 */ /* 0x000fe200030f0eff */
[C---:B------:R-:W-:Y:S01]  /*61ab0*/  IMAD R6, R0.reuse, 0x13f, RZ ;  /* 0x0000013f00067824 */ /* 0x040fe200078e02ff */
[----:B------:R0:W-:Y:S03]  /*61ac0*/  STL.64 [R1+0xb30], R10 ;  /* 0x000b300a01007387 */ /* 0x0001e60000100a00 */
[----:B------:R1:W-:Y:S02]  /*61ad0*/  STL.64 [R1+0x1160], R2 ;  /* 0x0011600201007387 */ /* 0x0003e40000100a00 */
[C---:B------:R-:W-:Y:S01]  /*61ae0*/  IMAD R20, R0.reuse, 0x28, RZ ;  /* 0x0000002800147824 */ /* 0x040fe200078e02ff */
[-C--:B0-----:R-:W-:Y:S01]  /*61af0*/  IADD3 R10, P5, R5, R8.reuse, RZ ;  /* 0x00000008050a7210 */ /* 0x081fe20007fbe0ff */
[----:B------:R-:W-:Y:S01]  /*61b00*/  IMAD R5, R0, 0x5, RZ ;  /* 0x0000000500057824 */ /* 0x000fe200078e02ff */
[----:B-1----:R-:W-:-:S02]  /*61b10*/  IADD3 R2, P6, R4, R8, RZ ;  /* 0x0000000804027210 */ /* 0x002fc40007fde0ff */
[-C--:B------:R-:W-:Y:S01]  /*61b20*/  LEA.HI.X.SX32 R11, R6, R9.reuse, 0x1, P5 ;  /* 0x00000009060b7211 */ /* 0x080fe200028f0eff */
[----:B------:R-:W-:Y:S01]  /*61b30*/  IMAD R6, R0, 0x14, RZ ;  /* 0x0000001400067824 */ /* 0x000fe200078e02ff */
[----:B------:R-:W-:-:S03]  /*61b40*/  LEA.HI.X.SX32 R3, R5, R9, 0x1, P6 ;  /* 0x0000000905037211 */ /* 0x000fc600030f0eff */
        /* <DEDUP_REMOVED lines=19> */
[CC--:B0-----:R-:W-:Y:S02]  /*61c80*/  IADD3 R10, P5, R21.reuse, R8.reuse, RZ ;  /* 0x00000008150a7210 */ /* 0x0c1fe40007fbe0ff */
[----:B-1----:R-:W-:Y:S02]  /*61c90*/  IADD3 R2, P6, R6, R8, RZ ;  /* 0x0000000806027210 */ /* 0x002fe40007fde0ff */
[-C--:B------:R-:W-:Y:S02]  /*61ca0*/  LEA.HI.X.SX32 R11, R4, R9.reuse, 0x1, P5 ;  /* 0x00000009040b7211 */ /* 0x080fe400028f0eff */
[----:B------:R-:W-:Y:S01]  /*61cb0*/  LEA.HI.X.SX32 R3, R21, R9, 0x1, P6 ;  /* 0x0000000915037211 */ /* 0x000fe200030f0eff */
[----:B------:R-:W-:-:S02]  /*61cc0*/  IMAD R6, R0, 0x142, RZ ;  /* 0x0000014200067824 */ /* 0x000fc400078e02ff */
[----:B------:R-:W-:Y:S02]  /*61cd0*/  STL.64 [R1+0xb28], R10 ;  /* 0x000b280a01007387 */ /* 0x000fe40000100a00 */
[----:B------:R0:W-:Y:S01]  /*61ce0*/  STL.64 [R1+0x1170], R2 ;  /* 0x0011700201007387 */ /* 0x0001e20000100a00 */
[-C--:B------:R-:W-:Y:S01]  /*61cf0*/  IADD3 R4, P5, R5, R8.reuse, RZ ;  /* 0x0000000805047210 */ /* 0x080fe20007fbe0ff */
[C---:B------:R-:W-:Y:S02]  /*61d00*/  IMAD R20, R0.reuse, 0xa1, RZ ;  /* 0x000000a100147824 */ /* 0x040fe400078e02ff */
[C---:B------:R-:W-:Y:S02]  /*61d10*/  IMAD R21, R0.reuse, 0x286, RZ ;  /* 0x0000028600157824 */ /* 0x040fe400078e02ff */
[----:B0-----:R-:W-:Y:S01]  /*61d20*/  IMAD R2, R0, 0x141, RZ ;  /* 0x0000014100027824 */ /* 0x001fe200078e02ff */
[----:B------:R-:W-:Y:S01]  /*61d30*/  IADD3 R10, P6, R6, R8, RZ ;  /* 0x00000008060a7210 */ /* 0x000fe20007fde0ff */
[----:B------:R-:W-:-:S03]  /*61d40*/  IMAD R3, R0, 0x284, RZ ;  /* 0x0000028400037824 */ /* 0x000fc600078e02ff */
[-C--:B------:R-:W-:Y:S02]  /*61d50*/  LEA.HI.X.SX32 R5, R2, R9.reuse, 0x1, P5 ;  /* 0x0000000902057211 */ /* 0x080fe400028f0eff */
[-C--:B------:R-:W-:Y:S02]  /*61d60*/  LEA.HI.X.SX32 R11, R20, R9.reuse, 0x1, P6 ;  /* 0x00000009140b7211 */ /* 0x080fe400030f0eff */
[-C--:B------:R-:W-:Y:S01]  /*61d70*/  IADD3 R2, P5, R3, R8.reuse, RZ ;  /* 0x0000000803027210 */ /* 0x080fe20007fbe0ff */
[C---:B------:R-:W-:Y:S01]  /*61d80*/  IMAD R22, R0.reuse, 0xa2, RZ ;  /* 0x000000a200167824 */ /* 0x040fe200078e02ff */
[----:B------:R0:W-:Y:S01]  /*61d90*/  STL.64 [R1+0x1168], R4 ;  /* 0x0011680401007387 */ /* 0x0001e20000100a00 */
[----:B------:R-:W-:Y:S01]  /*61da0*/  IMAD R12, R0, 0x143, RZ ;  /* 0x00000143000c7824 */ /* 0x000fe200078e02ff */
[----:B------:R-:W-:Y:S02]  /*61db0*/  LEA.HI.X.SX32 R3, R6, R9, 0x1, P5 ;  /* 0x0000000906037211 */ /* 0x000fe400028f0eff */
[----:B------:R-:W-:-:S02]  /*61dc0*/  IADD3 R6, P5, R22, R8, RZ ;  /* 0x0000000816067210 */ /* 0x000fc40007fbe0ff */
[----:B------:R-:W-:Y:S01]  /*61dd0*/  IMAD R13, R0, 0x16e, RZ ;  /* 0x0000016e000d7824 */ /* 0x000fe200078e02ff */
[----:B0-----:R-:W2:Y:S01]  /*61de0*/  LDL.LU.64 R4, [R1+0x19e0] ;  /* 0x0019e00001047983 */ /* 0x001ea20000300a00 */
[----:B------:R0:W-:Y:S02]  /*61df0*/  STL.64 [R1+0xb20], R10 ;  /* 0x000b200a01007387 */ /* 0x0001e40000100a00 */
[----:B------:R-:W-:Y:S02]  /*61e00*/  STL.64 [R1+0x1180], R2 ;  /* 0x0011800201007387 */ /* 0x000fe40000100a00 */
[----:B------:R-:W-:Y:S01]  /*61e10*/  STL [R1+0xcb0], R6 ;  /* 0x000cb00601007387 */ /* 0x000fe20000100800 */
[----:B0-----:R-:W-:-:S04]  /*61e20*/  IADD3 R10, P6, R21, R8, RZ ;  /* 0x00000008150a7210 */ /* 0x001fc80007fde0ff */
[----:B------:R-:W-:Y:S01]  /*61e30*/  LEA.HI.X.SX32 R11, R12, R9, 0x1, P6 ;  /* 0x000000090c0b7211 */ /* 0x000fe200030f0eff */
[----:B------:R-:W-:-:S04]  /*61e40*/  IMAD R12, R0, 0x2ea, RZ ;  /* 0x000002ea000c7824 */ /* 0x000fc800078e02ff */
[----:B------:R-:W-:Y:S01]  /*61e50*/  STL.64 [R1+0x1198], R10 ;  /* 0x0011980a01007387 */ /* 0x000fe20000100a00 */
[----:B------:R0:W-:Y:S02]  /*61e60*/  STL.64 [R1+0x19a8], R12 ;  /* 0x0019a80c01007387 */ /* 0x0001e40000100a00 */
[----:B0-----:R-:W-:Y:S02]  /*61e70*/  MOV R12, R6 ;  /* 0x00000006000c7202 */ /* 0x001fe40000000f00 */
[----:B------:R-:W-:Y:S02]  /*61e80*/  MOV R13, R7 ;  /* 0x00000007000d7202 */ /* 0x000fe40000000f00 */
[----:B------:R-:W3:Y:S01]  /*61e90*/  LDL.LU.64 R6, [R1+0x19d8] ;  /* 0x0019d80001067983 */ /* 0x000ee20000300a00 */
[C---:B------:R-:W-:Y:S02]  /*61ea0*/  IMAD R3, R0.reuse, 0x144, RZ ;  /* 0x0000014400037824 */ /* 0x040fe400078e02ff */
[----:B------:R-:W-:-:S02]  /*61eb0*/  IMAD R10, R0, 0x51, RZ ;  /* 0x00000051000a7824 */ /* 0x000fc400078e02ff */
[C---:B------:R-:W-:Y:S02]  /*61ec0*/  IMAD R11, R0.reuse, 0x288, RZ ;  /* 0x00000288000b7824 */ /* 0x040fe400078e02ff */
[----:B------:R-:W-:Y:S01]  /*61ed0*/  IMAD R2, R0, 0x28a, RZ ;  /* 0x0000028a00027824 */ /* 0x000fe200078e02ff */
[-C--:B------:R-:W-:Y:S02]  /*61ee0*/  IADD3 R20, P6, R3, R8.reuse, RZ ;  /* 0x0000000803147210 */ /* 0x080fe40007fde0ff */
[-C--:B------:R-:W-:Y:S01]  /*61ef0*/  LEA.HI.X.SX32 R13, R10, R9.reuse, 0x1, P5 ;  /* 0x000000090a0d7211 */ /* 0x080fe200028f0eff */
[-C--:B------:R-:W-:Y:S01]  /*61f00*/  IADD3 R10, P5, R11, R8.reuse, RZ ;  /* 0x000000080b0a7210 */ /* 0x080fe20007fbe0ff */
[-C--:B------:R-:W-:Y:S01]  /*61f10*/  LEA.HI.X.SX32 R21, R22, R9.reuse, 0x1, P6 ;  /* 0x0000000916157211 */ /* 0x080fe200030f0eff */
[-C--:B------:R-:W-:Y:S02]  /*61f20*/  IADD3 R12, P6, R2, R8.reuse, RZ ;  /* 0x00000008020c7210 */ /* 0x080fe40007fde0ff */
[C---:B------:R-:W-:Y:S01]  /*61f30*/  IMAD R2, R0.reuse, 0x145, RZ ;  /* 0x0000014500027824 */ /* 0x040fe200078e02ff */
[-C--:B------:R-:W-:Y:S01]  /*61f40*/  LEA.HI.X.SX32 R11, R3, R9.reuse, 0x1, P5 ;  /* 0x00000009030b7211 */ /* 0x080fe200028f0eff */
[----:B------:R-:W-:Y:S01]  /*61f50*/  IMAD R3, R0, 0x28c, RZ ;  /* 0x0000028c00037824 */ /* 0x000fe200078e02ff */
[----:B------:R0:W-:Y:S01]  /*61f60*/  STL [R1+0xcb4], R13 ;  /* 0x000cb40d01007387 */ /* 0x0001e20000100800 */
[----:B------:R1:W-:Y:S02]  /*61f70*/  STL.64 [R1+0xb18], R20 ;  /* 0x000b181401007387 */ /* 0x0003e40000100a00 */
[----:B------:R4:W-:Y:S01]  /*61f80*/  STL.64 [R1+0x1190], R10 ;  /* 0x0011900a01007387 */ /* 0x0009e20000100a00 */
[----:B0-----:R-:W-:Y:S01]  /*61f90*/  LEA.HI.X.SX32 R13, R2, R9, 0x1, P6 ;  /* 0x00000009020d7211 */ /* 0x001fe200030f0eff */
[----:B------:R-:W-:-:S02]  /*61fa0*/  IADD3 R2, P6, R3, R8, RZ ;  /* 0x0000000803027210 */ /* 0x000fc40007fde0ff */
[C---:B-1----:R-:W-:Y:S02]  /*61fb0*/  IMAD R20, R0.reuse, 0xa3, RZ ;  /* 0x000000a300147824 */ /* 0x042fe400078e02ff */
[C---:B------:R-:W-:Y:S01]  /*61fc0*/  IMAD R21, R0.reuse, 0x28e, RZ ;  /* 0x0000028e00157824 */ /* 0x040fe200078e02ff */
[----:B------:R0:W-:Y:S01]  /*61fd0*/  STL.64 [R1+0x1188], R12 ;  /* 0x0011880c01007387 */ /* 0x0001e20000100a00 */
[----:B------:R-:W-:Y:S01]  /*61fe0*/  IMAD R22, R0, 0x52, RZ ;  /* 0x0000005200167824 */ /* 0x000fe200078e02ff */
[C---:B---3--:R-:W-:Y:S02]  /*61ff0*/  LEA.HI.X.SX32 R3, R7.reuse, R9, 0x1, P6 ;  /* 0x0000000907037211 */ /* 0x048fe400030f0eff */
[----:B----4-:R-:W-:-:S03]  /*62000*/  IADD3 R10, P5, R7, R8, RZ ;  /* 0x00000008070a7210 */ /* 0x010fc60007fbe0ff */
[----:B------:R1:W-:Y:S01]  /*62010*/  STL.64 [R1+0x11a0], R2 ;  /* 0x0011a00201007387 */ /* 0x0003e20000100a00 */
[----:B------:R-:W-:Y:S01]  /*62020*/  LEA.HI.X.SX32 R11, R20, R9, 0x1, P5 ;  /* 0x00000009140b7211 */ /* 0x000fe200028f0eff */
[----:B0-----:R-:W-:-:S04]  /*62030*/  IADD3 R12, P5, R21, R8, RZ ;  /* 0x00000008150c7210 */ /* 0x001fc80007fbe0ff */
[----:B------:R0:W-:Y:S01]  /*62040*/  STL.64 [R1+0xb10], R10 ;  /* 0x000b100a01007387 */ /* 0x0001e20000100a00 */
[C---:B-1----:R-:W-:Y:S02]  /*62050*/  IMAD R3, R0.reuse, 0x147, RZ ;  /* 0x0000014700037824 */ /* 0x042fe400078e02ff */
[----:B------:R-:W-:-:S03]  /*62060*/  IMAD R2, R0, 0xa4, RZ ;  /* 0x000000a400027824 */ /* 0x000fc600078e02ff */
[-C--:B------:R-:W-:Y:S01]  /*62070*/  LEA.HI.X.SX32 R13, R3, R9.reuse, 0x1, P5 ;  /* 0x00000009030d7211 */ /* 0x080fe200028f0eff */
[----:B------:R-:W-:Y:S01]  /*62080*/  IMAD R3, R0, 0x29, RZ ;  /* 0x0000002900037824 */ /* 0x000fe200078e02ff */
[----:B0-----:R-:W-:Y:S01]  /*62090*/  IADD3 R10, P6, R22, R8, RZ ;  /* 0x00000008160a7210 */ /* 0x001fe20007fde0ff */
[C---:B------:R-:W-:Y:S02]  /*620a0*/  IMAD R21, R0.reuse, 0x148, RZ ;  /* 0x0000014800157824 */ /* 0x040fe400078e02ff */
[----:B------:R0:W-:Y:S01]  /*620b0*/  STL.64 [R1+0x11b8], R12 ;  /* 0x0011b80c01007387 */ /* 0x0001e20000100a00 */
[----:B------:R-:W-:Y:S01]  /*620c0*/  LEA.HI.X.SX32 R11, R3, R9, 0x1, P6 ;  /* 0x00000009030b7211 */ /* 0x000fe200030f0eff */
[----:B------:R-:W-:-:S04]  /*620d0*/  IMAD R20, R0, 0x290, RZ ;  /* 0x0000029000147824 */ /* 0x000fc800078e02ff */
[----:B------:R1:W-:Y:S01]  /*620e0*/  STL.64 [R1+0xd78], R10 ;  /* 0x000d780a01007387 */ /* 0x0003e20000100a00 */
[----:B0-----:R-:W-:-:S04]  /*620f0*/  IADD3 R12, P5, R2, R8, RZ ;  /* 0x00000008020c7210 */ /* 0x001fc80007fbe0ff */
[-C--:B------:R-:W-:Y:S02]  /*62100*/  LEA.HI.X.SX32 R13, R22, R9.reuse, 0x1, P5 ;  /* 0x00000009160d7211 */ /* 0x080fe400028f0eff */
[----:B-1----:R-:W-:Y:S01]  /*62110*/  IADD3 R10, P6, R21, R8, RZ ;  /* 0x00000008150a7210 */ /* 0x002fe20007fde0ff */
[----:B------:R-:W-:Y:S02]  /*62120*/  IMAD R3, R0, 0x292, RZ ;  /* 0x0000029200037824 */ /* 0x000fe400078e02ff */
        /* <DEDUP_REMOVED lines=9> */
[----:B------:R0:W-:Y:S01]  /*621c0*/  STL.64 [R1+0x11b0], R12 ;  /* 0x0011b00c01007387 */ /* 0x0001e20000100a00 */
[----:B------:R-:W-:Y:S01]  /*621d0*/  LEA.HI.X.SX32 R11, R2, R9, 0x1, P6 ;  /* 0x00000009020b7211 */ /* 0x000fe200030f0eff */
[----:B------:R-:W-:-:S04]  /*621e0*/  IMAD R2, R0, 0x296, RZ ;  /* 0x0000029600027824 */ /* 0x000fc800078e02ff */
[----:B------:R2:W-:Y:S01]  /*621f0*/  STL.64 [R1+0x11a8], R10 ;  /* 0x0011a80a01007387 */ /* 0x0005e20000100a00 */
[----:B0-----:R-:W-:-:S04]  /*62200*/  IADD3 R12, P5, R3, R8, RZ ;  /* 0x00000008030c7210 */ /* 0x001fc80007fbe0ff */
[----:B------:R-:W-:Y:S02]  /*62210*/  LEA.HI.X.SX32 R13, R21, R9, 0x1, P5 ;  /* 0x00000009150d7211 */ /* 0x000fe400028f0eff */
[----:B--2---:R-:W-:-:S03]  /*62220*/  IADD3 R10, P6, R5, R8, RZ ;  /* 0x00000008050a7210 */ /* 0x004fc60007fde0ff */
[----:B------:R0:W-:Y:S01]  /*62230*/  STL.64 [R1+0xb00], R12 ;  /* 0x000b000c01007387 */ /* 0x0001e20000100a00 */
[----:B------:R-:W-:Y:S01]  /*62240*/  LEA.HI.X.SX32 R11, R3, R9, 0x1, P6 ;  /* 0x00000009030b7211 */ /* 0x000fe200030f0eff */
[C---:B------:R-:W-:Y:S02]  /*62250*/  IMAD R22, R0.reuse, 0x14b, RZ ;  /* 0x0000014b00167824 */ /* 0x040fe400078e02ff */
[----:B------:R-:W-:Y:S02]  /*62260*/  IMAD R20, R0, 0x53, RZ ;  /* 0x0000005300147824 */ /* 0x000fe400078e02ff */
[----:B------:R1:W-:Y:S01]  /*62270*/  STL.64 [R1+0x11c0], R10 ;  /* 0x0011c00a01007387 */ /* 0x0003e20000100a00 */
[----:B0-----:R-:W-:Y:S01]  /*62280*/  IADD3 R12, P5, R2, R8, RZ ;  /* 0x00000008020c7210 */ /* 0x001fe20007fbe0ff */
[----:B------:R-:W-:-:S05]  /*62290*/  IMAD R2, R0, 0xa6, RZ ;  /* 0x000000a600027824 */ /* 0x000fca00078e02ff */
[-C--:B-1----:R-:W-:Y:S02]  /*622a0*/  IADD3 R10, P6, R2, R8.reuse, RZ ;  /* 0x00000008020a7210 */ /* 0x082fe40007fde0ff */
[-C--:B------:R-:W-:Y:S01]  /*622b0*/  LEA.HI.X.SX32 R13, R22, R9.reuse, 0x1, P5 ;  /* 0x00000009160d7211 */ /* 0x080fe200028f0eff */
[----:B------:R-:W-:Y:S01]  /*622c0*/  IMAD R3, R0, 0x298, RZ ;  /* 0x0000029800037824 */ /* 0x000fe200078e02ff */
[----:B------:R-:W-:Y:S01]  /*622d0*/  LEA.HI.X.SX32 R11, R20, R9, 0x1, P6 ;  /* 0x00000009140b7211 */ /* 0x000fe200030f0eff */
[----:B------:R-:W-:Y:S02]  /*622e0*/  IMAD R21, R0, 0x14c, RZ ;  /* 0x0000014c00157824 */ /* 0x000fe400078e02ff */
[----:B------:R0:W-:Y:S02]  /*622f0*/  STL.64 [R1+0x11d8], R12 ;  /* 0x0011d80c01007387 */ /* 0x0001e40000100a00 */
[----:B------:R1:W-:Y:S01]  /*62300*/  STL.64 [R1+0xca0], R10 ;  /* 0x000ca00a01007387 */ /* 0x0003e20000100a00 */
[----:B0-----:R-:W-:-:S02]  /*62310*/  IADD3 R12, P5, R21, R8, RZ ;  /* 0x00000008150c7210 */ /* 0x001fc40007fbe0ff */
[-C--:B-1----:R-:W-:Y:S01]  /*62320*/  IADD3 R10, P6, R3, R8.reuse, RZ ;  /* 0x00000008030a7210 */ /* 0x082fe20007fde0ff */
[----:B------:R-:W-:Y:S01]  /*62330*/  IMAD R3, R0, 0x29a, RZ ;  /* 0x0000029a00037824 */ /* 0x000fe200078e02ff */
[-C--:B------:R-:W-:Y:S02]  /*62340*/  LEA.HI.X.SX32 R13, R2, R9.reuse, 0x1, P5 ;  /* 0x00000009020d7211 */ /* 0x080fe400028f0eff */
[----:B------:R-:W-:Y:S01]  /*62350*/  LEA.HI.X.SX32 R11, R21, R9, 0x1, P6 ;  /* 0x00000009150b7211 */ /* 0x000fe200030f0eff */
[C---:B------:R-:W-:Y:S01]  /*62360*/  IMAD R21, R0.reuse, 0x14d, RZ ;  /* 0x0000014d00157824 */ /* 0x040fe200078e02ff */
[----:B------:R-:W-:Y:S01]  /*62370*/  IADD3 R2, P5, R3, R8, RZ ;  /* 0x0000000803027210 */ /* 0x000fe20007fbe0ff */
[----:B------:R-:W-:-:S03]  /*62380*/  IMAD R20, R0, 0x14e, RZ ;  /* 0x0000014e00147824 */ /* 0x000fc600078e02ff */
[----:B------:R-:W-:Y:S01]  /*62390*/  LEA.HI.X.SX32 R3, R21, R9, 0x1, P5 ;  /* 0x0000000915037211 */ /* 0x000fe200028f0eff */
[----:B------:R-:W-:Y:S01]  /*623a0*/  STL.64 [R1+0xaf8], R12 ;  /* 0x000af80c01007387 */ /* 0x000fe20000100a00 */
[----:B------:R0:W-:Y:S03]  /*623b0*/  STL.64 [R1+0x11d0], R10 ;  /* 0x0011d00a01007387 */ /* 0x0001e60000100a00 */
[----:B------:R1:W-:Y:S01]  /*623c0*/  STL.64 [R1+0x11c8], R2 ;  /* 0x0011c80201007387 */ /* 0x0003e20000100a00 */
[----:B------:R-:W-:Y:S01]  /*623d0*/  IMAD R21, R0, 0x29c, RZ ;  /* 0x0000029c00157824 */ /* 0x000fe200078e02ff */
[-C--:B0-----:R-:W-:Y:S01]  /*623e0*/  IADD3 R10, P6, R20, R8.reuse, RZ ;  /* 0x00000008140a7210 */ /* 0x081fe20007fde0ff */
[C---:B-1----:R-:W-:Y:S02]  /*623f0*/  IMAD R2, R0.reuse, 0xa7, RZ ;  /* 0x000000a700027824 */ /* 0x042fe400078e02ff */
[----:B------:R-:W-:Y:S01]  /*62400*/  IMAD R3, R0, 0x29e, RZ ;  /* 0x0000029e00037824 */ /* 0x000fe200078e02ff */
[----:B------:R-:W-:-:S02]  /*62410*/  IADD3 R12, P5, R21, R8, RZ ;  /* 0x00000008150c7210 */ /* 0x000fc40007fbe0ff */
[-C--:B------:R-:W-:Y:S01]  /*62420*/  LEA.HI.X.SX32 R11, R2, R9.reuse, 0x1, P6 ;  /* 0x00000009020b7211 */ /* 0x080fe200030f0eff */
[----:B------:R-:W-:Y:S01]  /*62430*/  IMAD R21, R0, 0x14f, RZ ;  /* 0x0000014f00157824 */ /* 0x000fe200078e02ff */
[----:B------:R-:W-:-:S03]  /*62440*/  LEA.HI.X.SX32 R13, R20, R9, 0x1, P5 ;  /* 0x00000009140d7211 */ /* 0x000fc600028f0eff */
[----:B------:R0:W-:Y:S01]  /*62450*/  STL.64 [R1+0xaf0], R10 ;  /* 0x000af00a01007387 */ /* 0x0001e20000100a00 */
[C---:B------:R-:W-:Y:S02]  /*62460*/  IMAD R2, R0.reuse, 0x54, RZ ;  /* 0x0000005400027824 */ /* 0x040fe400078e02ff */
[----:B------:R1:W-:Y:S01]  /*62470*/  STL.64 [R1+0x11e0], R12 ;  /* 0x0011e00c01007387 */ /* 0x0003e20000100a00 */
[----:B0-----:R-:W-:Y:S01]  /*62480*/  IADD3 R10, P6, R3, R8, RZ ;  /* 0x00000008030a7210 */ /* 0x001fe20007fde0ff */
[----:B------:R-:W-:-:S03]  /*62490*/  IMAD R3, R0, 0x2a, RZ ;  /* 0x0000002a00037824 */ /* 0x000fc600078e02ff */
[----:B------:R-:W-:Y:S01]  /*624a0*/  LEA.HI.X.SX32 R11, R21, R9, 0x1, P6 ;  /* 0x00000009150b7211 */ /* 0x000fe200030f0eff */
[----:B------:R-:W-:Y:S01]  /*624b0*/  IMAD R21, R0, 0x15, RZ ;  /* 0x0000001500157824 */ /* 0x000fe200078e02ff */
[----:B-1----:R-:W-:-:S03]  /*624c0*/  IADD3 R12, P5, R3, R8, RZ ;  /* 0x00000008030c7210 */ /* 0x002fc60007fbe0ff */
[----:B------:R0:W-:Y:S01]  /*624d0*/  STL.64 [R1+0x11f8], R10 ;  /* 0x0011f80a01007387 */ /* 0x0001e20000100a00 */
[----:B------:R-:W-:Y:S01]  /*624e0*/  LEA.HI.X.SX32 R13, R21, R9, 0x1, P5 ;  /* 0x00000009150d7211 */ /* 0x000fe200028f0eff */
[C---:B------:R-:W-:Y:S02]  /*624f0*/  IMAD R22, R0.reuse, 0xa8, RZ ;  /* 0x000000a800167824 */ /* 0x040fe400078e02ff */
[----:B------:R-:W-:Y:S02]  /*62500*/  IMAD R21, R0, 0x150, RZ ;  /* 0x0000015000157824 */ /* 0x000fe400078e02ff */
[----:B------:R1:W-:Y:S01]  /*62510*/  STL.64 [R1+0xdd8], R12 ;  /* 0x000dd80c01007387 */ /* 0x0003e20000100a00 */
[----:B0-----:R-:W-:-:S04]  /*62520*/  IADD3 R10, P6, R2, R8, RZ ;  /* 0x00000008020a7210 */ /* 0x001fc80007fde0ff */
[----:B------:R-:W-:Y:S01]  /*62530*/  LEA.HI.X.SX32 R11, R3, R9, 0x1, P6 ;  /* 0x00000009030b7211 */ /* 0x000fe200030f0eff */
[----:B------:R-:W-:Y:S01]  /*62540*/  IMAD R3, R0, 0x2a0, RZ ;  /* 0x000002a000037824 */ /* 0x000fe200078e02ff */
[----:B-1----:R-:W-:-:S03]  /*62550*/  IADD3 R12, P5, R22, R8, RZ ;  /* 0x00000008160c7210 */ /* 0x002fc60007fbe0ff */
[----:B------:R0:W-:Y:S01]  /*62560*/  STL.64 [R1+0xd70], R10 ;  /* 0x000d700a01007387 */ /* 0x0001e20000100a00 */
[-C--:B------:R-:W-:Y:S01]  /*62570*/  LEA.HI.X.SX32 R13, R2, R9.reuse, 0x1, P5 ;  /* 0x00000009020d7211 */ /* 0x080fe200028f0eff */
[-C--:B------:R-:W-:Y:S02]  /*62580*/  IADD3 R2, P5, R3, R8.reuse, RZ ;  /* 0x0000000803027210 */ /* 0x080fe40007fbe0ff */
[----:B------:R-:W-:Y:S02]  /*62590*/  IMAD R20, R0, 0x2a2, RZ ;  /* 0x000002a200147824 */ /* 0x000fe400078e02ff */
[C---:B------:R-:W-:Y:S02]  /*625a0*/  LEA.HI.X.SX32 R3, R21.reuse, R9, 0x1, P5 ;  /* 0x0000000915037211 */ /* 0x040fe400028f0eff */
[----:B0-----:R-:W-:-:S04]  /*625b0*/  IADD3 R10, P6, R21, R8, RZ ;  /* 0x00000008150a7210 */ /* 0x001fc80007fde0ff */
[----:B------:R-:W-:-:S05]  /*625c0*/  LEA.HI.X.SX32 R11, R22, R9, 0x1, P6 ;  /* 0x00000009160b7211 */ /* 0x000fca00030f0eff */
[----:B------:R0:W-:Y:S01]  /*625d0*/  STL.64 [R1+0xae8], R10 ;  /* 0x000ae80a01007387 */ /* 0x0001e20000100a00 */
[----:B------:R-:W-:Y:S02]  /*625e0*/  STL.64 [R1+0xc98], R12 ;  /* 0x000c980c01007387 */ /* 0x000fe40000100a00 */
[----:B------:R1:W-:Y:S02]  /*625f0*/  STL.64 [R1+0x11f0], R2 ;  /* 0x0011f00201007387 */ /* 0x0003e40000100a00 */
[----:B------:R-:W-:Y:S01]  /*62600*/  IMAD R21, R0, 0x2a6, RZ ;  /* 0x000002a600157824 */ /* 0x000fe200078e02ff */
[-C--:B0-----:R-:W-:Y:S01]  /*62610*/  IADD3 R10, P6, R20, R8.reuse, RZ ;  /* 0x00000008140a7210 */ /* 0x081fe20007fde0ff */
[C---:B-1----:R-:W-:Y:S02]  /*62620*/  IMAD R2, R0.reuse, 0x151, RZ ;  /* 0x0000015100027824 */ /* 0x042fe400078e02ff */
[C---:B------:R-:W-:Y:S02]  /*62630*/  IMAD R3, R0.reuse, 0x2a4, RZ ;  /* 0x000002a400037824 */ /* 0x040fe400078e02ff */
[----:B------:R-:W-:Y:S01]  /*62640*/  IMAD R20, R0, 0xa9, RZ ;  /* 0x000000a900147824 */ /* 0x000fe200078e02ff */
[----:B------:R-:W-:-:S02]  /*62650*/  IADD3 R12, P5, R6, R8, RZ ;  /* 0x00000008060c7210 */ /* 0x000fc40007fbe0ff */
[-C--:B------:R-:W-:Y:S01]  /*62660*/  LEA.HI.X.SX32 R11, R2, R9.reuse, 0x1, P6 ;  /* 0x00000009020b7211 */ /* 0x080fe200030f0eff */
[-C--:B------:R-:W-:Y:S01]  /*62670*/  IADD3 R2, P6, R3, R8.reuse, RZ ;  /* 0x0000000803027210 */ /* 0x080fe20007fde0ff */
[-C--:B------:R-:W-:Y:S01]  /*62680*/  LEA.HI.X.SX32 R13, R20, R9.reuse, 0x1, P5 ;  /* 0x00000009140d7211 */ /* 0x080fe200028f0eff */
[----:B------:R-:W-:Y:S02]  /*62690*/  IADD3 R22, P5, R21, R8, RZ ;  /* 0x0000000815167210 */ /* 0x000fe40007fbe0ff */
[----:B------:R-:W-:Y:S01]  /*626a0*/  LEA.HI.X.SX32 R3, R6, R9, 0x1, P6 ;  /* 0x0000000906037211 */ /* 0x000fe200030f0eff */
[----:B------:R0:W-:Y:S01]  /*626b0*/  STL.64 [R1+0x11e8], R10 ;  /* 0x0011e80a01007387 */ /* 0x0001e20000100a00 */
[----:B------:R-:W-:Y:S02]  /*626c0*/  STL.64 [R1+0xae0], R12 ;  /* 0x000ae00c01007387 */ /* 0x000fe40000100a00 */
[C---:B------:R-:W-:Y:S02]  /*626d0*/  IMAD R7, R0.reuse, 0x2ec, RZ ;  /* 0x000002ec00077824 */ /* 0x040fe400078e02ff */
[----:B------:R-:W-:Y:S02]  /*626e0*/  STL [R1+0x1218], R22 ;  /* 0x0012181601007387 */ /* 0x000fe40000100800 */
[C---:B------:R-:W-:Y:S01]  /*626f0*/  IMAD R6, R0.reuse, 0x2f4, RZ ;  /* 0x000002f400067824 */ /* 0x040fe200078e02ff */
[----:B------:R1:W-:Y:S01]  /*62700*/  STL.64 [R1+0x1200], R2 ;  /* 0x0012000201007387 */ /* 0x0003e20000100a00 */
[----:B------:R-:W-:-:S03]  /*62710*/  IMAD R20, R0, 0x154, RZ ;  /* 0x0000015400147824 */ /* 0x000fc600078e02ff */
[----:B------:R2:W-:Y:S01]  /*62720*/  STL.64 [R1+0x19b0], R6 ;  /* 0x0019b00601007387 */ /* 0x0005e20000100a00 */
[C---:B0-----:R-:W-:Y:S02]  /*62730*/  IMAD R10, R0.reuse, 0xaa, RZ ;  /* 0x000000aa000a7824 */ /* 0x041fe400078e02ff */
[C---:B-1----:R-:W-:Y:S02]  /*62740*/  IMAD R3, R0.reuse, 0x153, RZ ;  /* 0x0000015300037824 */ /* 0x042fe400078e02ff */
[----:B------:R-:W-:Y:S01]  /*62750*/  IMAD R2, R0, 0x55, RZ ;  /* 0x0000005500027824 */ /* 0x000fe200078e02ff */
[----:B------:R-:W-:Y:S02]  /*62760*/  IADD3 R12, P6, R10, R8, RZ ;  /* 0x000000080a0c7210 */ /* 0x000fe40007fde0ff */
[----:B--2---:R-:W-:Y:S01]  /*62770*/  MOV R7, R23 ;  /* 0x0000001700077202 */ /* 0x004fe20000000f00 */
[----:B------:R-:W-:Y:S02]  /*62780*/  LEA.HI.X.SX32 R7, R3, R9, 0x1, P5 ;  /* 0x0000000903077211 */ /* 0x000fe400028f0eff */
[----:B------:R-:W-:-:S02]  /*62790*/  IMAD R3, R0, 0x2a8, RZ ;  /* 0x000002a800037824 */ /* 0x000fc400078e02ff */
[----:B------:R-:W-:Y:S01]  /*627a0*/  IMAD.MOV.U32 R6, RZ, RZ, R22 ;  /* 0x000000ffff067224 */ /* 0x000fe200078e0016 */
[-C--:B------:R-:W-:Y:S01]  /*627b0*/  IADD3 R6, P5, R20, R8.reuse, RZ ;  /* 0x0000000814067210 */ /* 0x080fe20007fbe0ff */
[----:B------:R-:W2:Y:S01]  /*627c0*/  LDL.LU.64 R22, [R1+0x19d0] ;  /* 0x0019d00001167983 */ /* 0x000ea20000300a00 */
[-C--:B------:R-:W-:Y:S01]  /*627d0*/  LEA.HI.X.SX32 R13, R2, R9.reuse, 0x1, P6 ;  /* 0x00000009020d7211 */ /* 0x080fe200030f0eff */
[----:B------:R0:W-:Y:S01]  /*627e0*/  STL [R1+0x121c], R7 ;  /* 0x00121c0701007387 */ /* 0x0001e20000100800 */
[----:B------:R-:W-:Y:S01]  /*627f0*/  IADD3 R2, P6, R3, R8, RZ ;  /* 0x0000000803027210 */ /* 0x000fe20007fde0ff */
[C---:B------:R-:W-:Y:S02]  /*62800*/  IMAD R11, R0.reuse, 0x2aa, RZ ;  /* 0x000002aa000b7824 */ /* 0x040fe400078e02ff */
[----:B------:R-:W-:Y:S01]  /*62810*/  IMAD R21, R0, 0x156, RZ ;  /* 0x0000015600157824 */ /* 0x000fe200078e02ff */
[----:B------:R1:W-:Y:S01]  /*62820*/  STL.64 [R1+0xc90], R12 ;  /* 0x000c900c01007387 */ /* 0x0003e20000100a00 */
[----:B------:R-:W-:-:S02]  /*62830*/  LEA.HI.X.SX32 R3, R20, R9, 0x1, P6 ;  /* 0x0000000914037211 */ /* 0x000fc400030f0eff */
[----:B0-----:R-:W-:-:S05]  /*62840*/  LEA.HI.X.SX32 R7, R10, R9, 0x1, P5 ;  /* 0x000000090a077211 */ /* 0x001fca00028f0eff */
[----:B------:R0:W-:Y:S01]  /*62850*/  STL.64 [R1+0xad8], R6 ;  /* 0x000ad80601007387 */ /* 0x0001e20000100a00 */
[C---:B-1----:R-:W-:Y:S02]  /*62860*/  IMAD R13, R0.reuse, 0x155, RZ ;  /* 0x00000155000d7824 */ /* 0x042fe400078e02ff */
[----:B------:R1:W-:Y:S01]  /*62870*/  STL.64 [R1+0x1210], R2 ;  /* 0x0012100201007387 */ /* 0x0003e20000100a00 */
[-C--:B------:R-:W-:Y:S01]  /*62880*/  IADD3 R10, P6, R21, R8.reuse, RZ ;  /* 0x00000008150a7210 */ /* 0x080fe20007fde0ff */
[C---:B------:R-:W-:Y:S01]  /*62890*/  IMAD R20, R0.reuse, 0x2ac, RZ ;  /* 0x000002ac00147824 */ /* 0x040fe200078e02ff */
[----:B0-----:R-:W-:Y:S01]  /*628a0*/  IADD3 R6, P5, R11, R8, RZ ;  /* 0x000000080b067210 */ /* 0x001fe20007fbe0ff */
[----:B-1----:R-:W-:-:S03]  /*628b0*/  IMAD R2, R0, 0xab, RZ ;  /* 0x000000ab00027824 */ /* 0x002fc600078e02ff */
        /* <DEDUP_REMOVED lines=8> */
[C---:B------:R-:W-:Y:S01]  /*62940*/  IMAD R3, R0.reuse, 0x157, RZ ;  /* 0x0000015700037824 */ /* 0x040fe200078e02ff */
[----:B------:R-:W-:Y:S01]  /*62950*/  LEA.HI.X.SX32 R7, R21, R9, 0x1, P5 ;  /* 0x0000000915077211 */ /* 0x000fe200028f0eff */
[----:B------:R-:W-:-:S02]  /*62960*/  IMAD R20, R0, 0x2b, RZ ;  /* 0x0000002b00147824 */ /* 0x000fc400078e02ff */
[C---:B------:R-:W-:Y:S01]  /*62970*/  IMAD R21, R0.reuse, 0xac, RZ ;  /* 0x000000ac00157824 */ /* 0x040fe200078e02ff */
[----:B------:R-:W-:Y:S01]  /*62980*/  LEA.HI.X.SX32 R11, R3, R9, 0x1, P6 ;  /* 0x00000009030b7211 */ /* 0x000fe200030f0eff */
[----:B------:R0:W-:Y:S04]  /*62990*/  STL.64 [R1+0x1220], R6 ;  /* 0x0012200601007387 */ /* 0x0001e80000100a00 */
[----:B------:R1:W-:Y:S02]  /*629a0*/  STL.64 [R1+0x1238], R10 ;  /* 0x0012380a01007387 */ /* 0x0003e40000100a00 */
[----:B------:R-:W-:Y:S01]  /*629b0*/  IMAD R3, R0, 0x2b0, RZ ;  /* 0x000002b000037824 */ /* 0x000fe200078e02ff */
[-C--:B0-----:R-:W-:Y:S02]  /*629c0*/  IADD3 R6, P5, R2, R8.reuse, RZ ;  /* 0x0000000802067210 */ /* 0x081fe40007fbe0ff */
[----:B-1----:R-:W-:-:S02]  /*629d0*/  IADD3 R10, P6, R21, R8, RZ ;  /* 0x00000008150a7210 */ /* 0x002fc40007fde0ff */
[-C--:B------:R-:W-:Y:S02]  /*629e0*/  LEA.HI.X.SX32 R7, R20, R9.reuse, 0x1, P5 ;  /* 0x0000000914077211 */ /* 0x080fe400028f0eff */
[-C--:B------:R-:W-:Y:S01]  /*629f0*/  LEA.HI.X.SX32 R11, R2, R9.reuse, 0x1, P6 ;  /* 0x00000009020b7211 */ /* 0x080fe200030f0eff */
[-C--:B------:R-:W-:Y:S02]  /*62a00*/  IADD3 R2, P6, R3, R8.reuse, RZ ;  /* 0x0000000803027210 */ /* 0x080fe40007fde0ff */
[----:B------:R0:W-:Y:S02]  /*62a10*/  STL.64 [R1+0xd68], R6 ;  /* 0x000d680601007387 */ /* 0x0001e40000100a00 */
[----:B------:R-:W-:Y:S01]  /*62a20*/  LEA.HI.X.SX32 R3, R4, R9, 0x1, P6 ;  /* 0x0000000904037211 */ /* 0x000fe200030f0eff */
[----:B------:R-:W-:Y:S02]  /*62a30*/  IMAD R20, R0, 0x2b2, RZ ;  /* 0x000002b200147824 */ /* 0x000fe400078e02ff */
[----:B------:R1:W-:Y:S01]  /*62a40*/  STL.64 [R1+0xc88], R10 ;  /* 0x000c880a01007387 */ /* 0x0003e20000100a00 */
[----:B0-----:R-:W-:-:S04]  /*62a50*/  IADD3 R6, P5, R4, R8, RZ ;  /* 0x0000000804067210 */ /* 0x001fc80007fbe0ff */
[----:B------:R-:W-:Y:S01]  /*62a60*/  LEA.HI.X.SX32 R7, R21, R9, 0x1, P5 ;  /* 0x0000000915077211 */ /* 0x000fe200028f0eff */
[----:B------:R-:W-:-:S04]  /*62a70*/  IMAD R21, R0, 0x15a, RZ ;  /* 0x0000015a00157824 */ /* 0x000fc800078e02ff */
[----:B------:R0:W-:Y:S01]  /*62a80*/  STL.64 [R1+0xac8], R6 ;  /* 0x000ac80601007387 */ /* 0x0001e20000100a00 */
[----:B------:R3:W-:Y:S01]  /*62a90*/  STL.64 [R1+0x1230], R2 ;  /* 0x0012300201007387 */ /* 0x0007e20000100a00 */
[-C--:B-1----:R-:W-:Y:S02]  /*62aa0*/  IADD3 R10, P6, R21, R8.reuse, RZ ;  /* 0x00000008150a7210 */ /* 0x082fe40007fde0ff */
[----:B0-----:R-:W-:Y:S01]  /*62ab0*/  IADD3 R6, P5, R20, R8, RZ ;  /* 0x0000000814067210 */ /* 0x001fe20007fbe0ff */
[C---:B---3--:R-:W-:Y:S02]  /*62ac0*/  IMAD R3, R0.reuse, 0x159, RZ ;  /* 0x0000015900037824 */ /* 0x048fe400078e02ff */
[C---:B------:R-:W-:Y:S02]  /*62ad0*/  IMAD R2, R0.reuse, 0xad, RZ ;  /* 0x000000ad00027824 */ /* 0x040fe400078e02ff */
[----:B------:R-:W-:Y:S01]  /*62ae0*/  IMAD R20, R0, 0x2b4, RZ ;  /* 0x000002b400147824 */ /* 0x000fe200078e02ff */
[----:B------:R-:W-:-:S02]  /*62af0*/  LEA.HI.X.SX32 R7, R3, R9, 0x1, P5 ;  /* 0x0000000903077211 */ /* 0x000fc400028f0eff */
[----:B------:R-:W-:Y:S01]  /*62b00*/  LEA.HI.X.SX32 R11, R2, R9, 0x1, P6 ;  /* 0x00000009020b7211 */ /* 0x000fe200030f0eff */
[C---:B------:R-:W-:Y:S02]  /*62b10*/  IMAD R3, R0.reuse, 0x2b6, RZ ;  /* 0x000002b600037824 */ /* 0x040fe400078e02ff */
[----:B------:R0:W-:Y:S02]  /*62b20*/  STL.64 [R1+0x1228], R6 ;  /* 0x0012280601007387 */ /* 0x0001e40000100a00 */
[----:B------:R1:W-:Y:S01]  /*62b30*/  STL.64 [R1+0xac0], R10 ;  /* 0x000ac00a01007387 */ /* 0x0003e20000100a00 */
[-C--:B------:R-:W-:Y:S01]  /*62b40*/  IADD3 R2, P6, R3, R8.reuse, RZ ;  /* 0x0000000803027210 */ /* 0x080fe20007fde0ff */
[----:B------:R-:W-:Y:S01]  /*62b50*/  IMAD R13, R0, 0xae, RZ ;  /* 0x000000ae000d7824 */ /* 0x000fe200078e02ff */
[----:B0-----:R-:W-:Y:S01]  /*62b60*/  IADD3 R6, P5, R20, R8, RZ ;  /* 0x0000000814067210 */ /* 0x001fe20007fbe0ff */
[----:B-1----:R-:W-:-:S03]  /*62b70*/  IMAD R10, R0, 0x15b, RZ ;  /* 0x0000015b000a7824 */ /* 0x002fc600078e02ff */
[-C--:B------:R-:W-:Y:S02]  /*62b80*/  LEA.HI.X.SX32 R7, R21, R9.reuse, 0x1, P5 ;  /* 0x0000000915077211 */ /* 0x080fe400028f0eff */
[----:B------:R-:W-:Y:S01]  /*62b90*/  LEA.HI.X.SX32 R3, R10, R9, 0x1, P6 ;  /* 0x000000090a037211 */ /* 0x000fe200030f0eff */
[C---:B------:R-:W-:Y:S02]  /*62ba0*/  IMAD R11, R0.reuse, 0x15c, RZ ;  /* 0x0000015c000b7824 */ /* 0x040fe400078e02ff */
[----:B------:R-:W-:Y:S02]  /*62bb0*/  STL.64 [R1+0x1240], R6 ;  /* 0x0012400601007387 */ /* 0x000fe40000100a00 */
[----:B------:R0:W-:Y:S01]  /*62bc0*/  STL.64 [R1+0x1258], R2 ;  /* 0x0012580201007387 */ /* 0x0001e20000100a00 */
[----:B------:R-:W-:Y:S01]  /*62bd0*/  IADD3 R20, P5, R13, R8, RZ ;  /* 0x000000080d147210 */ /* 0x000fe20007fbe0ff */
[C---:B------:R-:W-:Y:S02]  /*62be0*/  IMAD R10, R0.reuse, 0x2ba, RZ ;  /* 0x000002ba000a7824 */ /* 0x040fe400078e02ff */
[----:B0-----:R-:W-:-:S02]  /*62bf0*/  IMAD R2, R0, 0x57, RZ ;  /* 0x0000005700027824 */ /* 0x001fc400078e02ff */
[----:B------:R-:W-:Y:S01]  /*62c00*/  IMAD R3, R0, 0x2b8, RZ ;  /* 0x000002b800037824 */ /* 0x000fe200078e02ff */
[-C--:B------:R-:W-:Y:S02]  /*62c10*/  IADD3 R6, P6, R11, R8.reuse, RZ ;  /* 0x000000080b067210 */ /* 0x080fe40007fde0ff */
[-C--:B------:R-:W-:Y:S02]  /*62c20*/  LEA.HI.X.SX32 R21, R2, R9.reuse, 0x1, P5 ;  /* 0x0000000902157211 */ /* 0x080fe400028f0eff */
[----:B------:R-:W-:Y:S01]  /*62c30*/  IADD3 R2, P5, R3, R8, RZ ;  /* 0x0000000803027210 */ /* 0x000fe20007fbe0ff */
[-C--:B------:R-:W-:Y:S01]  /*62c40*/  LEA.HI.X.SX32 R7, R13, R9.reuse, 0x1, P6 ;  /* 0x000000090d077211 */ /* 0x080fe200030f0eff */
[C---:B------:R-:W-:Y:S01]  /*62c50*/  IMAD R12, R0.reuse, 0x15e, RZ ;  /* 0x0000015e000c7824 */ /* 0x040fe200078e02ff */
[----:B------:R0:W-:Y:S01]  /*62c60*/  STL.64 [R1+0xc80], R20 ;  /* 0x000c801401007387 */ /* 0x0001e20000100a00 */
[----:B------:R-:W-:Y:S01]  /*62c70*/  LEA.HI.X.SX32 R3, R11, R9, 0x1, P5 ;  /* 0x000000090b037211 */ /* 0x000fe200028f0eff */
[----:B------:R-:W-:-:S02]  /*62c80*/  IMAD R13, R0, 0xaf, RZ ;  /* 0x000000af000d7824 */ /* 0x000fc400078e02ff */
[----:B0-----:R-:W3:Y:S01]  /*62c90*/  LDL.LU.64 R20, [R1+0x19c8] ;  /* 0x0019c80001147983 */ /* 0x001ee20000300a00 */
[----:B------:R0:W-:Y:S02]  /*62ca0*/  STL.64 [R1+0xab8], R6 ;  /* 0x000ab80601007387 */ /* 0x0001e40000100a00 */
        /* <DEDUP_REMOVED lines=8> */
[----:B0-----:R-:W4:Y:S01]  /*62d30*/  LDL.LU.64 R2, [R1+0x19c0] ;  /* 0x0019c00001027983 */ /* 0x001f220000300a00 */
[C---:B------:R-:W-:Y:S02]  /*62d40*/  IMAD R11, R0.reuse, 0x2bc, RZ ;  /* 0x000002bc000b7824 */ /* 0x040fe400078e02ff */
[----:B------:R-:W-:-:S03]  /*62d50*/  IMAD R7, R0, 0x2be, RZ ;  /* 0x000002be00077824 */ /* 0x000fc600078e02ff */
[----:B------:R-:W-:Y:S01]  /*62d60*/  IADD3 R10, P6, R11, R8, RZ ;  /* 0x000000080b0a7210 */ /* 0x000fe20007fde0ff */
[----:B------:R-:W-:-:S03]  /*62d70*/  IMAD R13, R0, 0x16, RZ ;  /* 0x00000016000d7824 */ /* 0x000fc600078e02ff */
[-C--:B------:R-:W-:Y:S02]  /*62d80*/  LEA.HI.X.SX32 R11, R12, R9.reuse, 0x1, P6 ;  /* 0x000000090c0b7211 */ /* 0x080fe400030f0eff */
[-C--:B------:R-:W-:Y:S01]  /*62d90*/  IADD3 R6, P5, R7, R8.reuse, RZ ;  /* 0x0000000807067210 */ /* 0x080fe20007fbe0ff */
[C---:B------:R-:W-:Y:S02]  /*62da0*/  IMAD R7, R0.reuse, 0x15f, RZ ;  /* 0x0000015f00077824 */ /* 0x040fe400078e02ff */
[----:B------:R0:W-:Y:S03]  /*62db0*/  STL.64 [R1+0x1260], R10 ;  /* 0x0012600a01007387 */ /* 0x0001e60000100a00 */
[----:B------:R-:W-:Y:S01]  /*62dc0*/  LEA.HI.X.SX32 R7, R7, R9, 0x1, P5 ;  /* 0x0000000907077211 */ /* 0x000fe200028f0eff */
[----:B------:R-:W-:Y:S01]  /*62dd0*/  IMAD R12, R0, 0x58, RZ ;  /* 0x00000058000c7824 */ /* 0x000fe200078e02ff */
[----:B0-----:R-:W-:-:S03]  /*62de0*/  IADD3 R10, P6, R13, R8, RZ ;  /* 0x000000080d0a7210 */ /* 0x001fc60007fde0ff */
[----:B------:R-:W-:Y:S01]  /*62df0*/  STL.64 [R1+0x1278], R6 ;  /* 0x0012780601007387 */ /* 0x000fe20000100a00 */
[C---:B------:R-:W-:Y:S02]  /*62e00*/  IMAD R19, R0.reuse, 0x2c2, RZ ;  /* 0x000002c200137824 */ /* 0x040fe400078e02ff */
[C---:B------:R-:W-:Y:S02]  /*62e10*/  IMAD R24, R0.reuse, 0xb2, RZ ;  /* 0x000000b200187824 */ /* 0x040fe400078e02ff */
[C---:B------:R-:W-:Y:S02]  /*62e20*/  IMAD R25, R0.reuse, 0x166, RZ ;  /* 0x0000016600197824 */ /* 0x040fe400078e02ff */
[C---:B------:R-:W-:Y:S02]  /*62e30*/  IMAD R27, R0.reuse, 0x5a, RZ ;  /* 0x0000005a001b7824 */ /* 0x040fe400078e02ff */
[C---:B------:R-:W-:Y:S02]  /*62e40*/  IMAD R26, R0.reuse, 0xb4, RZ ;  /* 0x000000b4001a7824 */ /* 0x040fe400078e02ff */
[----:B------:R-:W-:Y:S01]  /*62e50*/  IMAD R29, R0, 0x168, RZ ;  /* 0x00000168001d7824 */ /* 0x000fe200078e02ff */
[----:B---3--:R-:W-:-:S05]  /*62e60*/  LEA.HI.X.SX32 R11, R20, R9, 0x1, P6 ;  /* 0x00000009140b7211 */ /* 0x008fca00030f0eff */
[----:B------:R0:W-:Y:S02]  /*62e70*/  STL.64 [R1+0xe28], R10 ;  /* 0x000e280a01007387 */ /* 0x0001e40000100a00 */
[-C--:B0-----:R-:W-:Y:S02]  /*62e80*/  IADD3 R10, P6, R12, R8.reuse, RZ ;  /* 0x000000080c0a7210 */ /* 0x081fe40007fde0ff */
[C---:B----4-:R-:W-:Y:S02]  /*62e90*/  IADD3 R6, P5, R2.reuse, R8, RZ ;  /* 0x0000000802067210 */ /* 0x050fe40007fbe0ff */
[-C--:B------:R-:W-:Y:S02]  /*62ea0*/  LEA.HI.X.SX32 R11, R2, R9.reuse, 0x1, P6 ;  /* 0x00000009020b7211 */ /* 0x080fe400030f0eff */
[----:B------:R-:W-:-:S05]  /*62eb0*/  LEA.HI.X.SX32 R7, R13, R9, 0x1, P5 ;  /* 0x000000090d077211 */ /* 0x000fca00028f0eff */
[----:B------:R0:W-:Y:S01]  /*62ec0*/  STL.64 [R1+0xdd0], R6 ;  /* 0x000dd00601007387 */ /* 0x0001e20000100a00 */
[----:B------:R1:W-:Y:S02]  /*62ed0*/  STL.64 [R1+0xd60], R10 ;  /* 0x000d600a01007387 */ /* 0x0003e40000100a00 */
[----:B------:R-:W-:Y:S01]  /*62ee0*/  IMAD R13, R0, 0x2c0, RZ ;  /* 0x000002c0000d7824 */ /* 0x000fe200078e02ff */
[-C--:B0-----:R-:W-:Y:S02]  /*62ef0*/  IADD3 R6, P5, R3, R8.reuse, RZ ;  /* 0x0000000803067210 */ /* 0x081fe40007fbe0ff */
[-C--:B-1----:R-:W-:Y:S02]  /*62f00*/  IADD3 R10, P6, R21, R8.reuse, RZ ;  /* 0x00000008150a7210 */ /* 0x082fe40007fde0ff */
[-C--:B------:R-:W-:Y:S02]  /*62f10*/  LEA.HI.X.SX32 R7, R12, R9.reuse, 0x1, P5 ;  /* 0x000000090c077211 */ /* 0x080fe400028f0eff */
[----:B------:R-:W-:Y:S01]  /*62f20*/  LEA.HI.X.SX32 R11, R3, R9, 0x1, P6 ;  /* 0x00000009030b7211 */ /* 0x000fe200030f0eff */
[----:B------:R-:W-:-:S02]  /*62f30*/  IADD3 R12, P6, R19, R8, RZ ;  /* 0x00000008130c7210 */ /* 0x000fc40007fde0ff */
[----:B------:R0:W-:Y:S02]  /*62f40*/  STL.64 [R1+0xc78], R6 ;  /* 0x000c780601007387 */ /* 0x0001e40000100a00 */
[----:B------:R1:W-:Y:S01]  /*62f50*/  STL.64 [R1+0xaa8], R10 ;  /* 0x000aa80a01007387 */ /* 0x0003e20000100a00 */
[----:B0-----:R-:W-:Y:S01]  /*62f60*/  IADD3 R6, P5, R13, R8, RZ ;  /* 0x000000080d067210 */ /* 0x001fe20007fbe0ff */
[----:B-1----:R-:W-:-:S03]  /*62f70*/  IMAD R10, R0, 0x161, RZ ;  /* 0x00000161000a7824 */ /* 0x002fc600078e02ff */
[-C--:B------:R-:W-:Y:S02]  /*62f80*/  LEA.HI.X.SX32 R7, R21, R9.reuse, 0x1, P5 ;  /* 0x0000000915077211 */ /* 0x080fe400028f0eff */
[----:B------:R-:W-:Y:S01]  /*62f90*/  LEA.HI.X.SX32 R13, R10, R9, 0x1, P6 ;  /* 0x000000090a0d7211 */ /* 0x000fe200030f0eff */
[----:B------:R-:W-:Y:S02]  /*62fa0*/  IMAD R11, R0, 0x2c4, RZ ;  /* 0x000002c4000b7824 */ /* 0x000fe400078e02ff */
[----:B------:R0:W-:Y:S02]  /*62fb0*/  STL.64 [R1+0x1270], R6 ;  /* 0x0012700601007387 */ /* 0x0001e40000100a00 */
[----:B------:R1:W-:Y:S01]  /*62fc0*/  STL.64 [R1+0x1268], R12 ;  /* 0x0012680c01007387 */ /* 0x0003e20000100a00 */
[----:B------:R-:W-:-:S04]  /*62fd0*/  IADD3 R10, P6, R11, R8, RZ ;  /* 0x000000080b0a7210 */ /* 0x000fc80007fde0ff */
[C---:B--2---:R-:W-:Y:S02]  /*62fe0*/  LEA.HI.X.SX32 R11, R22.reuse, R9, 0x1, P6 ;  /* 0x00000009160b7211 */ /* 0x044fe400030f0eff */
[----:B0-----:R-:W-:Y:S01]  /*62ff0*/  IADD3 R6, P5, R22, R8, RZ ;  /* 0x0000000816067210 */ /* 0x001fe20007fbe0ff */
[C---:B-1----:R-:W-:Y:S02]  /*63000*/  IMAD R12, R0.reuse, 0xb1, RZ ;  /* 0x000000b1000c7824 */ /* 0x042fe400078e02ff */
[----:B------:R-:W-:-:S03]  /*63010*/  IMAD R13, R0, 0x2c6, RZ ;  /* 0x000002c6000d7824 */ /* 0x000fc600078e02ff */
[----:B------:R-:W-:-:S05]  /*63020*/  LEA.HI.X.SX32 R7, R12, R9, 0x1, P5 ;  /* 0x000000090c077211 */ /* 0x000fca00028f0eff */
[----:B------:R0:W-:Y:S01]  /*63030*/  STL.64 [R1+0xaa0], R6 ;  /* 0x000aa00601007387 */ /* 0x0001e20000100a00 */
[----:B------:R1:W-:Y:S02]  /*63040*/  STL.64 [R1+0x1280], R10 ;  /* 0x0012800a01007387 */ /* 0x0003e40000100a00 */
[C---:B------:R-:W-:Y:S02]  /*63050*/  IMAD R2, R0.reuse, 0x6, RZ ;  /* 0x0000000600027824 */ /* 0x040fe400078e02ff */
[----:B------:R-:W-:Y:S01]  /*63060*/  IMAD R3, R0, 0xc, RZ ;  /* 0x0000000c00037824 */ /* 0x000fe200078e02ff */
[-C--:B------:R-:W-:Y:S02]  /*63070*/  IADD3 R12, P6, R24, R8.reuse, RZ ;  /* 0x00000008180c7210 */ /* 0x080fe40007fde0ff */
[----:B0-----:R-:W-:Y:S01]  /*63080*/  IADD3 R6, P5, R13, R8, RZ ;  /* 0x000000080d067210 */ /* 0x001fe20007fbe0ff */
[C---:B-1----:R-:W-:Y:S02]  /*63090*/  IMAD R11, R0.reuse, 0x163, RZ ;  /* 0x00000163000b7824 */ /* 0x042fe400078e02ff */
[----:B------:R-:W-:-:S03]  /*630a0*/  IMAD R10, R0, 0x59, RZ ;  /* 0x00000059000a7824 */ /* 0x000fc600078e02ff */
[-C--:B------:R-:W-:Y:S01]  /*630b0*/  LEA.HI.X.SX32 R7, R11, R9.reuse, 0x1, P5 ;  /* 0x000000090b077211 */ /* 0x080fe200028f0eff */
[----:B------:R-:W-:Y:S01]  /*630c0*/  IMAD R11, R0, 0x2c8, RZ ;  /* 0x000002c8000b7824 */ /* 0x000fe200078e02ff */
[----:B------:R-:W-:Y:S03]  /*630d0*/  STL.64 [R1+0x19a0], R2 ;  /* 0x0019a00201007387 */ /* 0x000fe60000100a00 */
[----:B------:R0:W-:Y:S01]  /*630e0*/  STL.64 [R1+0x1298], R6 ;  /* 0x0012980601007387 */ /* 0x0001e20000100a00 */
[----:B------:R-:W-:Y:S02]  /*630f0*/  LEA.HI.X.SX32 R13, R10, R9, 0x1, P6 ;  /* 0x000000090a0d7211 */ /* 0x000fe400030f0eff */
[----:B------:R-:W-:-:S03]  /*63100*/  IADD3 R10, P6, R11, R8, RZ ;  /* 0x000000080b0a7210 */ /* 0x000fc60007fde0ff */
[----:B------:R1:W-:Y:S01]  /*63110*/  STL.64 [R1+0xc70], R12 ;  /* 0x000c700c01007387 */ /* 0x0003e20000100a00 */
[C---:B------:R-:W-:Y:S02]  /*63120*/  LEA.HI.X.SX32 R11, R23.reuse, R9, 0x1, P6 ;  /* 0x00000009170b7211 */ /* 0x040fe400030f0eff */
[----:B0-----:R-:W-:-:S04]  /*63130*/  IADD3 R6, P5, R23, R8, RZ ;  /* 0x0000000817067210 */ /* 0x001fc80007fbe0ff */
[----:B------:R-:W-:Y:S01]  /*63140*/  LEA.HI.X.SX32 R7, R24, R9, 0x1, P5 ;  /* 0x0000000918077211 */ /* 0x000fe200028f0eff */
[----:B-1----:R-:W-:-:S04]  /*63150*/  IMAD R13, R0, 0x2ca, RZ ;  /* 0x000002ca000d7824 */ /* 0x002fc800078e02ff */
[----:B------:R0:W-:Y:S01]  /*63160*/  STL.64 [R1+0xa98], R6 ;  /* 0x000a980601007387 */ /* 0x0001e20000100a00 */
[----:B------:R1:W-:Y:S01]  /*63170*/  STL.64 [R1+0x1290], R10 ;  /* 0x0012900a01007387 */ /* 0x0003e20000100a00 */
[-C--:B------:R-:W-:Y:S02]  /*63180*/  IADD3 R12, P6, R25, R8.reuse, RZ ;  /* 0x00000008190c7210 */ /* 0x080fe40007fde0ff */
[----:B0-----:R-:W-:Y:S01]  /*63190*/  IADD3 R6, P5, R13, R8, RZ ;  /* 0x000000080d067210 */ /* 0x001fe20007fbe0ff */
[C---:B-1----:R-:W-:Y:S02]  /*631a0*/  IMAD R11, R0.reuse, 0x165, RZ ;  /* 0x00000165000b7824 */ /* 0x042fe400078e02ff */
[----:B------:R-:W-:-:S03]  /*631b0*/  IMAD R10, R0, 0xb3, RZ ;  /* 0x000000b3000a7824 */ /* 0x000fc600078e02ff */
[-C--:B------:R-:W-:Y:S02]  /*631c0*/  LEA.HI.X.SX32 R7, R11, R9.reuse, 0x1, P5 ;  /* 0x000000090b077211 */ /* 0x080fe400028f0eff */
[----:B------:R-:W-:Y:S01]  /*631d0*/  LEA.HI.X.SX32 R13, R10, R9, 0x1, P6 ;  /* 0x000000090a0d7211 */ /* 0x000fe200030f0eff */
[C---:B------:R-:W-:Y:S02]  /*631e0*/  IMAD R11, R0.reuse, 0x2ce, RZ ;  /* 0x000002ce000b7824 */ /* 0x040fe400078e02ff */
[----:B------:R0:W-:Y:S02]  /*631f0*/  STL.64 [R1+0x1288], R6 ;  /* 0x0012880601007387 */ /* 0x0001e40000100a00 */
[----:B------:R1:W-:Y:S01]  /*63200*/  STL.64 [R1+0xa90], R12 ;  /* 0x000a900c01007387 */ /* 0x0003e20000100a00 */
[----:B------:R-:W-:Y:S01]  /*63210*/  IADD3 R10, P6, R11, R8, RZ ;  /* 0x000000080b0a7210 */ /* 0x000fe20007fde0ff */
[C---:B0-----:R-:W-:Y:S02]  /*63220*/  IMAD R7, R0.reuse, 0x2cc, RZ ;  /* 0x000002cc00077824 */ /* 0x041fe400078e02ff */
[----:B-1----:R-:W-:-:S03]  /*63230*/  IMAD R12, R0, 0x167, RZ ;  /* 0x00000167000c7824 */ /* 0x002fc600078e02ff */
[----:B------:R-:W-:Y:S02]  /*63240*/  IADD3 R6, P5, R7, R8, RZ ;  /* 0x0000000807067210 */ /* 0x000fe40007fbe0ff */
[-C--:B------:R-:W-:Y:S02]  /*63250*/  LEA.HI.X.SX32 R11, R12, R9.reuse, 0x1, P6 ;  /* 0x000000090c0b7211 */ /* 0x080fe400030f0eff */
[----:B------:R-:W-:Y:S01]  /*63260*/  LEA.HI.X.SX32 R7, R25, R9, 0x1, P5 ;  /* 0x0000000919077211 */ /* 0x000fe200028f0eff */
[----:B------:R-:W-:-:S04]  /*63270*/  IMAD R13, R0, 0x2d, RZ ;  /* 0x0000002d000d7824 */ /* 0x000fc800078e02ff */
[----:B------:R0:W-:Y:S01]  /*63280*/  STL.64 [R1+0x12a0], R6 ;  /* 0x0012a00601007387 */ /* 0x0001e20000100a00 */
[----:B------:R1:W-:Y:S01]  /*63290*/  STL.64 [R1+0x12b8], R10 ;  /* 0x0012b80a01007387 */ /* 0x0003e20000100a00 */
[-C--:B0-----:R-:W-:Y:S02]  /*632a0*/  IADD3 R6, P5, R27, R8.reuse, RZ ;  /* 0x000000081b067210 */ /* 0x081fe40007fbe0ff */
[----:B-1----:R-:W-:Y:S02]  /*632b0*/  IADD3 R10, P6, R26, R8, RZ ;  /* 0x000000081a0a7210 */ /* 0x002fe40007fde0ff */
[-C--:B------:R-:W-:Y:S02]  /*632c0*/  LEA.HI.X.SX32 R7, R13, R9.reuse, 0x1, P5 ;  /* 0x000000090d077211 */ /* 0x080fe400028f0eff */
[----:B------:R-:W-:-:S03]  /*632d0*/  LEA.HI.X.SX32 R11, R27, R9, 0x1, P6 ;  /* 0x000000091b0b7211 */ /* 0x000fc600030f0eff */
[----:B------:R-:W-:Y:S02]  /*632e0*/  STL.64 [R1+0xd58], R6 ;  /* 0x000d580601007387 */ /* 0x000fe40000100a00 */
[----:B------:R0:W-:Y:S02]  /*632f0*/  STL.64 [R1+0xc68], R10 ;  /* 0x000c680a01007387 */ /* 0x0001e40000100a00 */
[----:B0-----:R-:W2:Y:S01]  /*63300*/  LDL.LU.64 R10, [R1+0x19b8] ;  /* 0x0019b800010a7983 */ /* 0x001ea20000300a00 */
[C---:B------:R-:W-:Y:S01]  /*63310*/  IMAD R13, R0.reuse, 0x2d0, RZ ;  /* 0x000002d0000d7824 */ /* 0x040fe200078e02ff */
[-C--:B------:R-:W-:Y:S01]  /*63320*/  IADD3 R6, P5, R29, R8.reuse, RZ ;  /* 0x000000081d067210 */ /* 0x080fe20007fbe0ff */
[C---:B------:R-:W-:Y:S02]  /*63330*/  IMAD R24, R0.reuse, 0xc0, RZ ;  /* 0x000000c000187824 */ /* 0x040fe400078e02ff */
[----:B------:R-:W-:Y:S01]  /*63340*/  IMAD R25, R0, 0x180, RZ ;  /* 0x0000018000197824 */ /* 0x000fe200078e02ff */
[----:B------:R-:W-:-:S02]  /*63350*/  IADD3 R12, P6, R13, R8, RZ ;  /* 0x000000080d0c7210 */ /* 0x000fc40007fde0ff */
[-C--:B------:R-:W-:Y:S02]  /*63360*/  LEA.HI.X.SX32 R7, R26, R9.reuse, 0x1, P5 ;  /* 0x000000091a077211 */ /* 0x080fe400028f0eff */
[----:B------:R-:W-:Y:S01]  /*63370*/  LEA.HI.X.SX32 R13, R29, R9, 0x1, P6 ;  /* 0x000000091d0d7211 */ /* 0x000fe200030f0eff */
[----:B------:R-:W-:Y:S02]  /*63380*/  STL.64 [R1+0x1990], R24 ;  /* 0x0019901801007387 */ /* 0x000fe40000100a00 */
[----:B------:R0:W-:Y:S02]  /*63390*/  STL.64 [R1+0xa88], R6 ;  /* 0x000a880601007387 */ /* 0x0001e40000100a00 */
[----:B0-----:R-:W3:Y:S01]  /*633a0*/  LDL.LU.64 R6, [R1+0x19b0] ;  /* 0x0019b00001067983 */ /* 0x001ee20000300a00 */
[----:B------:R0:W-:Y:S03]  /*633b0*/  STL.64 [R1+0x12b0], R12 ;  /* 0x0012b00c01007387 */ /* 0x0001e60000100a00 */
[----:B0-----:R-:W4:Y:S01]  /*633c0*/  LDL.LU.64 R12, [R1+0x19a8] ;  /* 0x0019a800010c7983 */ /* 0x001f220000300a00 */
[----:B------:R-:W-:-:S02]  /*633d0*/  IMAD R28, R0, 0x16a, RZ ;  /* 0x0000016a001c7824 */ /* 0x000fc400078e02ff */
[----:B------:R-:W-:-:S03]  /*633e0*/  IMAD R26, R0, 0x169, RZ ;  /* 0x00000169001a7824 */ /* 0x000fc600078e02ff */
[-C--:B------:R-:W-:Y:S01]  /*633f0*/  IADD3 R24, P6, R28, R8.reuse, RZ ;  /* 0x000000081c187210 */ /* 0x080fe20007fde0ff */
[C---:B------:R-:W-:Y:S02]  /*63400*/  IMAD R27, R0.reuse, 0x2d4, RZ ;  /* 0x000002d4001b7824 */ /* 0x040fe400078e02ff */
[C---:B------:R-:W-:Y:S02]  /*63410*/  IMAD R5, R0.reuse, 0x2f, RZ ;  /* 0x0000002f00057824 */ /* 0x040fe400078e02ff */
[----:B------:R-:W-:Y:S01]  /*63420*/  IMAD R4, R0, 0x2f8, RZ ;  /* 0x000002f800047824 */ /* 0x000fe200078e02ff */
[----:B--2---:R-:W-:Y:S01]  /*63430*/  IADD3 R2, P5, R10, R8, RZ ;  /* 0x000000080a027210 */ /* 0x004fe20007fbe0ff */
[----:B------:R-:W-:-:S04]  /*63440*/  IMAD R10, R0, 0x300, RZ ;  /* 0x00000300000a7824 */ /* 0x000fc800078e02ff */
[----:B------:R-:W-:Y:S01]  /*63450*/  STL [R1+0x12a8], R2 ;  /* 0x0012a80201007387 */ /* 0x000fe20000100800 */
[----:B------:R0:W-:Y:S02]  /*63460*/  STL.64 [R1+0x1998], R10 ;  /* 0x0019980a01007387 */ /* 0x0001e40000100a00 */
[----:B0-----:R-:W-:Y:S01]  /*63470*/  MOV R10, R2 ;  /* 0x00000002000a7202 */ /* 0x001fe20000000f00 */
[----:B------:R-:W-:Y:S01]  /*63480*/  IMAD R2, R0, 0xb5, RZ ;  /* 0x000000b500027824 */ /* 0x000fe200078e02ff */
[----:B------:R-:W-:Y:S01]  /*63490*/  MOV R11, R3 ;  /* 0x00000003000b7202 */ /* 0x000fe20000000f00 */
[-C--:B------:R-:W-:Y:S02]  /*634a0*/  LEA.HI.X.SX32 R11, R26, R9.reuse, 0x1, P5 ;  /* 0x000000091a0b7211 */ /* 0x080fe400028f0eff */
[----:B------:R-:W-:Y:S01]  /*634b0*/  IMAD R3, R0, 0x2d6, RZ ;  /* 0x000002d600037824 */ /* 0x000fe200078e02ff */
[----:B------:R-:W-:Y:S02]  /*634c0*/  LEA.HI.X.SX32 R25, R2, R9, 0x1, P6 ;  /* 0x0000000902197211 */ /* 0x000fe400030f0eff */
[----:B------:R-:W-:Y:S01]  /*634d0*/  IADD3 R10, P5, R27, R8, RZ ;  /* 0x000000081b0a7210 */ /* 0x000fe20007fbe0ff */
[----:B------:R0:W-:Y:S02]  /*634e0*/  STL [R1+0x12ac], R11 ;  /* 0x0012ac0b01007387 */ /* 0x0001e40000100800 */
[----:B------:R1:W-:Y:S02]  /*634f0*/  STL.64 [R1+0xa80], R24 ;  /* 0x000a801801007387 */ /* 0x0003e40000100a00 */
[----:B------:R-:W-:-:S02]  /*63500*/  IMAD R2, R0, 0x16b, RZ ;  /* 0x0000016b00027824 */ /* 0x000fc400078e02ff */
[----:B------:R-:W-:Y:S01]  /*63510*/  IMAD R27, R0, 0xb6, RZ ;  /* 0x000000b6001b7824 */ /* 0x000fe200078e02ff */
[----:B0-----:R-:W-:Y:S02]  /*63520*/  LEA.HI.X.SX32 R11, R28, R9, 0x1, P5 ;  /* 0x000000091c0b7211 */ /* 0x001fe400028f0eff */
[----:B-1----:R-:W-:Y:S01]  /*63530*/  IADD3 R24, P6, R3, R8, RZ ;  /* 0x0000000803187210 */ /* 0x002fe20007fde0ff */
        /* <DEDUP_REMOVED lines=12> */
[----:B------:R1:W-:Y:S01]  /*63600*/  STL.64 [R1+0xa78], R24 ;  /* 0x000a781801007387 */ /* 0x0003e20000100a00 */
[-C--:B0-----:R-:W-:Y:S02]  /*63610*/  IADD3 R10, P5, R26, R8.reuse, RZ ;  /* 0x000000081a0a7210 */ /* 0x081fe40007fbe0ff */
[----:B-1----:R-:W-:Y:S01]  /*63620*/  IADD3 R24, P6, R2, R8, RZ ;  /* 0x0000000802187210 */ /* 0x002fe20007fde0ff */
[----:B------:R-:W-:Y:S01]  /*63630*/  IMAD R2, R0, 0x16d, RZ ;  /* 0x0000016d00027824 */ /* 0x000fe200078e02ff */
[----:B------:R-:W-:-:S04]  /*63640*/  LEA.HI.X.SX32 R11, R3, R9, 0x1, P5 ;  /* 0x00000009030b7211 */ /* 0x000fc800028f0eff */
[----:B------:R-:W-:Y:S01]  /*63650*/  LEA.HI.X.SX32 R25, R2, R9, 0x1, P6 ;  /* 0x0000000902197211 */ /* 0x000fe200030f0eff */
[----:B------:R4:W-:Y:S04]  /*63660*/  STL.64 [R1+0x12d0], R10 ;  /* 0x0012d00a01007387 */ /* 0x0009e80000100a00 */
[----:B------:R0:W-:Y:S02]  /*63670*/  STL.64 [R1+0x12c8], R24 ;  /* 0x0012c81801007387 */ /* 0x0001e40000100a00 */
[C---:B------:R-:W-:Y:S02]  /*63680*/  IMAD R3, R0.reuse, 0x2dc, RZ ;  /* 0x000002dc00037824 */ /* 0x040fe400078e02ff */
[C---:B------:R-:W-:Y:S01]  /*63690*/  IMAD R27, R0.reuse, 0x2de, RZ ;  /* 0x000002de001b7824 */ /* 0x040fe200078e02ff */
[-C--:B----4-:R-:W-:Y:S01]  /*636a0*/  IADD3 R10, P5, R13, R8.reuse, RZ ;  /* 0x000000080d0a7210 */ /* 0x090fe20007fbe0ff */
[----:B0-----:R-:W-:Y:S01]  /*636b0*/  IMAD R25, R0, 0xb7, RZ ;  /* 0x000000b700197824 */ /* 0x001fe200078e02ff */
[----:B------:R-:W-:-:S04]  /*636c0*/  IADD3 R2, P6, R3, R8, RZ ;  /* 0x0000000803027210 */ /* 0x000fc80007fde0ff */
[-C--:B------:R-:W-:Y:S02]  /*636d0*/  LEA.HI.X.SX32 R11, R25, R9.reuse, 0x1, P5 ;  /* 0x00000009190b7211 */ /* 0x080fe400028f0eff */
[----:B------:R-:W-:-:S03]  /*636e0*/  LEA.HI.X.SX32 R3, R13, R9, 0x1, P6 ;  /* 0x000000090d037211 */ /* 0x000fc600030f0eff */
[----:B------:R0:W-:Y:S01]  /*636f0*/  STL.64 [R1+0xa70], R10 ;  /* 0x000a700a01007387 */ /* 0x0001e20000100a00 */
[C---:B------:R-:W-:Y:S02]  /*63700*/  IMAD R25, R0.reuse, 0x2e, RZ ;  /* 0x0000002e00197824 */ /* 0x040fe400078e02ff */
[----:B------:R1:W-:Y:S01]  /*63710*/  STL.64 [R1+0x12e0], R2 ;  /* 0x0012e00201007387 */ /* 0x0003e20000100a00 */
[-C--:B0-----:R-:W-:Y:S01]  /*63720*/  IADD3 R10, P5, R27, R8.reuse, RZ ;  /* 0x000000081b0a7210 */ /* 0x081fe20007fbe0ff */
[C---:B------:R-:W-:Y:S02]  /*63730*/  IMAD R27, R0.reuse, 0x16f, RZ ;  /* 0x0000016f001b7824 */ /* 0x040fe400078e02ff */
[C---:B-1----:R-:W-:Y:S02]  /*63740*/  IMAD R2, R0.reuse, 0x5c, RZ ;  /* 0x0000005c00027824 */ /* 0x042fe400078e02ff */
[----:B------:R-:W-:Y:S01]  /*63750*/  IMAD R3, R0, 0x17, RZ ;  /* 0x0000001700037824 */ /* 0x000fe200078e02ff */
[----:B------:R-:W-:-:S02]  /*63760*/  IADD3 R28, P6, R25, R8, RZ ;  /* 0x00000008191c7210 */ /* 0x000fc40007fde0ff */
        /* <DEDUP_REMOVED lines=10> */
[-C--:B------:R-:W-:Y:S01]  /*63810*/  LEA.HI.X.SX32 R29, R2, R9.reuse, 0x1, P6 ;  /* 0x00000009021d7211 */ /* 0x080fe200030f0eff */
[-C--:B------:R-:W-:Y:S02]  /*63820*/  IADD3 R2, P6, R3, R8.reuse, RZ ;  /* 0x0000000803027210 */ /* 0x080fe40007fde0ff */
[----:B------:R0:W-:Y:S02]  /*63830*/  STL.64 [R1+0xd50], R10 ;  /* 0x000d500a01007387 */ /* 0x0001e40000100a00 */
[C---:B------:R-:W-:Y:S01]  /*63840*/  LEA.HI.X.SX32 R3, R27.reuse, R9, 0x1, P6 ;  /* 0x000000091b037211 */ /* 0x040fe200030f0eff */
[----:B------:R-:W-:Y:S02]  /*63850*/  IMAD R25, R0, 0x2e2, RZ ;  /* 0x000002e200197824 */ /* 0x000fe400078e02ff */
[----:B------:R1:W-:Y:S01]  /*63860*/  STL.64 [R1+0xc58], R28 ;  /* 0x000c581c01007387 */ /* 0x0003e20000100a00 */
[----:B0-----:R-:W-:-:S04]  /*63870*/  IADD3 R10, P5, R27, R8, RZ ;  /* 0x000000081b0a7210 */ /* 0x001fc80007fbe0ff */
[----:B------:R-:W-:Y:S01]  /*63880*/  LEA.HI.X.SX32 R11, R24, R9, 0x1, P5 ;  /* 0x00000009180b7211 */ /* 0x000fe200028f0eff */
[C---:B-1----:R-:W-:Y:S02]  /*63890*/  IMAD R28, R0.reuse, 0x172, RZ ;  /* 0x00000172001c7824 */ /* 0x042fe400078e02ff */
[----:B------:R-:W-:Y:S02]  /*638a0*/  IMAD R29, R0, 0x171, RZ ;  /* 0x00000171001d7824 */ /* 0x000fe400078e02ff */
[----:B------:R0:W-:Y:S01]  /*638b0*/  STL.64 [R1+0xa68], R10 ;  /* 0x000a680a01007387 */ /* 0x0001e20000100a00 */
[----:B------:R1:W-:Y:S01]  /*638c0*/  STL.64 [R1+0x12f0], R2 ;  /* 0x0012f00201007387 */ /* 0x0003e20000100a00 */
[-C--:B------:R-:W-:Y:S01]  /*638d0*/  IADD3 R24, P6, R28, R8.reuse, RZ ;  /* 0x000000081c187210 */ /* 0x080fe20007fde0ff */
[C---:B------:R-:W-:Y:S01]  /*638e0*/  IMAD R27, R0.reuse, 0x2e4, RZ ;  /* 0x000002e4001b7824 */ /* 0x040fe200078e02ff */
[----:B0-----:R-:W-:Y:S01]  /*638f0*/  IADD3 R10, P5, R25, R8, RZ ;  /* 0x00000008190a7210 */ /* 0x001fe20007fbe0ff */
[----:B-1----:R-:W-:-:S03]  /*63900*/  IMAD R2, R0, 0xb9, RZ ;  /* 0x000000b900027824 */ /* 0x002fc600078e02ff */
[-C--:B------:R-:W-:Y:S02]  /*63910*/  LEA.HI.X.SX32 R11, R29, R9.reuse, 0x1, P5 ;  /* 0x000000091d0b7211 */ /* 0x080fe400028f0eff */
[----:B------:R-:W-:Y:S01]  /*63920*/  LEA.HI.X.SX32 R25, R2, R9, 0x1, P6 ;  /* 0x0000000902197211 */ /* 0x000fe200030f0eff */
[C---:B------:R-:W-:Y:S02]  /*63930*/  IMAD R3, R0.reuse, 0x2e6, RZ ;  /* 0x000002e600037824 */ /* 0x040fe400078e02ff */
[----:B------:R0:W-:Y:S02]  /*63940*/  STL.64 [R1+0x12e8], R10 ;  /* 0x0012e80a01007387 */ /* 0x0001e40000100a00 */
[----:B------:R1:W-:Y:S01]  /*63950*/  STL.64 [R1+0xa60], R24 ;  /* 0x000a601801007387 */ /* 0x0003e20000100a00 */
[-C--:B------:R-:W-:Y:S01]  /*63960*/  IADD3 R2, P6, R3, R8.reuse, RZ ;  /* 0x0000000803027210 */ /* 0x080fe20007fde0ff */
[C---:B------:R-:W-:Y:S01]  /*63970*/  IMAD R29, R0.reuse, 0x174, RZ ;  /* 0x00000174001d7824 */ /* 0x040fe200078e02ff */
[----:B0-----:R-:W-:Y:S01]  /*63980*/  IADD3 R10, P5, R27, R8, RZ ;  /* 0x000000081b0a7210 */ /* 0x001fe20007fbe0ff */
[----:B-1----:R-:W-:-:S02]  /*63990*/  IMAD R24, R0, 0x173, RZ ;  /* 0x0000017300187824 */ /* 0x002fc400078e02ff */
[----:B------:R-:W-:Y:S01]  /*639a0*/  IMAD R25, R0, 0xba, RZ ;  /* 0x000000ba00197824 */ /* 0x000fe200078e02ff */
[-C--:B------:R-:W-:Y:S02]  /*639b0*/  LEA.HI.X.SX32 R11, R28, R9.reuse, 0x1, P5 ;  /* 0x000000091c0b7211 */ /* 0x080fe400028f0eff */
[----:B------:R-:W-:-:S03]  /*639c0*/  LEA.HI.X.SX32 R3, R24, R9, 0x1, P6 ;  /* 0x0000000918037211 */ /* 0x000fc600030f0eff */
[----:B------:R0:W-:Y:S02]  /*639d0*/  STL.64 [R1+0x1308], R10 ;  /* 0x0013080a01007387 */ /* 0x0001e40000100a00 */
[----:B------:R1:W-:Y:S02]  /*639e0*/  STL.64 [R1+0x1300], R2 ;  /* 0x0013000201007387 */ /* 0x0003e40000100a00 */
[C---:B------:R-:W-:Y:S02]  /*639f0*/  IMAD R24, R0.reuse, 0x2e8, RZ ;  /* 0x000002e800187824 */ /* 0x040fe400078e02ff */
[----:B0-----:R-:W-:Y:S01]  /*63a00*/  IMAD R11, R0, 0x5d, RZ ;  /* 0x0000005d000b7824 */ /* 0x001fe200078e02ff */
[-C--:B------:R-:W-:Y:S02]  /*63a10*/  IADD3 R10, P5, R25, R8.reuse, RZ ;  /* 0x00000008190a7210 */ /* 0x080fe40007fbe0ff */
[----:B-1----:R-:W-:Y:S02]  /*63a20*/  IADD3 R2, P6, R29, R8, RZ ;  /* 0x000000081d027210 */ /* 0x002fe40007fde0ff */
[----:B------:R-:W-:-:S02]  /*63a30*/  LEA.HI.X.SX32 R11, R11, R9, 0x1, P5 ;  /* 0x000000090b0b7211 */ /* 0x000fc400028f0eff */
[----:B------:R-:W-:-:S03]  /*63a40*/  LEA.HI.X.SX32 R3, R25, R9, 0x1, P6 ;  /* 0x0000000919037211 */ /* 0x000fc600030f0eff */
[----:B------:R0:W-:Y:S02]  /*63a50*/  STL.64 [R1+0xc50], R10 ;  /* 0x000c500a01007387 */ /* 0x0001e40000100a00 */
[----:B------:R1:W-:Y:S01]  /*63a60*/  STL.64 [R1+0xa58], R2 ;  /* 0x000a580201007387 */ /* 0x0003e20000100a00 */
[-C--:B0-----:R-:W-:Y:S01]  /*63a70*/  IADD3 R10, P5, R24, R8.reuse, RZ ;  /* 0x00000008180a7210 */ /* 0x081fe20007fbe0ff */
[----:B-1----:R-:W-:Y:S01]  /*63a80*/  IMAD R3, R0, 0x175, RZ ;  /* 0x0000017500037824 */ /* 0x002fe200078e02ff */
[-C--:B------:R-:W-:Y:S01]  /*63a90*/  IADD3 R24, P6, R12, R8.reuse, RZ ;  /* 0x000000080c187210 */ /* 0x080fe20007fde0ff */
[C---:B------:R-:W-:Y:S01]  /*63aa0*/  IMAD R12, R0.reuse, 0x308, RZ ;  /* 0x00000308000c7824 */ /* 0x040fe200078e02ff */
[-C--:B------:R-:W-:Y:S01]  /*63ab0*/  LEA.HI.X.SX32 R11, R29, R9.reuse, 0x1, P5 ;  /* 0x000000091d0b7211 */ /* 0x080fe200028f0eff */
[C---:B------:R-:W-:Y:S01]  /*63ac0*/  IMAD R2, R0.reuse, 0x176, RZ ;  /* 0x0000017600027824 */ /* 0x040fe200078e02ff */
[----:B------:R-:W-:Y:S01]  /*63ad0*/  LEA.HI.X.SX32 R25, R3, R9, 0x1, P6 ;  /* 0x0000000903197211 */ /* 0x000fe200030f0eff */
[C---:B------:R-:W-:Y:S01]  /*63ae0*/  IMAD R3, R0.reuse, 0xbb, RZ ;  /* 0x000000bb00037824 */ /* 0x040fe200078e02ff */
[----:B------:R-:W-:Y:S01]  /*63af0*/  STL [R1+0x1988], R12 ;  /* 0x0019880c01007387 */ /* 0x000fe20000100800 */
[----:B------:R0:W-:Y:S02]  /*63b00*/  STL.64 [R1+0x1318], R10 ;  /* 0x0013180a01007387 */ /* 0x0001e40000100a00 */
[----:B------:R3:W-:Y:S02]  /*63b10*/  STL.64 [R1+0x1310], R24 ;  /* 0x0013101801007387 */ /* 0x0007e40000100a00 */
[----:B------:R-:W-:Y:S01]  /*63b20*/  IMAD R29, R0, 0x2ee, RZ ;  /* 0x000002ee001d7824 */ /* 0x000fe200078e02ff */
[----:B0-----:R-:W-:-:S02]  /*63b30*/  IADD3 R10, P5, R2, R8, RZ ;  /* 0x00000008020a7210 */ /* 0x001fc40007fbe0ff */
[----:B---3--:R-:W-:Y:S02]  /*63b40*/  IADD3 R24, P6, R7, R8, RZ ;  /* 0x0000000807187210 */ /* 0x008fe40007fde0ff */
[-C--:B------:R-:W-:Y:S02]  /*63b50*/  LEA.HI.X.SX32 R11, R3, R9.reuse, 0x1, P5 ;  /* 0x00000009030b7211 */ /* 0x080fe400028f0eff */
[----:B------:R-:W-:Y:S01]  /*63b60*/  LEA.HI.X.SX32 R25, R2, R9, 0x1, P6 ;  /* 0x0000000902197211 */ /* 0x000fe200030f0eff */
[C---:B------:R-:W-:Y:S02]  /*63b70*/  IMAD R3, R0.reuse, 0x5e, RZ ;  /* 0x0000005e00037824 */ /* 0x040fe400078e02ff */
[----:B------:R-:W-:Y:S02]  /*63b80*/  STL.64 [R1+0xa50], R10 ;  /* 0x000a500a01007387 */ /* 0x000fe40000100a00 */
[----:B------:R0:W-:Y:S02]  /*63b90*/  STL.64 [R1+0x1320], R24 ;  /* 0x0013201801007387 */ /* 0x0001e40000100a00 */
[----:B------:R-:W-:-:S02]  /*63ba0*/  IMAD R2, R0, 0xbc, RZ ;  /* 0x000000bc00027824 */ /* 0x000fc400078e02ff */
[C---:B------:R-:W-:Y:S01]  /*63bb0*/  IMAD R12, R0.reuse, 0x178, RZ ;  /* 0x00000178000c7824 */ /* 0x040fe200078e02ff */
[-C--:B0-----:R-:W-:Y:S01]  /*63bc0*/  IADD3 R24, P6, R3, R8.reuse, RZ ;  /* 0x0000000803187210 */ /* 0x081fe20007fde0ff */
[----:B------:R-:W-:Y:S01]  /*63bd0*/  IMAD R3, R0, 0x177, RZ ;  /* 0x0000017700037824 */ /* 0x000fe200078e02ff */
[----:B------:R-:W-:Y:S02]  /*63be0*/  IADD3 R10, P5, R29, R8, RZ ;  /* 0x000000081d0a7210 */ /* 0x000fe40007fbe0ff */
[-C--:B------:R-:W-:Y:S02]  /*63bf0*/  LEA.HI.X.SX32 R25, R5, R9.reuse, 0x1, P6 ;  /* 0x0000000905197211 */ /* 0x080fe400030f0eff */
[----:B------:R-:W-:-:S05]  /*63c00*/  LEA.HI.X.SX32 R11, R3, R9, 0x1, P5 ;  /* 0x00000009030b7211 */ /* 0x000fca00028f0eff */
[----:B------:R0:W-:Y:S01]  /*63c10*/  STL.64 [R1+0x1330], R10 ;  /* 0x0013300a01007387 */ /* 0x0001e20000100a00 */
[----:B------:R1:W-:Y:S02]  /*63c20*/  STL.64 [R1+0xd48], R24 ;  /* 0x000d481801007387 */ /* 0x0003e40000100a00 */
[C---:B------:R-:W-:Y:S02]  /*63c30*/  IMAD R29, R0.reuse, 0x2f0, RZ ;  /* 0x000002f0001d7824 */ /* 0x040fe400078e02ff */
[C---:B------:R-:W-:Y:S02]  /*63c40*/  IMAD R3, R0.reuse, 0x2f2, RZ ;  /* 0x000002f200037824 */ /* 0x040fe400078e02ff */
[----:B0-----:R-:W-:Y:S01]  /*63c50*/  IMAD R11, R0, 0x5e, RZ ;  /* 0x0000005e000b7824 */ /* 0x001fe200078e02ff */
[-C--:B------:R-:W-:Y:S02]  /*63c60*/  IADD3 R10, P5, R2, R8.reuse, RZ ;  /* 0x00000008020a7210 */ /* 0x080fe40007fbe0ff */
[----:B-1----:R-:W-:-:S02]  /*63c70*/  IADD3 R24, P6, R12, R8, RZ ;  /* 0x000000080c187210 */ /* 0x002fc40007fde0ff */
[-C--:B------:R-:W-:Y:S02]  /*63c80*/  LEA.HI.X.SX32 R11, R11, R9.reuse, 0x1, P5 ;  /* 0x000000090b0b7211 */ /* 0x080fe400028f0eff */
[-C--:B------:R-:W-:Y:S01]  /*63c90*/  LEA.HI.X.SX32 R25, R2, R9.reuse, 0x1, P6 ;  /* 0x0000000902197211 */ /* 0x080fe200030f0eff */
[-C--:B------:R-:W-:Y:S02]  /*63ca0*/  IADD3 R2, P6, R3, R8.reuse, RZ ;  /* 0x0000000803027210 */ /* 0x080fe40007fde0ff */
[----:B------:R0:W-:Y:S02]  /*63cb0*/  STL.64 [R1+0xc48], R10 ;  /* 0x000c480a01007387 */ /* 0x0001e40000100a00 */
[----:B------:R1:W-:Y:S01]  /*63cc0*/  STL.64 [R1+0xa48], R24 ;  /* 0x000a481801007387 */ /* 0x0003e20000100a00 */
[----:B0-----:R-:W-:Y:S01]  /*63cd0*/  IADD3 R10, P5, R29, R8, RZ ;  /* 0x000000081d0a7210 */ /* 0x001fe20007fbe0ff */
[C---:B-1----:R-:W-:Y:S02]  /*63ce0*/  IMAD R24, R0.reuse, 0x179, RZ ;  /* 0x0000017900187824 */ /* 0x042fe400078e02ff */
[----:B------:R-:W-:Y:S01]  /*63cf0*/  IMAD R25, R0, 0x17a, RZ ;  /* 0x0000017a00197824 */ /* 0x000fe200078e02ff */
[----:B------:R-:W-:-:S02]  /*63d00*/  LEA.HI.X.SX32 R11, R12, R9, 0x1, P5 ;  /* 0x000000090c0b7211 */ /* 0x000fc400028f0eff */
[----:B------:R-:W-:Y:S01]  /*63d10*/  LEA.HI.X.SX32 R3, R24, R9, 0x1, P6 ;  /* 0x0000000918037211 */ /* 0x000fe200030f0eff */
[C---:B------:R-:W-:Y:S02]  /*63d20*/  IMAD R12, R0.reuse, 0xbd, RZ ;  /* 0x000000bd000c7824 */ /* 0x040fe400078e02ff */
[----:B------:R0:W-:Y:S02]  /*63d30*/  STL.64 [R1+0x1340], R10 ;  /* 0x0013400a01007387 */ /* 0x0001e40000100a00 */
[----:B------:R1:W-:Y:S02]  /*63d40*/  STL.64 [R1+0x1338], R2 ;  /* 0x0013380201007387 */ /* 0x0003e40000100a00 */
[C---:B------:R-:W-:Y:S02]  /*63d50*/  IMAD R7, R0.reuse, 0x185, RZ ;  /* 0x0000018500077824 */ /* 0x040fe400078e02ff */
[----:B------:R-:W-:Y:S01]  /*63d60*/  IMAD R24, R0, 0x2f6, RZ ;  /* 0x000002f600187824 */ /* 0x000fe200078e02ff */
[----:B0-----:R-:W-:-:S02]  /*63d70*/  IADD3 R10, P5, R25, R8, RZ ;  /* 0x00000008190a7210 */ /* 0x001fc40007fbe0ff */
[----:B-1----:R-:W-:Y:S01]  /*63d80*/  IADD3 R2, P6, R6, R8, RZ ;  /* 0x0000000806027210 */ /* 0x002fe20007fde0ff */
[----:B------:R-:W-:Y:S01]  /*63d90*/  IMAD R6, R0, 0x30c, RZ ;  /* 0x0000030c00067824 */ /* 0x000fe200078e02ff */
[----:B------:R-:W-:Y:S01]  /*63da0*/  LEA.HI.X.SX32 R11, R12, R9, 0x1, P5 ;  /* 0x000000090c0b7211 */ /* 0x000fe200028f0eff */
[----:B------:R-:W-:-:S03]  /*63db0*/  IMAD R12, R0, 0x17b, RZ ;  /* 0x0000017b000c7824 */ /* 0x000fc600078e02ff */
[----:B------:R-:W-:Y:S01]  /*63dc0*/  STL.64 [R1+0x1980], R6 ;  /* 0x0019800601007387 */ /* 0x000fe20000100a00 */
[----:B------:R0:W-:Y:S01]  /*63dd0*/  STL.64 [R1+0xa40], R10 ;  /* 0x000a400a01007387 */ /* 0x0001e20000100a00 */
[-C--:B------:R-:W-:Y:S01]  /*63de0*/  LEA.HI.X.SX32 R3, R25, R9.reuse, 0x1, P6 ;  /* 0x0000000919037211 */ /* 0x080fe200030f0eff */
[----:B------:R-:W-:Y:S01]  /*63df0*/  IMAD R25, R0, 0x5f, RZ ;  /* 0x0000005f00197824 */ /* 0x000fe200078e02ff */
[-C--:B0-----:R-:W-:Y:S01]  /*63e00*/  IADD3 R10, P5, R24, R8.reuse, RZ ;  /* 0x00000008180a7210 */ /* 0x081fe20007fbe0ff */
[C---:B------:R-:W-:Y:S02]  /*63e10*/  IMAD R6, R0.reuse, 0xbe, RZ ;  /* 0x000000be00067824 */ /* 0x040fe400078e02ff */
[----:B------:R-:W-:Y:S01]  /*63e20*/  IMAD R24, R0, 0x17c, RZ ;  /* 0x0000017c00187824 */ /* 0x000fe200078e02ff */
[----:B------:R-:W-:Y:S01]  /*63e30*/  LEA.HI.X.SX32 R11, R12, R9, 0x1, P5 ;  /* 0x000000090c0b7211 */ /* 0x000fe200028f0eff */
[----:B------:R0:W-:Y:S04]  /*63e40*/  STL.64 [R1+0x1348], R2 ;  /* 0x0013480201007387 */ /* 0x0001e80000100a00 */
[----:B------:R1:W-:Y:S01]  /*63e50*/  STL.64 [R1+0x1350], R10 ;  /* 0x0013500a01007387 */ /* 0x0003e20000100a00 */
        /* <DEDUP_REMOVED lines=12> */
[----:B------:R-:W-:Y:S01]  /*63f20*/  LEA.HI.X.SX32 R11, R25, R9, 0x1, P5 ;  /* 0x00000009190b7211 */ /* 0x000fe200028f0eff */
[----:B------:R0:W-:Y:S04]  /*63f30*/  STL.64 [R1+0x1358], R2 ;  /* 0x0013580201007387 */ /* 0x0001e80000100a00 */
[----:B------:R1:W-:Y:S01]  /*63f40*/  STL.64 [R1+0x1360], R10 ;  /* 0x0013600a01007387 */ /* 0x0003e20000100a00 */
[----:B0-----:R-:W-:Y:S01]  /*63f50*/  IADD3 R2, P6, R12, R8, RZ ;  /* 0x000000080c027210 */ /* 0x001fe20007fde0ff */
[----:B-1----:R-:W-:-:S05]  /*63f60*/  IMAD R10, R0, 0xbf, RZ ;  /* 0x000000bf000a7824 */ /* 0x002fca00078e02ff */
[----:B------:R-:W-:-:S05]  /*63f70*/  LEA.HI.X.SX32 R3, R10, R9, 0x1, P6 ;  /* 0x000000090a037211 */ /* 0x000fca00030f0eff */
[----:B------:R0:W-:Y:S04]  /*63f80*/  STL.64 [R1+0xf30], R2 ;  /* 0x000f300201007387 */ /* 0x0001e80000100a00 */
[----:B0-----:R-:W2:Y:S01]  /*63f90*/  LDL.LU.64 R2, [R1+0x19a0] ;  /* 0x0019a00001027983 */ /* 0x001ea20000300a00 */
[C---:B------:R-:W-:Y:S02]  /*63fa0*/  IMAD R25, R0.reuse, 0x2fc, RZ ;  /* 0x000002fc00197824 */ /* 0x040fe400078e02ff */
[----:B------:R-:W-:-:S03]  /*63fb0*/  IMAD R11, R0, 0x2fe, RZ ;  /* 0x000002fe000b7824 */ /* 0x000fc600078e02ff */
[----:B------:R-:W-:Y:S01]  /*63fc0*/  IADD3 R24, P5, R25, R8, RZ ;  /* 0x0000000819187210 */ /* 0x000fe20007fbe0ff */
[----:B------:R-:W-:-:S03]  /*63fd0*/  IMAD R20, R0, 0x17f, RZ ;  /* 0x0000017f00147824 */ /* 0x000fc600078e02ff */
[-C--:B------:R-:W-:Y:S02]  /*63fe0*/  LEA.HI.X.SX32 R25, R12, R9.reuse, 0x1, P5 ;  /* 0x000000090c197211 */ /* 0x080fe400028f0eff */
[----:B------:R-:W-:Y:S01]  /*63ff0*/  IADD3 R10, P6, R11, R8, RZ ;  /* 0x000000080b0a7210 */ /* 0x000fe20007fde0ff */
[----:B------:R-:W-:Y:S02]  /*64000*/  IMAD R19, R0, 0x3, RZ ;  /* 0x0000000300137824 */ /* 0x000fe400078e02ff */
[----:B------:R2:W-:Y:S01]  /*64010*/  STL.64 [R1+0x1368], R24 ;  /* 0x0013681801007387 */ /* 0x0005e20000100a00 */
[----:B------:R-:W-:Y:S01]  /*64020*/  LEA.HI.X.SX32 R11, R20, R9, 0x1, P6 ;  /* 0x00000009140b7211 */ /* 0x000fe200030f0eff */
[----:B------:R-:W-:-:S04]  /*64030*/  IMAD R22, R0, 0x18, RZ ;  /* 0x0000001800167824 */ /* 0x000fc800078e02ff */
[----:B------:R0:W-:Y:S01]  /*64040*/  STL.64 [R1+0x1370], R10 ;  /* 0x0013700a01007387 */ /* 0x0001e20000100a00 */
[----:B--2---:R-:W-:-:S04]  /*64050*/  IADD3 R24, P5, R2, R8, RZ ;  /* 0x0000000802187210 */ /* 0x004fc80007fbe0ff */
[----:B------:R-:W-:Y:S02]  /*64060*/  LEA.HI.X.SX32 R25, R19, R9, 0x1, P5 ;  /* 0x0000000913197211 */ /* 0x000fe400028f0eff */
[----:B0-----:R-:W-:-:S03]  /*64070*/  IADD3 R10, P6, R3, R8, RZ ;  /* 0x00000008030a7210 */ /* 0x001fc60007fde0ff */
[----:B------:R0:W-:Y:S01]  /*64080*/  STL.64 [R1+0xe50], R24 ;  /* 0x000e501801007387 */ /* 0x0001e20000100a00 */
[----:B------:R-:W-:Y:S02]  /*64090*/  LEA.HI.X.SX32 R11, R2, R9, 0x1, P6 ;  /* 0x00000009020b7211 */ /* 0x000fe400030f0eff */
[----:B0-----:R-:W-:-:S03]  /*640a0*/  IADD3 R24, P5, R22, R8, RZ ;  /* 0x0000000816187210 */ /* 0x001fc60007fbe0ff */
[----:B------:R0:W-:Y:S01]  /*640b0*/  STL.64 [R1+0xe40], R10 ;  /* 0x000e400a01007387 */ /* 0x0001e20000100a00 */
[----:B------:R-:W-:-:S03]  /*640c0*/  LEA.HI.X.SX32 R25, R3, R9, 0x1, P5 ;  /* 0x0000000903197211 */ /* 0x000fc600028f0eff */
[----:B0-----:R-:W2:Y:S02]  /*640d0*/  LDL.LU.64 R10, [R1+0x1998] ;  /* 0x00199800010a7983 */ /* 0x001ea40000300a00 */
[----:B------:R0:W-:Y:S02]  /*640e0*/  STL.64 [R1+0xe20], R24 ;  /* 0x000e201801007387 */ /* 0x0001e40000100a00 */
[----:B0-----:R-:W3:Y:S01]  /*640f0*/  LDL.LU.64 R24, [R1+0x1990] ;  /* 0x0019900001187983 */ /* 0x001ee20000300a00 */
[C---:B------:R-:W-:Y:S02]  /*64100*/  IMAD R21, R0.reuse, 0x30, RZ ;  /* 0x0000003000157824 */ /* 0x040fe400078e02ff */
[----:B------:R-:W-:-:S03]  /*64110*/  IMAD R23, R0, 0x60, RZ ;  /* 0x0000006000177824 */ /* 0x000fc600078e02ff */
[----:B------:R-:W-:Y:S01]  /*64120*/  IADD3 R6, P6, R21, R8, RZ ;  /* 0x0000000815067210 */ /* 0x000fe20007fde0ff */
[----:B------:R-:W-:-:S03]  /*64130*/  IMAD.MOV.U32 R3, RZ, RZ, R7 ;  /* 0x000000ffff037224 */ /* 0x000fc600078e0007 */
[----:B------:R-:W-:Y:S01]  /*64140*/  MOV R2, R6 ;  /* 0x0000000600027202 */ /* 0x000fe20000000f00 */
[----:B------:R0:W-:Y:S01]  /*64150*/  STL [R1+0xdc0], R6 ;  /* 0x000dc00601007387 */ /* 0x0001e20000100800 */
[----:B------:R-:W-:Y:S02]  /*64160*/  LEA.HI.X.SX32 R3, R22, R9, 0x1, P6 ;  /* 0x0000000916037211 */ /* 0x000fe400030f0eff */
[----:B0-----:R-:W-:-:S04]  /*64170*/  IADD3 R6, P5, R23, R8, RZ ;  /* 0x0000000817067210 */ /* 0x001fc80007fbe0ff */
[----:B------:R-:W-:Y:S01]  /*64180*/  LEA.HI.X.SX32 R7, R21, R9, 0x1, P5 ;  /* 0x0000000915077211 */ /* 0x000fe200028f0eff */
[----:B------:R-:W-:Y:S04]  /*64190*/  STL [R1+0xdc4], R3 ;  /* 0x000dc40301007387 */ /* 0x000fe80000100800 */
[----:B------:R0:W-:Y:S01]  /*641a0*/  STL.64 [R1+0xd40], R6 ;  /* 0x000d400601007387 */ /* 0x0001e20000100a00 */
[C---:B------:R-:W-:Y:S02]  /*641b0*/  IMAD R12, R0.reuse, 0x302, RZ ;  /* 0x00000302000c7824 */ /* 0x040fe400078e02ff */
[C---:B------:R-:W-:Y:S02]  /*641c0*/  IMAD R26, R0.reuse, 0x182, RZ ;  /* 0x00000182001a7824 */ /* 0x040fe400078e02ff */
[----:B------:R-:W-:-:S02]  /*641d0*/  IMAD R13, R0, 0x304, RZ ;  /* 0x00000304000d7824 */ /* 0x000fc400078e02ff */
[C---:B------:R-:W-:Y:S02]  /*641e0*/  IMAD R27, R0.reuse, 0xc2, RZ ;  /* 0x000000c2001b7824 */ /* 0x040fe400078e02ff */
[C---:B------:R-:W-:Y:S02]  /*641f0*/  IMAD R21, R0.reuse, 0x61, RZ ;  /* 0x0000006100157824 */ /* 0x040fe400078e02ff */
[----:B------:R-:W-:Y:S01]  /*64200*/  IMAD R28, R0, 0x184, RZ ;  /* 0x00000184001c7824 */ /* 0x000fe200078e02ff */
[CC--:B---3--:R-:W-:Y:S02]  /*64210*/  IADD3 R2, P6, R24.reuse, R8.reuse, RZ ;  /* 0x0000000818027210 */ /* 0x0c8fe40007fde0ff */
[----:B0-----:R-:W-:Y:S02]  /*64220*/  IADD3 R6, P5, R25, R8, RZ ;  /* 0x0000000819067210 */ /* 0x001fe40007fbe0ff */
[-C--:B------:R-:W-:Y:S02]  /*64230*/  LEA.HI.X.SX32 R3, R23, R9.reuse, 0x1, P6 ;  /* 0x0000000917037211 */ /* 0x080fe400030f0eff */
[----:B------:R-:W-:-:S03]  /*64240*/  LEA.HI.X.SX32 R7, R24, R9, 0x1, P5 ;  /* 0x0000000918077211 */ /* 0x000fc600028f0eff */
[----:B------:R2:W-:Y:S02]  /*64250*/  STL.64 [R1+0xc38], R2 ;  /* 0x000c380201007387 */ /* 0x0005e40000100a00 */
[----:B------:R0:W-:Y:S01]  /*64260*/  STL.64 [R1+0xf28], R6 ;  /* 0x000f280601007387 */ /* 0x0001e20000100a00 */
[-C--:B--2---:R-:W-:Y:S02]  /*64270*/  IADD3 R2, P6, R10, R8.reuse, RZ ;  /* 0x000000080a027210 */ /* 0x084fe40007fde0ff */
[----:B0-----:R-:W-:Y:S01]  /*64280*/  IADD3 R6, P5, R12, R8, RZ ;  /* 0x000000080c067210 */ /* 0x001fe20007fbe0ff */
[----:B------:R-:W-:Y:S01]  /*64290*/  IMAD R12, R0, 0x181, RZ ;  /* 0x00000181000c7824 */ /* 0x000fe200078e02ff */
[----:B------:R-:W-:-:S04]  /*642a0*/  LEA.HI.X.SX32 R3, R25, R9, 0x1, P6 ;  /* 0x0000000919037211 */ /* 0x000fc800030f0eff */
[----:B------:R-:W-:Y:S01]  /*642b0*/  LEA.HI.X.SX32 R7, R12, R9, 0x1, P5 ;  /* 0x000000090c077211 */ /* 0x000fe200028f0eff */
[----:B------:R-:W-:Y:S04]  /*642c0*/  STL.64 [R1+0x1378], R2 ;  /* 0x0013780201007387 */ /* 0x000fe80000100a00 */
[----:B------:R0:W-:Y:S01]  /*642d0*/  STL.64 [R1+0x1380], R6 ;  /* 0x0013800601007387 */ /* 0x0001e20000100a00 */
[-C--:B------:R-:W-:Y:S02]  /*642e0*/  IADD3 R24, P6, R26, R8.reuse, RZ ;  /* 0x000000081a187210 */ /* 0x080fe40007fde0ff */
[----:B------:R-:W-:-:S04]  /*642f0*/  IADD3 R12, P5, R13, R8, RZ ;  /* 0x000000080d0c7210 */ /* 0x000fc80007fbe0ff */
[----:B------:R-:W-:Y:S01]  /*64300*/  LEA.HI.X.SX32 R13, R26, R9, 0x1, P5 ;  /* 0x000000091a0d7211 */ /* 0x000fe200028f0eff */
[C---:B0-----:R-:W-:Y:S02]  /*64310*/  IMAD R6, R0.reuse, 0xc1, RZ ;  /* 0x000000c100067824 */ /* 0x041fe400078e02ff */
[----:B------:R-:W-:-:S03]  /*64320*/  IMAD R7, R0, 0x306, RZ ;  /* 0x0000030600077824 */ /* 0x000fc600078e02ff */
[----:B------:R-:W-:Y:S01]  /*64330*/  LEA.HI.X.SX32 R25, R6, R9, 0x1, P6 ;  /* 0x0000000906197211 */ /* 0x000fe200030f0eff */
[----:B------:R-:W-:Y:S01]  /*64340*/  IMAD R3, R0, 0x183, RZ ;  /* 0x0000018300037824 */ /* 0x000fe200078e02ff */
[----:B------:R-:W-:-:S03]  /*64350*/  IADD3 R6, P6, R7, R8, RZ ;  /* 0x0000000807067210 */ /* 0x000fc60007fde0ff */
[----:B------:R-:W-:Y:S01]  /*64360*/  STL.64 [R1+0xe58], R24 ;  /* 0x000e581801007387 */ /* 0x000fe20000100a00 */
[----:B------:R0:W-:Y:S01]  /*64370*/  STL.64 [R1+0x1390], R12 ;  /* 0x0013900c01007387 */ /* 0x0001e20000100a00 */
[----:B------:R-:W-:Y:S02]  /*64380*/  LEA.HI.X.SX32 R7, R3, R9, 0x1, P6 ;  /* 0x0000000903077211 */ /* 0x000fe400030f0eff */
[----:B0-----:R-:W-:-:S04]  /*64390*/  IADD3 R12, P5, R27, R8, RZ ;  /* 0x000000081b0c7210 */ /* 0x001fc80007fbe0ff */
[----:B------:R-:W-:Y:S01]  /*643a0*/  LEA.HI.X.SX32 R13, R21, R9, 0x1, P5 ;  /* 0x00000009150d7211 */ /* 0x000fe200028f0eff */
[----:B------:R0:W-:Y:S04]  /*643b0*/  STL.64 [R1+0x1388], R6 ;  /* 0x0013880601007387 */ /* 0x0001e80000100a00 */
[----:B------:R1:W-:Y:S01]  /*643c0*/  STL.64 [R1+0xc30], R12 ;  /* 0x000c300c01007387 */ /* 0x0003e20000100a00 */
[----:B0-----:R-:W-:-:S03]  /*643d0*/  IADD3 R6, P6, R28, R8, RZ ;  /* 0x000000081c067210 */ /* 0x001fc60007fde0ff */
[----:B-1----:R-:W2:Y:S01]  /*643e0*/  LDL.LU R12, [R1+0x1988] ;  /* 0x00198800010c7983 */ /* 0x002ea20000300800 */
[----:B------:R-:W-:-:S05]  /*643f0*/  LEA.HI.X.SX32 R7, R27, R9, 0x1, P6 ;  /* 0x000000091b077211 */ /* 0x000fca00030f0eff */
[----:B------:R0:W-:Y:S04]  /*64400*/  STL.64 [R1+0xf38], R6 ;  /* 0x000f380601007387 */ /* 0x0001e80000100a00 */
[----:B0-----:R-:W3:Y:S01]  /*64410*/  LDL.LU.64 R6, [R1+0x1980] ;  /* 0x0019800001067983 */ /* 0x001ee20000300a00 */
[C---:B------:R-:W-:Y:S02]  /*64420*/  IMAD R21, R0.reuse, 0x30a, RZ ;  /* 0x0000030a00157824 */ /* 0x040fe400078e02ff */
[C---:B------:R-:W-:Y:S02]  /*64430*/  IMAD R29, R0.reuse, 0x186, RZ ;  /* 0x00000186001d7824 */ /* 0x040fe400078e02ff */
[C---:B------:R-:W-:Y:S01]  /*64440*/  IMAD R5, R0.reuse, 0xc3, RZ ;  /* 0x000000c300057824 */ /* 0x040fe200078e02ff */
[----:B------:R-:W-:Y:S01]  /*64450*/  IADD3 R26, P6, R21, R8, RZ ;  /* 0x00000008151a7210 */ /* 0x000fe20007fde0ff */
[----:B------:R-:W-:-:S02]  /*64460*/  IMAD R4, R0, 0x30e, RZ ;  /* 0x0000030e00047824 */ /* 0x000fc400078e02ff */
[C---:B------:R-:W-:Y:S02]  /*64470*/  IMAD R25, R0.reuse, 0x31, RZ ;  /* 0x0000003100197824 */ /* 0x040fe400078e02ff */
[C---:B------:R-:W-:Y:S02]  /*64480*/  IMAD R20, R0.reuse, 0xc4, RZ ;  /* 0x000000c400147824 */ /* 0x040fe400078e02ff */
[C---:B------:R-:W-:Y:S02]  /*64490*/  IMAD R19, R0.reuse, 0x188, RZ ;  /* 0x0000018800137824 */ /* 0x040fe400078e02ff */
[C---:B------:R-:W-:Y:S02]  /*644a0*/  IMAD R22, R0.reuse, 0x310, RZ ;  /* 0x0000031000167824 */ /* 0x040fe400078e02ff */
[C---:B------:R-:W-:Y:S02]  /*644b0*/  IMAD R2, R0.reuse, 0x312, RZ ;  /* 0x0000031200027824 */ /* 0x040fe400078e02ff */
[----:B------:R-:W-:-:S02]  /*644c0*/  IMAD R10, R0, 0x189, RZ ;  /* 0x00000189000a7824 */ /* 0x000fc400078e02ff */
[C---:B------:R-:W-:Y:S02]  /*644d0*/  IMAD R3, R0.reuse, 0x18a, RZ ;  /* 0x0000018a00037824 */ /* 0x040fe400078e02ff */
[C---:B------:R-:W-:Y:S02]  /*644e0*/  IMAD R24, R0.reuse, 0xc5, RZ ;  /* 0x000000c500187824 */ /* 0x040fe400078e02ff */
[C---:B------:R-:W-:Y:S02]  /*644f0*/  IMAD R21, R0.reuse, 0x314, RZ ;  /* 0x0000031400157824 */ /* 0x040fe400078e02ff */
[----:B------:R-:W-:Y:S01]  /*64500*/  IMAD R23, R0, 0x316, RZ ;  /* 0x0000031600177824 */ /* 0x000fe200078e02ff */
[----:B--2---:R-:W-:-:S04]  /*64510*/  IADD3 R12, P5, R12, R8, RZ ;  /* 0x000000080c0c7210 */ /* 0x004fc80007fbe0ff */
[----:B------:R-:W-:-:S05]  /*64520*/  LEA.HI.X.SX32 R13, R28, R9, 0x1, P5 ;  /* 0x000000091c0d7211 */ /* 0x000fca00028f0eff */
[----:B------:R0:W-:Y:S01]  /*64530*/  STL.64 [R1+0x1398], R12 ;  /* 0x0013980c01007387 */ /* 0x0001e20000100a00 */
[----:B------:R-:W-:Y:S01]  /*64540*/  IMAD R28, R0, 0x187, RZ ;  /* 0x00000187001c7824 */ /* 0x000fe200078e02ff */
[----:B---3--:R-:W-:Y:S01]  /*64550*/  LEA.HI.X.SX32 R27, R7, R9, 0x1, P6 ;  /* 0x00000009071b7211 */ /* 0x008fe200030f0eff */
[-C--:B------:R-:W-:Y:S01]  /*64560*/  IADD3 R6, P6, R6, R8.reuse, RZ ;  /* 0x0000000806067210 */ /* 0x080fe20007fde0ff */
[----:B0-----:R-:W-:-:S03]  /*64570*/  IADD3 R12, P5, R29, R8, RZ ;  /* 0x000000081d0c7210 */ /* 0x001fc60007fbe0ff */
[----:B------:R0:W-:Y:S01]  /*64580*/  STL.64 [R1+0x13b0], R26 ;  /* 0x0013b01a01007387 */ /* 0x0001e20000100a00 */
[-C--:B------:R-:W-:Y:S02]  /*64590*/  LEA.HI.X.SX32 R13, R5, R9.reuse, 0x1, P5 ;  /* 0x00000009050d7211 */ /* 0x080fe400028f0eff */
[-C--:B------:R-:W-:Y:S01]  /*645a0*/  LEA.HI.X.SX32 R7, R29, R9.reuse, 0x1, P6 ;  /* 0x000000091d077211 */ /* 0x080fe200030f0eff */
[-C--:B------:R-:W-:Y:S02]  /*645b0*/  IADD3 R4, P5, R4, R8.reuse, RZ ;  /* 0x0000000804047210 */ /* 0x080fe40007fbe0ff */
[----:B------:R1:W-:Y:S02]  /*645c0*/  STL.64 [R1+0xf58], R12 ;  /* 0x000f580c01007387 */ /* 0x0003e40000100a00 */
[----:B------:R-:W-:Y:S01]  /*645d0*/  LEA.HI.X.SX32 R5, R28, R9, 0x1, P5 ;  /* 0x000000091c057211 */ /* 0x000fe200028f0eff */
[----:B0-----:R-:W-:Y:S01]  /*645e0*/  IMAD R27, R0, 0x62, RZ ;  /* 0x00000062001b7824 */ /* 0x001fe200078e02ff */
[----:B-1----:R-:W2:Y:S01]  /*645f0*/  LDL.LU.64 R12, [R1+0x1978] ;  /* 0x00197800010c7983 */ /* 0x002ea20000300a00 */
[----:B------:R0:W-:Y:S02]  /*64600*/  STL.64 [R1+0x13a8], R6 ;  /* 0x0013a80601007387 */ /* 0x0001e40000100a00 */
[----:B------:R1:W-:Y:S01]  /*64610*/  STL.64 [R1+0x13a0], R4 ;  /* 0x0013a00401007387 */ /* 0x0003e20000100a00 */
[----:B0-----:R-:W-:-:S02]  /*64620*/  IADD3 R6, P6, R27, R8, RZ ;  /* 0x000000081b067210 */ /* 0x001fc40007fde0ff */
[----:B-1----:R-:W-:Y:S02]  /*64630*/  IADD3 R4, P5, R20, R8, RZ ;  /* 0x0000000814047210 */ /* 0x002fe40007fbe0ff */
[-C--:B------:R-:W-:Y:S02]  /*64640*/  LEA.HI.X.SX32 R7, R25, R9.reuse, 0x1, P6 ;  /* 0x0000000919077211 */ /* 0x080fe400030f0eff */
[----:B------:R-:W-:-:S03]  /*64650*/  LEA.HI.X.SX32 R5, R27, R9, 0x1, P5 ;  /* 0x000000091b057211 */ /* 0x000fc600028f0eff */
[----:B------:R0:W-:Y:S02]  /*64660*/  STL.64 [R1+0xd38], R6 ;  /* 0x000d380601007387 */ /* 0x0001e40000100a00 */
[----:B------:R1:W-:Y:S01]  /*64670*/  STL.64 [R1+0xc28], R4 ;  /* 0x000c280401007387 */ /* 0x0003e20000100a00 */
[CC--:B0-----:R-:W-:Y:S02]  /*64680*/  IADD3 R6, P6, R19.reuse, R8.reuse, RZ ;  /* 0x0000000813067210 */ /* 0x0c1fe40007fde0ff */
[----:B-1----:R-:W-:Y:S02]  /*64690*/  IADD3 R4, P5, R22, R8, RZ ;  /* 0x0000000816047210 */ /* 0x002fe40007fbe0ff */
[-C--:B------:R-:W-:Y:S02]  /*646a0*/  LEA.HI.X.SX32 R7, R20, R9.reuse, 0x1, P6 ;  /* 0x0000000914077211 */ /* 0x080fe400030f0eff */
[----:B------:R-:W-:-:S03]  /*646b0*/  LEA.HI.X.SX32 R5, R19, R9, 0x1, P5 ;  /* 0x0000000913057211 */ /* 0x000fc600028f0eff */
[----:B------:R0:W-:Y:S02]  /*646c0*/  STL.64 [R1+0xf50], R6 ;  /* 0x000f500601007387 */ /* 0x0001e40000100a00 */
[----:B------:R1:W-:Y:S01]  /*646d0*/  STL.64 [R1+0x13b8], R4 ;  /* 0x0013b80401007387 */ /* 0x0003e20000100a00 */
[-C--:B0-----:R-:W-:Y:S02]  /*646e0*/  IADD3 R6, P6, R2, R8.reuse, RZ ;  /* 0x0000000802067210 */ /* 0x081fe40007fde0ff */
[----:B-1----:R-:W-:Y:S02]  /*646f0*/  IADD3 R4, P5, R3, R8, RZ ;  /* 0x0000000803047210 */ /* 0x002fe40007fbe0ff */
[-C--:B------:R-:W-:Y:S02]  /*64700*/  LEA.HI.X.SX32 R7, R10, R9.reuse, 0x1, P6 ;  /* 0x000000090a077211 */ /* 0x080fe400030f0eff */
[----:B------:R-:W-:-:S03]  /*64710*/  LEA.HI.X.SX32 R5, R24, R9, 0x1, P5 ;  /* 0x0000000918057211 */ /* 0x000fc600028f0eff */
[----:B------:R0:W-:Y:S01]  /*64720*/  STL.64 [R1+0x13c8], R6 ;  /* 0x0013c80601007387 */ /* 0x0001e20000100a00 */
[----:B------:R-:W-:Y:S02]  /*64730*/  IMAD R26, R0, 0x18b, RZ ;  /* 0x0000018b001a7824 */ /* 0x000fe400078e02ff */
[----:B------:R1:W-:Y:S01]  /*64740*/  STL.64 [R1+0xf48], R4 ;  /* 0x000f480401007387 */ /* 0x0003e20000100a00 */
[-C--:B0-----:R-:W-:Y:S02]  /*64750*/  IADD3 R6, P6, R21, R8.reuse, RZ ;  /* 0x0000000815067210 */ /* 0x081fe40007fde0ff */
[----:B-1----:R-:W-:Y:S02]  /*64760*/  IADD3 R4, P5, R23, R8, RZ ;  /* 0x0000000817047210 */ /* 0x002fe40007fbe0ff */
[-C--:B------:R-:W-:Y:S02]  /*64770*/  LEA.HI.X.SX32 R7, R3, R9.reuse, 0x1, P6 ;  /* 0x0000000903077211 */ /* 0x080fe400030f0eff */
[----:B------:R-:W-:-:S03]  /*64780*/  LEA.HI.X.SX32 R5, R26, R9, 0x1, P5 ;  /* 0x000000091a057211 */ /* 0x000fc600028f0eff */
[----:B------:R0:W-:Y:S01]  /*64790*/  STL.64 [R1+0x13c0], R6 ;  /* 0x0013c00601007387 */ /* 0x0001e20000100a00 */
[----:B------:R-:W3:Y:S02]  /*647a0*/  LDL.64 R26, [R1+0x540] ;  /* 0x00054000011a7983 */ /* 0x000ee40000100a00 */
[C---:B------:R-:W-:Y:S02]  /*647b0*/  IMAD R2, R0.reuse, 0xc6, RZ ;  /* 0x000000c600027824 */ /* 0x040fe400078e02ff */
[C---:B------:R-:W-:Y:S02]  /*647c0*/  IMAD R21, R0.reuse, 0x18c, RZ ;  /* 0x0000018c00157824 */ /* 0x040fe400078e02ff */
[----:B------:R-:W-:Y:S01]  /*647d0*/  IMAD R25, R0, 0x63, RZ ;  /* 0x0000006300197824 */ /* 0x000fe200078e02ff */
[----:B------:R-:W1:Y:S01]  /*647e0*/  MUFU.RCP R11, R11 ;  /* 0x0000000b000b7308 */ /* 0x000e620000001000 */
[----:B------:R3:W-:Y:S01]  /*647f0*/  STL.64 [R1+0x13d0], R4 ;  /* 0x0013d00401007387 */ /* 0x0007e20000100a00 */
[----:B0-----:R-:W-:Y:S01]  /*64800*/  IADD3 R6, P6, R2, R8, RZ ;  /* 0x0000000802067210 */ /* 0x001fe20007fde0ff */
[----:B------:R-:W-:-:S02]  /*64810*/  IMAD R3, R0, 0x318, RZ ;  /* 0x0000031800037824 */ /* 0x000fc400078e02ff */
[----:B-1----:R-:W-:-:S03]  /*64820*/  FMUL R0, R11, R15 ;  /* 0x0000000f0b007220 */ /* 0x002fc60000400000 */
[----:B--2---:R-:W0:Y:S01]  /*64830*/  MUFU.RCP R13, R13 ;  /* 0x0000000d000d7308 */ /* 0x004e220000001000 */
[----:B---3--:R-:W-:Y:S02]  /*64840*/  IADD3 R4, P5, R21, R26, RZ ;  /* 0x0000001a15047210 */ /* 0x008fe40007fbe0ff */
[-C--:B------:R-:W-:Y:S02]  /*64850*/  LEA.HI.X.SX32 R7, R25, R27.reuse, 0x1, P6 ;  /* 0x0000001b19077211 */ /* 0x080fe400030f0eff */
[----:B------:R-:W-:-:S03]  /*64860*/  LEA.HI.X.SX32 R5, R2, R27, 0x1, P5 ;  /* 0x0000001b02057211 */ /* 0x000fc600028f0eff */
[----:B------:R-:W-:Y:S02]  /*64870*/  STL.64 [R1+0xa30], R6 ;  /* 0x000a300601007387 */ /* 0x000fe40000100a00 */
[----:B------:R1:W-:Y:S02]  /*64880*/  STL.64 [R1+0xf40], R4 ;  /* 0x000f400401007387 */ /* 0x0003e40000100a00 */
[----:B-1----:R-:W-:-:S05]  /*64890*/  IADD3 R4, P5, R3, R26, RZ ;  /* 0x0000001a03047210 */ /* 0x002fca0007fbe0ff */
[----:B------:R1:W-:Y:S01]  /*648a0*/  STL [R1+0x1970], R4 ;  /* 0x0019700401007387 */ /* 0x0003e20000100800 */
[----:B------:R2:W-:Y:S02]  /*648b0*/  STL [R1+0x196c], R26 ;  /* 0x00196c1a01007387 */ /* 0x0005e40000100800 */
[----:B------:R3:W-:Y:S02]  /*648c0*/  STL [R1+0x1968], R27 ;  /* 0x0019681b01007387 */ /* 0x0007e40000100800 */
[----:B0-----:R0:W-:Y:S01]  /*648d0*/  STL [R1+0x1974], R13 ;  /* 0x0019740d01007387 */ /* 0x0011e20000100800 */
[----:B-1----:R-:W4:Y:S01]  /*648e0*/  LDL.LU R4, [R1+0x94] ;  /* 0x0000940001047983 */ /* 0x002f220000300800 */
[----:B------:R1:W-:Y:S02]  /*648f0*/  STL [R1+0x1718], R0 ;  /* 0x0017180001007387 */ /* 0x0003e40000100800 */
[----:B--2---:R-:W2:Y:S02]  /*64900*/  LDL.LU R26, [R1+0x90] ;  /* 0x00009000011a7983 */ /* 0x004ea40000300800 */
[----:B---3--:R-:W3:Y:S01]  /*64910*/  LDL.LU R27, [R1+0x8c] ;  /* 0x00008c00011b7983 */ /* 0x008ee20000300800 */
[----:B0-----:R-:W-:-:S02]  /*64920*/  MOV R13, R14 ;  /* 0x0000000e000d7202 */ /* 0x001fc40000000f00 */
[----:B------:R-:W3:Y:S01]  /*64930*/  LDL.LU R14, [R1+0x88] ;  /* 0x00008800010e7983 */ /* 0x000ee20000300800 */
[----:B------:R-:W-:Y:S02]  /*64940*/  FSETP.NEU.AND P6, PT, R12, RZ, PT ;  /* 0x000000ff0c00720b */ /* 0x000fe40003fcd000 */
[----:B------:R-:W3:Y:S02]  /*64950*/  LDL.LU R12, [R1+0x84] ;  /* 0x00008400010c7983 */ /* 0x000ee40000300800 */
[----:B------:R-:W3:Y:S01]  /*64960*/  LDL.LU R21, [R1+0x80] ;  /* 0x0000800001157983 */ /* 0x000ee20000300800 */
[----:B------:R-:W3:Y:S01]  /*64970*/  LDL.LU R15, [R1+0x7c] ;  /* 0x00007c00010f7983 */ /* 0x000ee20000300800 */
[----:B------:R-:W3:Y:S02]  /*64980*/  LDL.LU R5, [R1+0x70] ;  /* 0x0000700001057983 */ /* 0x000ee40000300800 */
[C---:B-1----:R-:W-:Y:S02]  /*64990*/  FMUL R0, R11.reuse, R18 ;  /* 0x000000120b007220 */ /* 0x042fe40000400000 */
[----:B------:R-:W3:Y:S03]  /*649a0*/  LDL.LU R3, [R1+0x6c] ;  /* 0x00006c0001037983 */ /* 0x000ee60000300800 */
[----:B------:R0:W-:Y:S01]  /*649b0*/  STL [R1+0x1714], R0 ;  /* 0x0017140001007387 */ /* 0x0001e20000100800 */
[----:B------:R-:W3:Y:S03]  /*649c0*/  LDL.LU R2, [R1+0x60] ;  /* 0x0000600001027983 */ /* 0x000ee60000300800 */
[----:B0-----:R-:W3:Y:S01]  /*649d0*/  LDL.LU R0, [R1+0x5c] ;  /* 0x00005c0001007983 */ /* 0x001ee20000300800 */
[----:B------:R-:W3:Y:S02]  /*649e0*/  LDL.LU R25, [R1+0x50] ;  /* 0x0000500001197983 */ /* 0x000ee40000300800 */
[----:B------:R-:W3:Y:S02]  /*649f0*/  LDL.LU R23, [R1+0x4c] ;  /* 0x00004c0001177983 */ /* 0x000ee40000300800 */
[----:B------:R-:W3:Y:S01]  /*64a00*/  LDL.LU R24, [R1+0x40] ;  /* 0x0000400001187983 */ /* 0x000ee20000300800 */
[----:B------:R-:W3:Y:S01]  /*64a10*/  LDL.LU R19, [R1+0x3c] ;  /* 0x00003c0001137983 */ /* 0x000ee20000300800 */
[----:B------:R-:W-:-:S02]  /*64a20*/  FMUL R6, R11, R17 ;  /* 0x000000110b067220 */ /* 0x000fc40000400000 */
[----:B------:R-:W3:Y:S02]  /*64a30*/  LDL.LU R22, [R1+0x30] ;  /* 0x0000300001167983 */ /* 0x000ee40000300800 */
[----:B------:R-:W3:Y:S01]  /*64a40*/  LDL.LU R29, [R1+0x2c] ;  /* 0x00002c00011d7983 */ /* 0x000ee20000300800 */
[----:B------:R0:W-:Y:S01]  /*64a50*/  STL [R1+0x1710], R6 ;  /* 0x0017100601007387 */ /* 0x0001e20000100800 */
[----:B------:R-:W3:Y:S02]  /*64a60*/  LDL.LU R28, [R1+0x20] ;  /* 0x00002000011c7983 */ /* 0x000ee40000300800 */
[----:B------:R-:W3:Y:S02]  /*64a70*/  LDL.LU R8, [R1+0x1c] ;  /* 0x00001c0001087983 */ /* 0x000ee40000300800 */
[----:B------:R-:W3:Y:S02]  /*64a80*/  LDL.LU R7, [R1+0xd8] ;  /* 0x0000d80001077983 */ /* 0x000ee40000300800 */
[----:B------:R-:W-:-:S02]  /*64a90*/  FMUL R16, R11, R16 ;  /* 0x000000100b107220 */ /* 0x000fc40000400000 */
[C---:B------:R-:W-:Y:S01]  /*64aa0*/  FMUL R13, R11.reuse, R13 ;  /* 0x0000000d0b0d7220 */ /* 0x040fe20000400000 */
[----:B0-----:R-:W3:Y:S01]  /*64ab0*/  LDL.LU R6, [R1+0xe0] ;  /* 0x0000e00001067983 */ /* 0x001ee20000300800 */
[----:B------:R-:W3:Y:S02]  /*64ac0*/  LDL.LU R10, [R1+0xe8] ;  /* 0x0000e800010a7983 */ /* 0x000ee40000300800 */
[----:B------:R-:W3:Y:S02]  /*64ad0*/  LDL.LU R18, [R1+0xf0] ;  /* 0x0000f00001127983 */ /* 0x000ee40000300800 */
[----:B------:R-:W3:Y:S01]  /*64ae0*/  LDL.LU R9, [R1+0xf8] ;  /* 0x0000f80001097983 */ /* 0x000ee20000300800 */
[----:B------:R-:W3:Y:S01]  /*64af0*/  LDL.LU R20, [R1+0x100] ;  /* 0x0001000001147983 */ /* 0x000ee20000300800 */
[----:B------:R0:W-:Y:S02]  /*64b00*/  STL [R1+0x170c], R16 ;  /* 0x00170c1001007387 */ /* 0x0001e40000100800 */
[----:B------:R-:W3:Y:S01]  /*64b10*/  LDL.LU R17, [R1+0x108] ;  /* 0x0001080001117983 */ /* 0x000ee20000300800 */
[----:B0-----:R-:W3:Y:S01]  /*64b20*/  LDL.LU R16, [R1+0x110] ;  /* 0x0001100001107983 */ /* 0x001ee20000300800 */
[----:B------:R0:W-:Y:S03]  /*64b30*/  STL [R1+0x1708], R13 ;  /* 0x0017080d01007387 */ /* 0x0001e60000100800 */
[----:B0-----:R-:W3:Y:S01]  /*64b40*/  LDL.LU R13, [R1+0x1974] ;  /* 0x00197400010d7983 */ /* 0x001ee20000300800 */
[----:B----4-:R-:W-:-:S02]  /*64b50*/  FMUL R4, R11, R4 ;  /* 0x000000040b047220 */ /* 0x010fc40000400000 */
[C---:B--2---:R-:W-:Y:S02]  /*64b60*/  FMUL R26, R11.reuse, R26 ;  /* 0x0000001a0b1a7220 */ /* 0x044fe40000400000 */
[C---:B---3--:R-:W-:Y:S01]  /*64b70*/  FMUL R27, R11.reuse, R27 ;  /* 0x0000001b0b1b7220 */ /* 0x048fe20000400000 */
[----:B------:R0:W-:Y:S01]  /*64b80*/  STL [R1+0x1704], R4 ;  /* 0x0017040401007387 */ /* 0x0001e20000100800 */
[----:B------:R-:W-:-:S03]  /*64b90*/  FMUL R14, R11, R14 ;  /* 0x0000000e0b0e7220 */ /* 0x000fc60000400000 */
[----:B0-----:R-:W2:Y:S01]  /*64ba0*/  LDL.LU R4, [R1+0x1970] ;  /* 0x0019700001047983 */ /* 0x001ea20000300800 */
[----:B------:R0:W-:Y:S03]  /*64bb0*/  STL [R1+0x1700], R26 ;  /* 0x0017001a01007387 */ /* 0x0001e60000100800 */
[----:B0-----:R-:W3:Y:S01]  /*64bc0*/  LDL.LU R26, [R1+0x196c] ;  /* 0x00196c00011a7983 */ /* 0x001ee20000300800 */
[----:B------:R0:W-:Y:S02]  /*64bd0*/  STL [R1+0x16fc], R27 ;  /* 0x0016fc1b01007387 */ /* 0x0001e40000100800 */
[C---:B------:R-:W-:Y:S01]  /*64be0*/  FMUL R12, R11.reuse, R12 ;  /* 0x0000000c0b0c7220 */ /* 0x040fe20000400000 */
[----:B0-----:R-:W4:Y:S01]  /*64bf0*/  LDL.LU R27, [R1+0x1968] ;  /* 0x00196800011b7983 */ /* 0x001f220000300800 */
[----:B------:R0:W-:Y:S02]  /*64c00*/  STL [R1+0x1658], R14 ;  /* 0x0016580e01007387 */ /* 0x0001e40000100800 */
[C---:B------:R-:W-:Y:S01]  /*64c10*/  FMUL R21, R11.reuse, R21 ;  /* 0x000000150b157220 */ /* 0x040fe20000400000 */
[----:B0-----:R-:W2:Y:S01]  /*64c20*/  LDL.LU R14, [R1+0x1964] ;  /* 0x00196400010e7983 */ /* 0x001ea20000300800 */
[----:B------:R-:W-:-:S02]  /*64c30*/  FMUL R15, R11, R15 ;  /* 0x0000000f0b0f7220 */ /* 0x000fc40000400000 */
[----:B------:R-:W-:Y:S02]  /*64c40*/  STL [R1+0x1654], R12 ;  /* 0x0016540c01007387 */ /* 0x000fe40000100800 */
[----:B------:R-:W-:Y:S01]  /*64c50*/  STL [R1+0x1650], R21 ;  /* 0x0016501501007387 */ /* 0x000fe20000100800 */
[----:B------:R0:W-:Y:S04]  /*64c60*/  STL [R1+0x164c], R15 ;  /* 0x00164c0f01007387 */ /* 0x0001e80000100800 */
[----:B0-----:R-:W3:Y:S01]  /*64c70*/  LDL.LU R15, [R1+0xd0] ;  /* 0x0000d000010f7983 */ /* 0x001ee20000300800 */
[C---:B------:R-:W-:Y:S02]  /*64c80*/  FMUL R5, R11.reuse, R5 ;  /* 0x000000050b057220 */ /* 0x040fe40000400000 */
[----:B------:R-:W-:-:S03]  /*64c90*/  FMUL R0, R11, R0 ;  /* 0x000000000b007220 */ /* 0x000fc60000400000 */
[----:B------:R0:W-:Y:S02]  /*64ca0*/  STL [R1+0x1648], R5 ;  /* 0x0016480501007387 */ /* 0x0001e40000100800 */
[C---:B0-----:R-:W-:Y:S02]  /*64cb0*/  FMUL R5, R11.reuse, R3 ;  /* 0x000000030b057220 */ /* 0x041fe40000400000 */
[C---:B------:R-:W-:Y:S02]  /*64cc0*/  FMUL R3, R11.reuse, R2 ;  /* 0x000000020b037220 */ /* 0x040fe40000400000 */
[C---:B------:R-:W-:Y:S01]  /*64cd0*/  FMUL R2, R11.reuse, R25 ;  /* 0x000000190b027220 */ /* 0x040fe20000400000 */
[----:B------:R-:W-:Y:S02]  /*64ce0*/  STL [R1+0x1644], R5 ;  /* 0x0016440501007387 */ /* 0x000fe40000100800 */
[----:B------:R0:W-:Y:S02]  /*64cf0*/  STL [R1+0x1640], R3 ;  /* 0x0016400301007387 */ /* 0x0001e40000100800 */
[----:B------:R1:W-:Y:S02]  /*64d00*/  STL [R1+0x163c], R0 ;  /* 0x00163c0001007387 */ /* 0x0003e40000100800 */
[----:B------:R1:W-:Y:S02]  /*64d10*/  STL [R1+0x14f4], R2 ;  /* 0x0014f40201007387 */ /* 0x0003e40000100800 */
[----:B0-----:R-:W-:-:S02]  /*64d20*/  FMUL R3, R11, R23 ;  /* 0x000000170b037220 */ /* 0x001fc40000400000 */
[C---:B-1----:R-:W-:Y:S02]  /*64d30*/  FMUL R0, R11.reuse, R24 ;  /* 0x000000180b007220 */ /* 0x042fe40000400000 */
[C---:B------:R-:W-:Y:S01]  /*64d40*/  FMUL R2, R11.reuse, R19 ;  /* 0x000000130b027220 */ /* 0x040fe20000400000 */
[----:B------:R-:W-:Y:S01]  /*64d50*/  STL [R1+0x14ec], R3 ;  /* 0x0014ec0301007387 */ /* 0x000fe20000100800 */
[----:B------:R-:W3:Y:S02]  /*64d60*/  LDL.LU R19, [R1+0xcc] ;  /* 0x0000cc0001137983 */ /* 0x000ee40000300800 */
[----:B------:R0:W-:Y:S02]  /*64d70*/  STL [R1+0x14e4], R0 ;  /* 0x0014e40001007387 */ /* 0x0001e40000100800 */
[----:B------:R1:W-:Y:S02]  /*64d80*/  STL [R1+0x14dc], R2 ;  /* 0x0014dc0201007387 */ /* 0x0003e40000100800 */
[----:B0-----:R-:W-:-:S02]  /*64d90*/  FMUL R0, R11, R22 ;  /* 0x000000160b007220 */ /* 0x001fc40000400000 */
[C---:B-1----:R-:W-:Y:S02]  /*64da0*/  FMUL R2, R11.reuse, R29 ;  /* 0x0000001d0b027220 */ /* 0x042fe40000400000 */
[C---:B------:R-:W-:Y:S01]  /*64db0*/  FMUL R3, R11.reuse, R28 ;  /* 0x0000001c0b037220 */ /* 0x040fe20000400000 */
[----:B------:R0:W-:Y:S02]  /*64dc0*/  STL [R1+0x14d0], R0 ;  /* 0x0014d00001007387 */ /* 0x0001e40000100800 */
[----:B------:R1:W-:Y:S02]  /*64dd0*/  STL [R1+0x14cc], R2 ;  /* 0x0014cc0201007387 */ /* 0x0003e40000100800 */
[----:B------:R1:W-:Y:S02]  /*64de0*/  STL [R1+0x14c4], R3 ;  /* 0x0014c40301007387 */ /* 0x0003e40000100800 */
[C---:B0-----:R-:W-:Y:S02]  /*64df0*/  FMUL R0, R11.reuse, R8 ;  /* 0x000000080b007220 */ /* 0x041fe40000400000 */
[----:B-1----:R-:W-:-:S02]  /*64e00*/  FMUL R2, R11, R7 ;  /* 0x000000070b027220 */ /* 0x002fc40000400000 */
[C---:B------:R-:W-:Y:S01]  /*64e10*/  FMUL R3, R11.reuse, R6 ;  /* 0x000000060b037220 */ /* 0x040fe20000400000 */
[----:B------:R0:W-:Y:S02]  /*64e20*/  STL [R1+0x14bc], R0 ;  /* 0x0014bc0001007387 */ /* 0x0001e40000100800 */
[----:B------:R1:W-:Y:S01]  /*64e30*/  STL [R1+0x728], R2 ;  /* 0x0007280201007387 */ /* 0x0003e20000100800 */
[----:B------:R-:W-:Y:S01]  /*64e40*/  MOV R21, c[0x0][0x1c8] ;  /* 0x0000720000157a02 */ /* 0x000fe20000000f00 */
[----:B------:R1:W-:Y:S02]  /*64e50*/  STL [R1+0x724], R3 ;  /* 0x0007240301007387 */ /* 0x0003e40000100800 */
[C---:B0-----:R-:W-:Y:S02]  /*64e60*/  FMUL R0, R11.reuse, R10 ;  /* 0x0000000a0b007220 */ /* 0x041fe40000400000 */
[----:B-1----:R-:W-:Y:S02]  /*64e70*/  FMUL R2, R11, R18 ;  /* 0x000000120b027220 */ /* 0x002fe40000400000 */
[----:B------:R-:W3:Y:S01]  /*64e80*/  LDL.LU R18, [R1+0xc8] ;  /* 0x0000c80001127983 */ /* 0x000ee20000300800 */
[----:B------:R0:W-:Y:S02]  /*64e90*/  STL [R1+0x720], R0 ;  /* 0x0007200001007387 */ /* 0x0001e40000100800 */
[----:B------:R-:W-:Y:S01]  /*64ea0*/  IMAD R21, R21, 0x18c, RZ ;  /* 0x0000018c15157824 */ /* 0x000fe200078e02ff */
[----:B------:R-:W-:Y:S01]  /*64eb0*/  MOV R12, c[0x0][0x1c8] ;  /* 0x00007200000c7a02 */ /* 0x000fe20000000f00 */
[----:B------:R1:W-:Y:S01]  /*64ec0*/  STL [R1+0x71c], R2 ;  /* 0x00071c0201007387 */ /* 0x0003e20000100800 */
[----:B------:R-:W-:-:S02]  /*64ed0*/  FMUL R3, R11, R20 ;  /* 0x000000140b037220 */ /* 0x000fc40000400000 */
[C---:B0-----:R-:W-:Y:S02]  /*64ee0*/  FMUL R0, R11.reuse, R9 ;  /* 0x000000090b007220 */ /* 0x041fe40000400000 */
[----:B-1----:R-:W-:-:S03]  /*64ef0*/  FMUL R2, R11, R17 ;  /* 0x000000110b027220 */ /* 0x002fc60000400000 */
[----:B------:R0:W-:Y:S01]  /*64f00*/  STL [R1+0x718], R0 ;  /* 0x0007180001007387 */ /* 0x0001e20000100800 */
[----:B------:R-:W-:Y:S02]  /*64f10*/  IMAD R12, R12, 0x31a, RZ ;  /* 0x0000031a0c0c7824 */ /* 0x000fe400078e02ff */
[----:B------:R-:W-:Y:S02]  /*64f20*/  STL [R1+0x714], R3 ;  /* 0x0007140301007387 */ /* 0x000fe40000100800 */
[----:B------:R-:W-:Y:S01]  /*64f30*/  STL [R1+0x710], R2 ;  /* 0x0007100201007387 */ /* 0x000fe20000100800 */
[----:B------:R-:W3:Y:S01]  /*64f40*/  LDL.LU R17, [R1+0xc4] ;  /* 0x0000c40001117983 */ /* 0x000ee20000300800 */
[----:B0-----:R-:W-:-:S05]  /*64f50*/  FMUL R0, R11, R16 ;  /* 0x000000100b007220 */ /* 0x001fca0000400000 */
[----:B------:R-:W-:Y:S01]  /*64f60*/  STL [R1+0x70c], R0 ;  /* 0x00070c0001007387 */ /* 0x000fe20000100800 */
[----:B----4-:R-:W-:Y:S01]  /*64f70*/  LEA.HI.X.SX32 R5, R21, R27, 0x1, P5 ;  /* 0x0000001b15057211 */ /* 0x010fe200028f0eff */
[----:B--2---:R-:W0:Y:S04]  /*64f80*/  MUFU.RCP R14, R14 ;  /* 0x0000000e000e7308 */ /* 0x004e280000001000 */
[----:B------:R3:W-:Y:S02]  /*64f90*/  STL.64 [R1+0x13d8], R4 ;  /* 0x0013d80401007387 */ /* 0x0007e40000100a00 */
[----:B---3--:R-:W-:Y:S01]  /*64fa0*/  IADD3 R4, P5, R12, R26, RZ ;  /* 0x0000001a0c047210 */ /* 0x008fe20007fbe0ff */
[----:B------:R-:W-:-:S04]  /*64fb0*/  FMUL R0, R13, R15 ;  /* 0x0000000f0d007220 */ /* 0x000fc80000400000 */
[----:B------:R-:W-:Y:S01]  /*64fc0*/  STL [R1+0x195c], R4 ;  /* 0x00195c0401007387 */ /* 0x000fe20000100800 */
[----:B------:R-:W-:Y:S02]  /*64fd0*/  STL [R1+0x1958], R26 ;  /* 0x0019581a01007387 */ /* 0x000fe40000100800 */
[----:B------:R-:W-:Y:S02]  /*64fe0*/  STL [R1+0x1954], R27 ;  /* 0x0019541b01007387 */ /* 0x000fe40000100800 */
[----:B0-----:R0:W-:Y:S02]  /*64ff0*/  STL [R1+0x1960], R14 ;  /* 0x0019600e01007387 */ /* 0x0011e40000100800 */
[----:B0-----:R-:W2:Y:S01]  /*65000*/  LDL.LU R14, [R1+0xc0] ;  /* 0x0000c000010e7983 */ /* 0x001ea20000300800 */
[----:B------:R-:W3:Y:S02]  /*65010*/  LDL.LU R4, [R1+0xbc] ;  /* 0x0000bc0001047983 */ /* 0x000ee40000300800 */
[----:B------:R0:W-:Y:S02]  /*65020*/  STL [R1+0x16f8], R0 ;  /* 0x0016f80001007387 */ /* 0x0001e40000100800 */
        /* <DEDUP_REMOVED lines=8> */
[----:B0-----:R-:W-:-:S05]  /*650b0*/  FMUL R0, R13, R19 ;  /* 0x000000130d007220 */ /* 0x001fca0000400000 */
[----:B------:R0:W-:Y:S01]  /*650c0*/  STL [R1+0x16f4], R0 ;  /* 0x0016f40001007387 */ /* 0x0001e20000100800 */
[----:B------:R-:W4:Y:S03]  /*650d0*/  LDL.LU R21, [R1+0x58] ;  /* 0x0000580001157983 */ /* 0x000f260000300800 */
[----:B0-----:R-:W4:Y:S01]  /*650e0*/  LDL.LU R0, [R1+0x54] ;  /* 0x0000540001007983 */ /* 0x001f220000300800 */
[----:B------:R-:W4:Y:S02]  /*650f0*/  LDL.LU R11, [R1+0x48] ;  /* 0x00004800010b7983 */ /* 0x000f240000300800 */
[----:B------:R-:W4:Y:S02]  /*65100*/  LDL.LU R3, [R1+0x44] ;  /* 0x0000440001037983 */ /* 0x000f240000300800 */
[----:B------:R-:W4:Y:S01]  /*65110*/  LDL.LU R25, [R1+0x38] ;  /* 0x0000380001197983 */ /* 0x000f220000300800 */
[----:B------:R-:W4:Y:S01]  /*65120*/  LDL.LU R20, [R1+0x34] ;  /* 0x0000340001147983 */ /* 0x000f220000300800 */
[----:B------:R-:W4:Y:S02]  /*65130*/  LDL.LU R23, [R1+0x28] ;  /* 0x0000280001177983 */ /* 0x000f240000300800 */
[----:B------:R-:W4:Y:S02]  /*65140*/  LDL.LU R24, [R1+0x24] ;  /* 0x0000240001187983 */ /* 0x000f240000300800 */
[----:B------:R-:W-:-:S05]  /*65150*/  FMUL R6, R13, R18 ;  /* 0x000000120d067220 */ /* 0x000fca0000400000 */
[----:B------:R0:W-:Y:S01]  /*65160*/  STL [R1+0x16f0], R6 ;  /* 0x0016f00601007387 */ /* 0x0001e20000100800 */
[----:B------:R-:W4:Y:S02]  /*65170*/  LDL.LU R29, [R1+0xd4] ;  /* 0x0000d400011d7983 */ /* 0x000f240000300800 */
[----:B------:R-:W4:Y:S02]  /*65180*/  LDL.LU R28, [R1+0xdc] ;  /* 0x0000dc00011c7983 */ /* 0x000f240000300800 */
[----:B------:R-:W4:Y:S01]  /*65190*/  LDL.LU R8, [R1+0xe4] ;  /* 0x0000e40001087983 */ /* 0x000f220000300800 */
[----:B------:R-:W4:Y:S04]  /*651a0*/  LDL.LU R7, [R1+0xec] ;  /* 0x0000ec0001077983 */ /* 0x000f280000300800 */
[----:B0-----:R-:W4:Y:S01]  /*651b0*/  LDL.LU R6, [R1+0xf4] ;  /* 0x0000f40001067983 */ /* 0x001f220000300800 */
[----:B------:R-:W4:Y:S02]  /*651c0*/  LDL.LU R19, [R1+0xfc] ;  /* 0x0000fc0001137983 */ /* 0x000f240000300800 */
[----:B------:R-:W4:Y:S02]  /*651d0*/  LDL.LU R10, [R1+0x104] ;  /* 0x00010400010a7983 */ /* 0x000f240000300800 */
[----:B------:R-:W4:Y:S02]  /*651e0*/  LDL.LU R9, [R1+0x10c] ;  /* 0x00010c0001097983 */ /* 0x000f240000300800 */
[----:B------:R-:W-:-:S05]  /*651f0*/  FMUL R17, R13, R17 ;  /* 0x000000110d117220 */ /* 0x000fca0000400000 */
[----:B------:R0:W-:Y:S01]  /*65200*/  STL [R1+0x16ec], R17 ;  /* 0x0016ec1101007387 */ /* 0x0001e20000100800 */
[----:B------:R-:W4:Y:S03]  /*65210*/  LDL.LU R18, [R1+0x114] ;  /* 0x0001140001127983 */ /* 0x000f260000300800 */
[----:B0-----:R-:W4:Y:S01]  /*65220*/  LDL.LU R17, [R1+0x118] ;  /* 0x0001180001117983 */ /* 0x001f220000300800 */
[C---:B--2---:R-:W-:Y:S02]  /*65230*/  FMUL R14, R13.reuse, R14 ;  /* 0x0000000e0d0e7220 */ /* 0x044fe40000400000 */
[C---:B---3--:R-:W-:Y:S02]  /*65240*/  FMUL R4, R13.reuse, R4 ;  /* 0x000000040d047220 */ /* 0x048fe40000400000 */
[C---:B----4-:R-:W-:Y:S02]  /*65250*/  FMUL R26, R13.reuse, R26 ;  /* 0x0000001a0d1a7220 */ /* 0x050fe40000400000 */
[C---:B------:R-:W-:Y:S01]  /*65260*/  FMUL R27, R13.reuse, R27 ;  /* 0x0000001b0d1b7220 */ /* 0x040fe20000400000 */
[----:B------:R0:W-:Y:S01]  /*65270*/  STL [R1+0x16e8], R14 ;  /* 0x0016e80e01007387 */ /* 0x0001e20000100800 */
[----:B------:R-:W-:-:S03]  /*65280*/  FMUL R15, R13, R15 ;  /* 0x0000000f0d0f7220 */ /* 0x000fc60000400000 */
[----:B0-----:R-:W2:Y:S01]  /*65290*/  LDL.LU R14, [R1+0x1960] ;  /* 0x00196000010e7983 */ /* 0x001ea20000300800 */
[----:B------:R0:W-:Y:S03]  /*652a0*/  STL [R1+0x16e4], R4 ;  /* 0x0016e40401007387 */ /* 0x0001e60000100800 */
[----:B0-----:R-:W3:Y:S01]  /*652b0*/  LDL.LU R4, [R1+0x195c] ;  /* 0x00195c0001047983 */ /* 0x001ee20000300800 */
[----:B------:R0:W-:Y:S03]  /*652c0*/  STL [R1+0x16e0], R26 ;  /* 0x0016e01a01007387 */ /* 0x0001e60000100800 */
[----:B0-----:R-:W4:Y:S01]  /*652d0*/  LDL.LU R26, [R1+0x1958] ;  /* 0x00195800011a7983 */ /* 0x001f220000300800 */
[----:B------:R0:W-:Y:S02]  /*652e0*/  STL [R1+0x16dc], R27 ;  /* 0x0016dc1b01007387 */ /* 0x0001e40000100800 */
[C---:B------:R-:W-:Y:S01]  /*652f0*/  FMUL R2, R13.reuse, R2 ;  /* 0x000000020d027220 */ /* 0x040fe20000400000 */
[----:B0-----:R-:W2:Y:S01]  /*65300*/  LDL.LU R27, [R1+0x1954] ;  /* 0x00195400011b7983 */ /* 0x001ea20000300800 */
[----:B------:R0:W-:Y:S02]  /*65310*/  STL [R1+0x1620], R15 ;  /* 0x0016200f01007387 */ /* 0x0001e40000100800 */
[C---:B------:R-:W-:Y:S01]  /*65320*/  FMUL R22, R13.reuse, R22 ;  /* 0x000000160d167220 */ /* 0x040fe20000400000 */
[----:B0-----:R-:W3:Y:S01]  /*65330*/  LDL.LU R15, [R1+0x1950] ;  /* 0x00195000010f7983 */ /* 0x001ee20000300800 */
[----:B------:R-:W-:-:S02]  /*65340*/  FMUL R16, R13, R16 ;  /* 0x000000100d107220 */ /* 0x000fc40000400000 */
[----:B------:R-:W-:Y:S02]  /*65350*/  STL [R1+0x1618], R2 ;  /* 0x0016180201007387 */ /* 0x000fe40000100800 */
[----:B------:R-:W-:Y:S01]  /*65360*/  STL [R1+0x1610], R22 ;  /* 0x0016101601007387 */ /* 0x000fe20000100800 */
[----:B------:R0:W-:Y:S04]  /*65370*/  STL [R1+0x160c], R16 ;  /* 0x00160c1001007387 */ /* 0x0001e80000100800 */
[----:B0-----:R-:W4:Y:S01]  /*65380*/  LDL.LU R16, [R1+0x11c] ;  /* 0x00011c0001107983 */ /* 0x001f220000300800 */
[C---:B------:R-:W-:Y:S02]  /*65390*/  FMUL R5, R13.reuse, R5 ;  /* 0x000000050d057220 */ /* 0x040fe40000400000 */
[----:B------:R-:W-:-:S02]  /*653a0*/  FMUL R12, R13, R12 ;  /* 0x0000000c0d0c7220 */ /* 0x000fc40000400000 */
[C---:B------:R-:W-:Y:S01]  /*653b0*/  FMUL R0, R13.reuse, R0 ;  /* 0x000000000d007220 */ /* 0x040fe20000400000 */
[----:B------:R0:W-:Y:S02]  /*653c0*/  STL [R1+0x1608], R5 ;  /* 0x0016080501007387 */ /* 0x0001e40000100800 */
[----:B------:R-:W-:Y:S02]  /*653d0*/  STL [R1+0x1604], R12 ;  /* 0x0016040c01007387 */ /* 0x000fe40000100800 */
[C---:B------:R-:W-:Y:S02]  /*653e0*/  FMUL R11, R13.reuse, R11 ;  /* 0x0000000b0d0b7220 */ /* 0x040fe40000400000 */
[----:B0-----:R-:W-:-:S05]  /*653f0*/  FMUL R5, R13, R21 ;  /* 0x000000150d057220 */ /* 0x001fca0000400000 */
[----:B------:R0:W-:Y:S01]  /*65400*/  STL [R1+0x1600], R5 ;  /* 0x0016000501007387 */ /* 0x0001e20000100800 */
[----:B------:R1:W-:Y:S02]  /*65410*/  STL [R1+0x15fc], R0 ;  /* 0x0015fc0001007387 */ /* 0x0003e40000100800 */
[----:B------:R-:W-:Y:S02]  /*65420*/  STL [R1+0x149c], R11 ;  /* 0x00149c0b01007387 */ /* 0x000fe40000100800 */
[C---:B0-----:R-:W-:Y:S02]  /*65430*/  FMUL R5, R13.reuse, R3 ;  /* 0x000000030d057220 */ /* 0x041fe40000400000 */
[C---:B-1----:R-:W-:Y:S02]  /*65440*/  FMUL R0, R13.reuse, R25 ;  /* 0x000000190d007220 */ /* 0x042fe40000400000 */
[C---:B------:R-:W-:Y:S01]  /*65450*/  FMUL R3, R13.reuse, R20 ;  /* 0x000000140d037220 */ /* 0x040fe20000400000 */
[----:B------:R-:W-:Y:S01]  /*65460*/  STL [R1+0x1498], R5 ;  /* 0x0014980501007387 */ /* 0x000fe20000100800 */
[----:B------:R-:W4:Y:S02]  /*65470*/  LDL.LU R20, [R1+0x120] ;  /* 0x0001200001147983 */ /* 0x000f240000300800 */
        /* <DEDUP_REMOVED lines=12> */
[----:B------:R1:W-:Y:S02]  /*65540*/  STL [R1+0x708], R3 ;  /* 0x0007080301007387 */ /* 0x0003e40000100800 */
[----:B------:R1:W-:Y:S02]  /*65550*/  STL [R1+0x704], R5 ;  /* 0x0007040501007387 */ /* 0x0003e40000100800 */
[----:B------:R-:W-:Y:S02]  /*65560*/  IMAD.MOV.U32 R22, RZ, RZ, c[0x0][0x1c8] ;  /* 0x00007200ff167624 */ /* 0x000fe400078e00ff */
[C---:B0-----:R-:W-:Y:S02]  /*65570*/  FMUL R0, R13.reuse, R6 ;  /* 0x000000060d007220 */ /* 0x041fe40000400000 */
[----:B-1----:R-:W-:-:S02]  /*65580*/  FMUL R3, R13, R19 ;  /* 0x000000130d037220 */ /* 0x002fc40000400000 */
[----:B------:R-:W4:Y:S01]  /*65590*/  LDL.LU R19, [R1+0x12c] ;  /* 0x00012c0001137983 */ /* 0x000f220000300800 */
[----:B------:R0:W-:Y:S02]  /*655a0*/  STL [R1+0x700], R0 ;  /* 0x0007000001007387 */ /* 0x0001e40000100800 */
[C---:B------:R-:W-:Y:S02]  /*655b0*/  FMUL R5, R13.reuse, R9 ;  /* 0x000000090d057220 */ /* 0x040fe40000400000 */
[----:B------:R-:W-:Y:S01]  /*655c0*/  IMAD R22, R22, 0x18d, RZ ;  /* 0x0000018d16167824 */ /* 0x000fe200078e02ff */
[----:B------:R-:W-:Y:S01]  /*655d0*/  MOV R2, c[0x0][0x1c8] ;  /* 0x0000720000027a02 */ /* 0x000fe20000000f00 */
[----:B------:R1:W-:Y:S01]  /*655e0*/  STL [R1+0x6fc], R3 ;  /* 0x0006fc0301007387 */ /* 0x0003e20000100800 */
[C---:B0-----:R-:W-:Y:S02]  /*655f0*/  FMUL R0, R13.reuse, R10 ;  /* 0x0000000a0d007220 */ /* 0x041fe40000400000 */
[----:B-1----:R-:W-:-:S03]  /*65600*/  FMUL R3, R13, R18 ;  /* 0x000000120d037220 */ /* 0x002fc60000400000 */
[----:B------:R0:W-:Y:S01]  /*65610*/  STL [R1+0x6f8], R0 ;  /* 0x0006f80001007387 */ /* 0x0001e20000100800 */
[----:B------:R2:W-:Y:S02]  /*65620*/  STL [R1+0x6f4], R5 ;  /* 0x0006f40501007387 */ /* 0x0005e40000100800 */
[----:B------:R-:W-:Y:S01]  /*65630*/  IMAD R2, R2, 0x18e, RZ ;  /* 0x0000018e02027824 */ /* 0x000fe200078e02ff */
[----:B------:R-:W-:Y:S01]  /*65640*/  STL [R1+0x6f0], R3 ;  /* 0x0006f00301007387 */ /* 0x000fe20000100800 */
[----:B------:R-:W4:Y:S02]  /*65650*/  LDL.LU R18, [R1+0x130] ;  /* 0x0001300001127983 */ /* 0x000f240000300800 */
[----:B0-----:R-:W-:-:S05]  /*65660*/  FMUL R0, R13, R17 ;  /* 0x000000110d007220 */ /* 0x001fca0000400000 */
[----:B------:R-:W-:Y:S01]  /*65670*/  STL [R1+0x6ec], R0 ;  /* 0x0006ec0001007387 */ /* 0x000fe20000100800 */
[----:B--2---:R-:W-:Y:S01]  /*65680*/  LEA.HI.X.SX32 R5, R22, R27, 0x1, P5 ;  /* 0x0000001b16057211 */ /* 0x004fe200028f0eff */
[----:B---3--:R-:W0:Y:S04]  /*65690*/  MUFU.RCP R15, R15 ;  /* 0x0000000f000f7308 */ /* 0x008e280000001000 */
[----:B------:R4:W-:Y:S02]  /*656a0*/  STL.64 [R1+0x1328], R4 ;  /* 0x0013280401007387 */ /* 0x0009e40000100a00 */
[----:B----4-:R-:W-:Y:S01]  /*656b0*/  IADD3 R4, P5, R2, R26, RZ ;  /* 0x0000001a02047210 */ /* 0x010fe20007fbe0ff */
        /* <DEDUP_REMOVED lines=31> */
[----:B------:R-:W4:Y:S01]  /*658b0*/  LDL.LU R8, [R1+0x1e0] ;  /* 0x0001e00001087983 */ /* 0x000f220000300800 */
[----:B------:R-:W4:Y:S02]  /*658c0*/  LDL.LU R7, [R1+0x1e8] ;  /* 0x0001e80001077983 */ /* 0x000f240000300800 */
[----:B------:R-:W4:Y:S01]  /*658d0*/  LDL.LU R20, [R1+0x1f0] ;  /* 0x0001f00001147983 */ /* 0x000f220000300800 */
[----:B0-----:R-:W4:Y:S01]  /*658e0*/  LDL.LU R6, [R1+0x1f8] ;  /* 0x0001f80001067983 */ /* 0x001f220000300800 */
        /* <DEDUP_REMOVED lines=31> */
[----:B------:R1:W-:Y:S02]  /*65ae0*/  STL [R1+0x15c4], R2 ;  /* 0x0015c40201007387 */ /* 0x0003e40000100800 */
[C---:B0-----:R-:W-:Y:S02]  /*65af0*/  FMUL R5, R14.reuse, R22 ;  /* 0x000000160e057220 */ /* 0x041fe40000400000 */
[----:B-1----:R-:W-:-:S03]  /*65b00*/  FMUL R2, R14, R13 ;  /* 0x0000000d0e027220 */ /* 0x002fc60000400000 */
[----:B------:R0:W-:Y:S01]  /*65b10*/  STL [R1+0x15c0], R5 ;  /* 0x0015c00501007387 */ /* 0x0001e20000100800 */
[----:B------:R1:W-:Y:S02]  /*65b20*/  STL [R1+0x15bc], R0 ;  /* 0x0015bc0001007387 */ /* 0x0003e40000100800 */
[----:B------:R1:W-:Y:S02]  /*65b30*/  STL [R1+0x1420], R2 ;  /* 0x0014200201007387 */ /* 0x0003e40000100800 */
        /* <DEDUP_REMOVED lines=21> */
[C---:B-1----:R-:W-:Y:S02]  /*65c90*/  FMUL R2, R14.reuse, R20 ;  /* 0x000000140e027220 */ /* 0x042fe40000400000 */
[----:B------:R-:W4:Y:S01]  /*65ca0*/  LDL.LU R20, [R1+0x134] ;  /* 0x0001340001147983 */ /* 0x000f220000300800 */
[----:B------:R0:W-:Y:S02]  /*65cb0*/  STL [R1+0x6e0], R0 ;  /* 0x0006e00001007387 */ /* 0x0001e40000100800 */
[----:B------:R-:W-:-:S02]  /*65cc0*/  FMUL R5, R14, R10 ;  /* 0x0000000a0e057220 */ /* 0x000fc40000400000 */
        /* <DEDUP_REMOVED lines=166> */
[----:B------:R0:W-:Y:S04]  /*66730*/  STL [R1+0x168c], R9 ;  /* 0x00168c0901007387 */ /* 0x0001e80000100800 */
[----:B0-----:R-:W4:Y:S01]  /*66740*/  LDL.LU R9, [R1+0x308] ;  /* 0x0003080001097983 */ /* 0x001f220000300800 */
[----:B------:R-:W4:Y:S02]  /*66750*/  LDL.LU R20, [R1+0x310] ;  /* 0x0003100001147983 */ /* 0x000f240000300800 */
[C---:B--2---:R-:W-:Y:S02]  /*66760*/  FMUL R17, R16.reuse, R17 ;  /* 0x0000001110117220 */ /* 0x044fe40000400000 */
[C---:B---3--:R-:W-:Y:S02]  /*66770*/  FMUL R4, R16.reuse, R4 ;  /* 0x0000000410047220 */ /* 0x048fe40000400000 */
[----:B----4-:R-:W-:-:S02]  /*66780*/  FMUL R26, R16, R26 ;  /* 0x0000001a101a7220 */ /* 0x010fc40000400000 */
        /* <DEDUP_REMOVED lines=24> */
[C---:B0-----:R-:W-:Y:S02]  /*66910*/  FMUL R5, R16.reuse, R2 ;  /* 0x0000000210057220 */ /* 0x041fe40000400000 */
[----:B------:R-:W-:-:S03]  /*66920*/  FMUL R2, R16, R15 ;  /* 0x0000000f10027220 */ /* 0x000fc60000400000 */
        /* <DEDUP_REMOVED lines=29> */
[----:B------:R1:W-:Y:S01]  /*66b00*/  STL [R1+0x1e0], R2 ;  /* 0x0001e00201007387 */ /* 0x0003e20000100800 */
[----:B------:R-:W-:Y:S02]  /*66b10*/  IMAD.MOV.U32 R3, RZ, RZ, c[0x0][0x1c8] ;  /* 0x00007200ff037624 */ /* 0x000fe400078e00ff */
[C---:B0-----:R-:W-:Y:S02]  /*66b20*/  FMUL R0, R16.reuse, R8 ;  /* 0x0000000810007220 */ /* 0x041fe40000400000 */
[----:B-1----:R-:W-:-:S03]  /*66b30*/  FMUL R2, R16, R9 ;  /* 0x0000000910027220 */ /* 0x002fc60000400000 */
[----:B------:R0:W-:Y:S01]  /*66b40*/  STL [R1+0x1dc], R0 ;  /* 0x0001dc0001007387 */ /* 0x0001e20000100800 */
[----:B------:R2:W-:Y:S02]  /*66b50*/  STL [R1+0x1d8], R5 ;  /* 0x0001d80501007387 */ /* 0x0005e40000100800 */
[----:B------:R-:W-:Y:S02]  /*66b60*/  IMAD R3, R3, 0x32, RZ ;  /* 0x0000003203037824 */ /* 0x000fe400078e02ff */
[----:B------:R-:W-:Y:S01]  /*66b70*/  STL [R1+0x1d4], R2 ;  /* 0x0001d40201007387 */ /* 0x000fe20000100800 */
[----:B------:R-:W4:Y:S01]  /*66b80*/  LDL.LU R9, [R1+0x23c] ;  /* 0x00023c0001097983 */ /* 0x000f220000300800 */
        /* <DEDUP_REMOVED lines=38> */
[----:B------:R-:W4:Y:S03]  /*66df0*/  LDL.LU R29, [R1+0x2f4] ;  /* 0x0002f400011d7983 */ /* 0x000f260000300800 */
[----:B0-----:R-:W4:Y:S01]  /*66e00*/  LDL.LU R6, [R1+0x2fc] ;  /* 0x0002fc0001067983 */ /* 0x001f220000300800 */
        /* <DEDUP_REMOVED lines=227> */
[----:B------:R-:W-:-:S05]  /*67c40*/  FMUL R8, R19, R8 ;  /* 0x0000000813087220 */ /* 0x000fca0000400000 */
[----:B------:R0:W-:Y:S01]  /*67c50*/  STL [R1+0x15ec], R8 ;  /* 0x0015ec0801007387 */ /* 0x0001e20000100800 */
[----:B------:R-:W4:Y:S02]  /*67c60*/  LDL.LU R29, [R1+0x40c] ;  /* 0x00040c00011d7983 */ /* 0x000f240000300800 */
[----:B------:R-:W4:Y:S01]  /*67c70*/  LDL.LU R28, [R1+0x414] ;  /* 0x00041400011c7983 */ /* 0x000f220000300800 */
        /* <DEDUP_REMOVED lines=22> */
[----:B0-----:R-:W3:Y:S01]  /*67de0*/  LDL.LU R10, [R1+0x41c] ;  /* 0x00041c00010a7983 */ /* 0x001ee20000300800 */
        /* <DEDUP_REMOVED lines=14> */
[----:B------:R-:W3:Y:S02]  /*67ed0*/  LDL.LU R7, [R1+0x420] ;  /* 0x0004200001077983 */ /* 0x000ee40000300800 */
[----:B------:R0:W-:Y:S02]  /*67ee0*/  STL [R1+0x36c], R0 ;  /* 0x00036c0001007387 */ /* 0x0001e40000100800 */
[----:B------:R1:W-:Y:S02]  /*67ef0*/  STL [R1+0x368], R3 ;  /* 0x0003680301007387 */ /* 0x0003e40000100800 */
[----:B0-----:R-:W-:-:S02]  /*67f00*/  FMUL R0, R19, R15 ;  /* 0x0000000f13007220 */ /* 0x001fc40000400000 */
[C---:B------:R-:W-:Y:S02]  /*67f10*/  FMUL R5, R19.reuse, R14 ;  /* 0x0000000e13057220 */ /* 0x040fe40000400000 */
[C---:B-1----:R-:W-:Y:S01]  /*67f20*/  FMUL R3, R19.reuse, R22 ;  /* 0x0000001613037220 */ /* 0x042fe20000400000 */
        /* <DEDUP_REMOVED lines=8> */
[----:B------:R-:W-:Y:S02]  /*67fb0*/  MOV R2, c[0x0][0x1c8] ;  /* 0x0000720000027a02 */ /* 0x000fe40000000f00 */
[----:B------:R-:W-:Y:S01]  /*67fc0*/  MOV R12, c[0x0][0x1c8] ;  /* 0x00007200000c7a02 */ /* 0x000fe20000000f00 */
[C---:B0-----:R-:W-:Y:S02]  /*67fd0*/  FMUL R0, R19.reuse, R6 ;  /* 0x0000000613007220 */ /* 0x041fe40000400000 */
[----:B------:R-:W3:Y:S01]  /*67fe0*/  LDL.LU R6, [R1+0x424] ;  /* 0x0004240001067983 */ /* 0x000ee20000300800 */
[----:B------:R0:W-:Y:S02]  /*67ff0*/  STL [R1+0x118], R3 ;  /* 0x0001180301007387 */ /* 0x0001e40000100800 */
[----:B------:R0:W-:Y:S02]  /*68000*/  STL [R1+0x108], R0 ;  /* 0x0001080001007387 */ /* 0x0001e40000100800 */
[----:B-1----:R-:W-:-:S02]  /*68010*/  FMUL R5, R19, R29 ;  /* 0x0000001d13057220 */ /* 0x002fc40000400000 */
[----:B------:R-:W-:Y:S02]  /*68020*/  IMAD R2, R2, 0x64, RZ ;  /* 0x0000006402027824 */ /* 0x000fe400078e02ff */
[----:B------:R-:W-:Y:S02]  /*68030*/  IMAD R12, R12, 0x190, RZ ;  /* 0x000001900c0c7824 */ /* 0x000fe400078e02ff */
[C---:B0-----:R-:W-:Y:S02]  /*68040*/  FMUL R3, R19.reuse, R23 ;  /* 0x0000001713037220 */ /* 0x041fe40000400000 */
[----:B------:R-:W-:-:S03]  /*68050*/  FMUL R0, R19, R24 ;  /* 0x0000001813007220 */ /* 0x000fc60000400000 */
[----:B------:R0:W-:Y:S02]  /*68060*/  STL [R1+0x100], R3 ;  /* 0x0001000301007387 */ /* 0x0001e40000100800 */
[----:B------:R1:W-:Y:S02]  /*68070*/  STL [R1+0xfc], R0 ;  /* 0x0000fc0001007387 */ /* 0x0003e40000100800 */
[----:B------:R2:W-:Y:S02]  /*68080*/  STL [R1+0xf8], R5 ;  /* 0x0000f80501007387 */ /* 0x0005e40000100800 */
[C---:B0-----:R-:W-:Y:S02]  /*68090*/  FMUL R3, R19.reuse, R28 ;  /* 0x0000001c13037220 */ /* 0x041fe40000400000 */
[----:B-1----:R-:W-:-:S03]  /*680a0*/  FMUL R0, R19, R8 ;  /* 0x0000000813007220 */ /* 0x002fc60000400000 */
[----:B------:R-:W-:Y:S01]  /*680b0*/  STL [R1+0xf4], R3 ;  /* 0x0000f40301007387 */ /* 0x000fe20000100800 */
[----:B--2---:R-:W-:Y:S01]  /*680c0*/  LEA.HI.X.SX32 R5, R2, R27, 0x1, P5 ;  /* 0x0000001b02057211 */ /* 0x004fe200028f0eff */
[----:B----4-:R-:W-:Y:S01]  /*680d0*/  IADD3 R12, P5, R12, R26, RZ ;  /* 0x0000001a0c0c7210 */ /* 0x010fe20007fbe0ff */
[----:B---3--:R-:W0:Y:S03]  /*680e0*/  MUFU.RCP R9, R9 ;  /* 0x0000000900097308 */ /* 0x008e260000001000 */
[----:B------:R1:W-:Y:S01]  /*680f0*/  STL.64 [R1+0x9f8], R4 ;  /* 0x0009f80401007387 */ /* 0x0003e20000100a00 */
[----:B------:R2:W-:Y:S03]  /*68100*/  STL [R1+0xf0], R0 ;  /* 0x0000f00001007387 */ /* 0x0005e60000100800 */
[----:B-1----:R-:W3:Y:S01]  /*68110*/  LDL.LU R5, [R1+0x428] ;  /* 0x0004280001057983 */ /* 0x002ee20000300800 */
[----:B------:R-:W-:Y:S02]  /*68120*/  STL [R1+0x18d0], R12 ;  /* 0x0018d00c01007387 */ /* 0x000fe40000100800 */
[----:B------:R-:W-:Y:S02]  /*68130*/  STL [R1+0x18cc], R26 ;  /* 0x0018cc1a01007387 */ /* 0x000fe40000100800 */
[----:B------:R-:W-:Y:S02]  /*68140*/  STL [R1+0x18c8], R27 ;  /* 0x0018c81b01007387 */ /* 0x000fe40000100800 */
[C---:B--2---:R-:W-:Y:S01]  /*68150*/  FMUL R0, R20.reuse, R10 ;  /* 0x0000000a14007220 */ /* 0x044fe20000400000 */
[----:B0-----:R0:W-:Y:S04]  /*68160*/  STL [R1+0x18d4], R9 ;  /* 0x0018d40901007387 */ /* 0x0011e80000100800 */
[----:B0-----:R-:W2:Y:S01]  /*68170*/  LDL.LU R9, [R1+0x430] ;  /* 0x0004300001097983 */ /* 0x001ea20000300800 */
[----:B------:R-:W4:Y:S02]  /*68180*/  LDL.LU R12, [R1+0x438] ;  /* 0x00043800010c7983 */ /* 0x000f240000300800 */
        /* <DEDUP_REMOVED lines=10> */
[----:B------:R0:W-:Y:S04]  /*68230*/  STL [R1+0x15b4], R0 ;  /* 0x0015b40001007387 */ /* 0x0001e80000100800 */
        /* <DEDUP_REMOVED lines=18> */
[----:B---3--:R-:W-:-:S05]  /*68360*/  FMUL R5, R20, R5 ;  /* 0x0000000514057220 */ /* 0x008fca0000400000 */
[----:B------:R1:W-:Y:S01]  /*68370*/  STL [R1+0x15ac], R5 ;  /* 0x0015ac0501007387 */ /* 0x0003e20000100800 */
[----:B0-----:R-:W3:Y:S02]  /*68380*/  LDL.LU R6, [R1+0x500] ;  /* 0x0005000001067983 */ /* 0x001ee40000300800 */
[C---:B--2---:R-:W-:Y:S02]  /*68390*/  FMUL R9, R20.reuse, R9 ;  /* 0x0000000914097220 */ /* 0x044fe40000400000 */
[C---:B----4-:R-:W-:Y:S01]  /*683a0*/  FMUL R12, R20.reuse, R12 ;  /* 0x0000000c140c7220 */ /* 0x050fe20000400000 */
[----:B-1----:R-:W2:Y:S01]  /*683b0*/  LDL.LU R5, [R1+0x508] ;  /* 0x0005080001057983 */ /* 0x002ea20000300800 */
[C---:B------:R-:W-:Y:S02]  /*683c0*/  FMUL R26, R20.reuse, R26 ;  /* 0x0000001a141a7220 */ /* 0x040fe40000400000 */
[----:B------:R0:W-:Y:S02]  /*683d0*/  STL [R1+0x15a8], R9 ;  /* 0x0015a80901007387 */ /* 0x0001e40000100800 */
[----:B------:R-:W-:-:S02]  /*683e0*/  FMUL R27, R20, R27 ;  /* 0x0000001b141b7220 */ /* 0x000fc40000400000 */
[C---:B------:R-:W-:Y:S01]  /*683f0*/  FMUL R10, R20.reuse, R10 ;  /* 0x0000000a140a7220 */ /* 0x040fe20000400000 */
[----:B0-----:R-:W4:Y:S01]  /*68400*/  LDL.LU R9, [R1+0x18d4] ;  /* 0x0018d40001097983 */ /* 0x001f220000300800 */
[----:B------:R0:W-:Y:S03]  /*68410*/  STL [R1+0x15a4], R12 ;  /* 0x0015a40c01007387 */ /* 0x0001e60000100800 */
[----:B0-----:R-:W4:Y:S01]  /*68420*/  LDL.LU R12, [R1+0x18d0] ;  /* 0x0018d000010c7983 */ /* 0x001f220000300800 */
[----:B------:R0:W-:Y:S03]  /*68430*/  STL [R1+0x15a0], R26 ;  /* 0x0015a01a01007387 */ /* 0x0001e60000100800 */
[----:B0-----:R-:W4:Y:S01]  /*68440*/  LDL.LU R26, [R1+0x18cc] ;  /* 0x0018cc00011a7983 */ /* 0x001f220000300800 */
[----:B------:R0:W-:Y:S02]  /*68450*/  STL [R1+0x159c], R27 ;  /* 0x00159c1b01007387 */ /* 0x0001e40000100800 */
[C---:B------:R-:W-:Y:S01]  /*68460*/  FMUL R3, R20.reuse, R3 ;  /* 0x0000000314037220 */ /* 0x040fe20000400000 */
[----:B0-----:R-:W4:Y:S01]  /*68470*/  LDL.LU R27, [R1+0x18c8] ;  /* 0x0018c800011b7983 */ /* 0x001f220000300800 */
[----:B------:R0:W-:Y:S02]  /*68480*/  STL [R1+0x13fc], R10 ;  /* 0x0013fc0a01007387 */ /* 0x0001e40000100800 */
[C---:B------:R-:W-:Y:S01]  /*68490*/  FMUL R11, R20.reuse, R11 ;  /* 0x0000000b140b7220 */ /* 0x040fe20000400000 */
[----:B0-----:R-:W4:Y:S01]  /*684a0*/  LDL.LU R10, [R1+0x18c4] ;  /* 0x0018c400010a7983 */ /* 0x001f220000300800 */
[----:B------:R-:W-:-:S02]  /*684b0*/  FMUL R4, R20, R4 ;  /* 0x0000000414047220 */ /* 0x000fc40000400000 */
[----:B------:R-:W-:Y:S02]  /*684c0*/  STL [R1+0x13f8], R3 ;  /* 0x0013f80301007387 */ /* 0x000fe40000100800 */
[----:B------:R-:W-:Y:S01]  /*684d0*/  STL [R1+0x13f4], R11 ;  /* 0x0013f40b01007387 */ /* 0x000fe20000100800 */
[----:B------:R0:W-:Y:S04]  /*684e0*/  STL [R1+0x468], R4 ;  /* 0x0004680401007387 */ /* 0x0001e80000100800 */
[----:B0-----:R-:W4:Y:S01]  /*684f0*/  LDL.LU R4, [R1+0x42c] ;  /* 0x00042c0001047983 */ /* 0x001f220000300800 */
[----:B------:R-:W-:-:S05]  /*68500*/  FMUL R13, R20, R13 ;  /* 0x0000000d140d7220 */ /* 0x000fca0000400000 */
[----:B------:R0:W-:Y:S02]  /*68510*/  STL [R1+0x460], R13 ;  /* 0x0004600d01007387 */ /* 0x0001e40000100800 */
[C---:B0-----:R-:W-:Y:S02]  /*68520*/  FMUL R13, R20.reuse, R2 ;  /* 0x00000002140d7220 */ /* 0x041fe40000400000 */
[C---:B------:R-:W-:Y:S02]  /*68530*/  FMUL R2, R20.reuse, R0 ;  /* 0x0000000014027220 */ /* 0x040fe40000400000 */
[C---:B------:R-:W-:Y:S01]  /*68540*/  FMUL R0, R20.reuse, R19 ;  /* 0x0000001314007220 */ /* 0x040fe20000400000 */
[----:B------:R0:W-:Y:S02]  /*68550*/  STL [R1+0x458], R13 ;  /* 0x0004580d01007387 */ /* 0x0001e40000100800 */
[----:B------:R1:W-:Y:S02]  /*68560*/  STL [R1+0x450], R2 ;  /* 0x0004500201007387 */ /* 0x0003e40000100800 */
[----:B------:R1:W-:Y:S02]  /*68570*/  STL [R1+0x448], R0 ;  /* 0x0004480001007387 */ /* 0x0003e40000100800 */
[----:B0-----:R-:W-:-:S02]  /*68580*/  FMUL R13, R20, R18 ;  /* 0x00000012140d7220 */ /* 0x001fc40000400000 */
[C---:B-1----:R-:W-:Y:S02]  /*68590*/  FMUL R2, R20.reuse, R17 ;  /* 0x0000001114027220 */ /* 0x042fe40000400000 */
[C---:B------:R-:W-:Y:S01]  /*685a0*/  FMUL R0, R20.reuse, R8 ;  /* 0x0000000814007220 */ /* 0x040fe20000400000 */
[----:B------:R0:W-:Y:S01]  /*685b0*/  STL [R1+0x32c], R13 ;  /* 0x00032c0d01007387 */ /* 0x0001e20000100800 */
[----:B------:R-:W4:Y:S02]  /*685c0*/  LDL.LU R8, [R1+0x434] ;  /* 0x0004340001087983 */ /* 0x000f240000300800 */
[----:B------:R-:W-:Y:S02]  /*685d0*/  STL [R1+0x328], R2 ;  /* 0x0003280201007387 */ /* 0x000fe40000100800 */
[----:B------:R1:W-:Y:S02]  /*685e0*/  STL [R1+0x324], R0 ;  /* 0x0003240001007387 */ /* 0x0003e40000100800 */
[----:B0-----:R-:W-:-:S02]  /*685f0*/  FMUL R13, R20, R16 ;  /* 0x00000010140d7220 */ /* 0x001fc40000400000 */
[C---:B-1----:R-:W-:Y:S02]  /*68600*/  FMUL R0, R20.reuse, R15 ;  /* 0x0000000f14007220 */ /* 0x042fe40000400000 */
[C---:B------:R-:W-:Y:S01]  /*68610*/  FMUL R2, R20.reuse, R14 ;  /* 0x0000000e14027220 */ /* 0x040fe20000400000 */
[----:B------:R0:W-:Y:S02]  /*68620*/  STL [R1+0x320], R13 ;  /* 0x0003200d01007387 */ /* 0x0001e40000100800 */
[----:B------:R1:W-:Y:S02]  /*68630*/  STL [R1+0x31c], R0 ;  /* 0x00031c0001007387 */ /* 0x0003e40000100800 */
[----:B------:R1:W-:Y:S01]  /*68640*/  STL [R1+0x318], R2 ;  /* 0x0003180201007387 */ /* 0x0003e20000100800 */
[C---:B0-----:R-:W-:Y:S02]  /*68650*/  FMUL R13, R20.reuse, R22 ;  /* 0x00000016140d7220 */ /* 0x041fe40000400000 */
[----:B-1----:R-:W-:-:S02]  /*68660*/  FMUL R0, R20, R21 ;  /* 0x0000001514007220 */ /* 0x002fc40000400000 */
[C---:B------:R-:W-:Y:S01]  /*68670*/  FMUL R2, R20.reuse, R25 ;  /* 0x0000001914027220 */ /* 0x040fe20000400000 */
[----:B------:R0:W-:Y:S02]  /*68680*/  STL [R1+0x314], R13 ;  /* 0x0003140d01007387 */ /* 0x0001e40000100800 */
[----:B------:R1:W-:Y:S01]  /*68690*/  STL [R1+0x310], R0 ;  /* 0x0003100001007387 */ /* 0x0003e20000100800 */
[----:B------:R-:W-:Y:S01]  /*686a0*/  MOV R11, c[0x0][0x1c8] ;  /* 0x00007200000b7a02 */ /* 0x000fe20000000f00 */
[----:B------:R1:W-:Y:S01]  /*686b0*/  STL [R1+0xcc], R2 ;  /* 0x0000cc0201007387 */ /* 0x0003e20000100800 */
[C---:B0-----:R-:W-:Y:S02]  /*686c0*/  FMUL R13, R20.reuse, R23 ;  /* 0x00000017140d7220 */ /* 0x041fe40000400000 */
[C---:B-1----:R-:W-:Y:S01]  /*686d0*/  FMUL R0, R20.reuse, R24 ;  /* 0x0000001814007220 */ /* 0x042fe20000400000 */
[----:B------:R-:W-:Y:S01]  /*686e0*/  MOV R3, c[0x0][0x1c8] ;  /* 0x0000720000037a02 */ /* 0x000fe20000000f00 */
[----:B------:R-:W-:Y:S01]  /*686f0*/  FMUL R2, R20, R7 ;  /* 0x0000000714027220 */ /* 0x000fe20000400000 */
[----:B------:R0:W-:Y:S01]  /*68700*/  STL [R1+0xc8], R13 ;  /* 0x0000c80d01007387 */ /* 0x0001e20000100800 */
[----:B------:R-:W4:Y:S02]  /*68710*/  LDL.LU R7, [R1+0x43c] ;  /* 0x00043c0001077983 */ /* 0x000f240000300800 */
[----:B------:R1:W-:Y:S02]  /*68720*/  STL [R1+0xc4], R0 ;  /* 0x0000c40001007387 */ /* 0x0003e40000100800 */
[----:B------:R-:W-:-:S02]  /*68730*/  IMAD R11, R11, 0xc8, RZ ;  /* 0x000000c80b0b7824 */ /* 0x000fc400078e02ff */
[----:B------:R-:W-:Y:S01]  /*68740*/  IMAD R3, R3, 0x320, RZ ;  /* 0x0000032003037824 */ /* 0x000fe200078e02ff */
[----:B------:R3:W-:Y:S01]  /*68750*/  STL [R1+0xc0], R2 ;  /* 0x0000c00201007387 */ /* 0x0007e20000100800 */
[C---:B0-----:R-:W-:Y:S02]  /*68760*/  FMUL R13, R20.reuse, R28 ;  /* 0x0000001c140d7220 */ /* 0x041fe40000400000 */
[----:B-1----:R-:W-:-:S05]  /*68770*/  FMUL R0, R20, R29 ;  /* 0x0000001d14007220 */ /* 0x002fca0000400000 */
[----:B------:R2:W-:Y:S01]  /*68780*/  STL [R1+0x74], R0 ;  /* 0x0000740001007387 */ /* 0x0005e20000100800 */
[----:B------:R4:W-:Y:S02]  /*68790*/  STL [R1+0x70], R13 ;  /* 0x0000700d01007387 */ /* 0x0009e40000100800 */
[----:B---3--:R-:W-:-:S05]  /*687a0*/  FMUL R2, R20, R6 ;  /* 0x0000000614027220 */ /* 0x008fca0000400000 */
[----:B------:R-:W-:Y:S01]  /*687b0*/  STL [R1+0x64], R2 ;  /* 0x0000640201007387 */ /* 0x000fe20000100800 */
[----:B------:R-:W3:Y:S02]  /*687c0*/  LDL.LU R6, [R1+0x444] ;  /* 0x0004440001067983 */ /* 0x000ee40000300800 */
[----:B--2---:R-:W-:-:S05]  /*687d0*/  FMUL R0, R20, R5 ;  /* 0x0000000514007220 */ /* 0x004fca0000400000 */
[----:B------:R0:W-:Y:S01]  /*687e0*/  STL [R1+0x58], R0 ;  /* 0x0000580001007387 */ /* 0x0001e20000100800 */
[----:B----4-:R-:W-:Y:S01]  /*687f0*/  LEA.HI.X.SX32 R13, R11, R27, 0x1, P5 ;  /* 0x0000001b0b0d7211 */ /* 0x010fe200028f0eff */
[----:B------:R-:W-:Y:S01]  /*68800*/  IADD3 R14, P5, R3, R26, RZ ;  /* 0x0000001a030e7210 */ /* 0x000fe20007fbe0ff */
[----:B------:R-:W1:Y:S04]  /*68810*/  MUFU.RCP R10, R10 ;  /* 0x0000000a000a7308 */ /* 0x000e680000001000 */
[----:B------:R-:W-:Y:S01]  /*68820*/  STL [R1+0x18bc], R14 ;  /* 0x0018bc0e01007387 */ /* 0x000fe20000100800 */
[----:B------:R-:W-:Y:S02]  /*68830*/  STL.64 [R1+0x9f0], R12 ;  /* 0x0009f00c01007387 */ /* 0x000fe40000100a00 */
[----:B------:R-:W-:Y:S02]  /*68840*/  STL [R1+0x18b8], R26 ;  /* 0x0018b81a01007387 */ /* 0x000fe40000100800 */
[----:B------:R-:W-:Y:S02]  /*68850*/  STL [R1+0x18b4], R27 ;  /* 0x0018b41b01007387 */ /* 0x000fe40000100800 */
[C---:B0-----:R-:W-:Y:S01]  /*68860*/  FMUL R0, R9.reuse, R4 ;  /* 0x0000000409007220 */ /* 0x041fe20000400000 */
[----:B-1----:R0:W-:Y:S04]  /*68870*/  STL [R1+0x18c0], R10 ;  /* 0x0018c00a01007387 */ /* 0x0021e80000100800 */
        /* <DEDUP_REMOVED lines=10> */
[----:B0-----:R-:W-:-:S05]  /*68920*/  FMUL R0, R9, R8 ;  /* 0x0000000809007220 */ /* 0x001fca0000400000 */
[----:B------:R0:W-:Y:S01]  /*68930*/  STL [R1+0x1574], R0 ;  /* 0x0015740001007387 */ /* 0x0001e20000100800 */
[----:B------:R-:W4:Y:S02]  /*68940*/  LDL.LU R3, [R1+0x494] ;  /* 0x0004940001037983 */ /* 0x000f240000300800 */
[----:B------:R-:W4:Y:S01]  /*68950*/  LDL.LU R11, [R1+0x49c] ;  /* 0x00049c00010b7983 */ /* 0x000f220000300800 */
        /* <DEDUP_REMOVED lines=17> */
[----:B------:R-:W4:Y:S02]  /*68a70*/  LDL.LU R28, [R1+0x514] ;  /* 0x00051400011c7983 */ /* 0x000f240000300800 */
[----:B---3--:R-:W-:-:S05]  /*68a80*/  FMUL R6, R9, R6 ;  /* 0x0000000609067220 */ /* 0x008fca0000400000 */
[----:B------:R0:W-:Y:S04]  /*68a90*/  STL [R1+0x156c], R6 ;  /* 0x00156c0601007387 */ /* 0x0001e80000100800 */
[----:B0-----:R-:W3:Y:S01]  /*68aa0*/  LDL.LU R6, [R1+0x518] ;  /* 0x0005180001067983 */ /* 0x001ee20000300800 */
[C---:B--2---:R-:W-:Y:S02]  /*68ab0*/  FMUL R10, R9.reuse, R10 ;  /* 0x0000000a090a7220 */ /* 0x044fe40000400000 */
[C---:B----4-:R-:W-:Y:S02]  /*68ac0*/  FMUL R14, R9.reuse, R14 ;  /* 0x0000000e090e7220 */ /* 0x050fe40000400000 */
[C---:B------:R-:W-:Y:S02]  /*68ad0*/  FMUL R26, R9.reuse, R26 ;  /* 0x0000001a091a7220 */ /* 0x040fe40000400000 */
[C---:B------:R-:W-:Y:S01]  /*68ae0*/  FMUL R27, R9.reuse, R27 ;  /* 0x0000001b091b7220 */ /* 0x040fe20000400000 */
[----:B------:R0:W-:Y:S01]  /*68af0*/  STL [R1+0x1568], R10 ;  /* 0x0015680a01007387 */ /* 0x0001e20000100800 */
[----:B------:R-:W-:-:S03]  /*68b00*/  FMUL R4, R9, R4 ;  /* 0x0000000409047220 */ /* 0x000fc60000400000 */
[----:B0-----:R-:W2:Y:S01]  /*68b10*/  LDL.LU R10, [R1+0x18c0] ;  /* 0x0018c000010a7983 */ /* 0x001ea20000300800 */
[----:B------:R0:W-:Y:S03]  /*68b20*/  STL [R1+0x1564], R14 ;  /* 0x0015640e01007387 */ /* 0x0001e60000100800 */
[----:B0-----:R-:W4:Y:S01]  /*68b30*/  LDL.LU R14, [R1+0x18bc] ;  /* 0x0018bc00010e7983 */ /* 0x001f220000300800 */
[----:B------:R0:W-:Y:S03]  /*68b40*/  STL [R1+0x1560], R26 ;  /* 0x0015601a01007387 */ /* 0x0001e60000100800 */
[----:B0-----:R-:W2:Y:S01]  /*68b50*/  LDL.LU R26, [R1+0x18b8] ;  /* 0x0018b800011a7983 */ /* 0x001ea20000300800 */
[----:B------:R0:W-:Y:S03]  /*68b60*/  STL [R1+0x155c], R27 ;  /* 0x00155c1b01007387 */ /* 0x0001e60000100800 */
[----:B0-----:R-:W2:Y:S01]  /*68b70*/  LDL.LU R27, [R1+0x18b4] ;  /* 0x0018b400011b7983 */ /* 0x001ea20000300800 */
[----:B------:R0:W-:Y:S03]  /*68b80*/  STL [R1+0x420], R4 ;  /* 0x0004200401007387 */ /* 0x0001e60000100800 */
[----:B0-----:R-:W4:Y:S01]  /*68b90*/  LDL.LU R4, [R1+0x18b0] ;  /* 0x0018b00001047983 */ /* 0x001f220000300800 */
[----:B------:R-:W-:-:S02]  /*68ba0*/  FMUL R2, R9, R2 ;  /* 0x0000000209027220 */ /* 0x000fc40000400000 */
[C---:B------:R-:W-:Y:S02]  /*68bb0*/  FMUL R5, R9.reuse, R5 ;  /* 0x0000000509057220 */ /* 0x040fe40000400000 */
[C---:B------:R-:W-:Y:S02]  /*68bc0*/  FMUL R12, R9.reuse, R12 ;  /* 0x0000000c090c7220 */ /* 0x040fe40000400000 */
[C---:B------:R-:W-:Y:S01]  /*68bd0*/  FMUL R15, R9.reuse, R15 ;  /* 0x0000000f090f7220 */ /* 0x040fe20000400000 */
[----:B------:R-:W-:Y:S01]  /*68be0*/  STL [R1+0x41c], R2 ;  /* 0x00041c0201007387 */ /* 0x000fe20000100800 */
[----:B------:R0:W-:Y:S02]  /*68bf0*/  STL [R1+0x418], R5 ;  /* 0x0004180501007387 */ /* 0x0001e40000100800 */
[C---:B------:R-:W-:Y:S01]  /*68c00*/  FMUL R11, R9.reuse, R11 ;  /* 0x0000000b090b7220 */ /* 0x040fe20000400000 */
[----:B0-----:R-:W4:Y:S01]  /*68c10*/  LDL.LU R5, [R1+0x51c] ;  /* 0x00051c0001057983 */ /* 0x001f220000300800 */
[----:B------:R-:W-:Y:S02]  /*68c20*/  STL [R1+0x414], R12 ;  /* 0x0004140c01007387 */ /* 0x000fe40000100800 */
[----:B------:R0:W-:Y:S02]  /*68c30*/  STL [R1+0x410], R15 ;  /* 0x0004100f01007387 */ /* 0x0001e40000100800 */
[----:B0-----:R-:W-:-:S02]  /*68c40*/  FMUL R15, R9, R3 ;  /* 0x00000003090f7220 */ /* 0x001fc40000400000 */
[C---:B------:R-:W-:Y:S02]  /*68c50*/  FMUL R3, R9.reuse, R0 ;  /* 0x0000000009037220 */ /* 0x040fe40000400000 */
[C---:B------:R-:W-:Y:S01]  /*68c60*/  FMUL R0, R9.reuse, R20 ;  /* 0x0000001409007220 */ /* 0x040fe20000400000 */
[----:B------:R-:W-:Y:S01]  /*68c70*/  STL [R1+0x40c], R15 ;  /* 0x00040c0f01007387 */ /* 0x000fe20000100800 */
        /* <DEDUP_REMOVED lines=15> */
[----:B------:R1:W-:Y:S01]  /*68d70*/  STL [R1+0x2d4], R0 ;  /* 0x0002d40001007387 */ /* 0x0003e20000100800 */
[----:B------:R-:W-:Y:S01]  /*68d80*/  MOV R12, c[0x0][0x1c8] ;  /* 0x00007200000c7a02 */ /* 0x000fe20000000f00 */
[C---:B0-----:R-:W-:Y:S02]  /*68d90*/  FMUL R11, R9.reuse, R13 ;  /* 0x0000000d090b7220 */ /* 0x041fe40000400000 */
[----:B-1----:R-:W-:-:S02]  /*68da0*/  FMUL R3, R9, R21 ;  /* 0x0000001509037220 */ /* 0x002fc40000400000 */
[C---:B------:R-:W-:Y:S01]  /*68db0*/  FMUL R0, R9.reuse, R25 ;  /* 0x0000001909007220 */ /* 0x040fe20000400000 */
[----:B------:R0:W-:Y:S02]  /*68dc0*/  STL [R1+0x2d0], R11 ;  /* 0x0002d00b01007387 */ /* 0x0001e40000100800 */
[----:B------:R1:W-:Y:S02]  /*68dd0*/  STL [R1+0x7c], R3 ;  /* 0x00007c0301007387 */ /* 0x0003e40000100800 */
[----:B------:R-:W-:Y:S02]  /*68de0*/  IMAD R12, R12, 0x190, RZ ;  /* 0x000001900c0c7824 */ /* 0x000fe400078e02ff */
[----:B------:R1:W-:Y:S02]  /*68df0*/  STL [R1+0x78], R0 ;  /* 0x0000780001007387 */ /* 0x0003e40000100800 */
[----:B------:R-:W-:Y:S02]  /*68e00*/  IMAD.MOV.U32 R2, RZ, RZ, c[0x0][0x1c8] ;  /* 0x00007200ff027624 */ /* 0x000fe400078e00ff */
[----:B0-----:R-:W-:-:S02]  /*68e10*/  FMUL R11, R9, R23 ;  /* 0x00000017090b7220 */ /* 0x001fc40000400000 */
[C---:B-1----:R-:W-:Y:S02]  /*68e20*/  FMUL R3, R9.reuse, R24 ;  /* 0x0000001809037220 */ /* 0x042fe40000400000 */
[C---:B------:R-:W-:Y:S01]  /*68e30*/  FMUL R0, R9.reuse, R7 ;  /* 0x0000000709007220 */ /* 0x040fe20000400000 */
[----:B------:R0:W-:Y:S01]  /*68e40*/  STL [R1+0x6c], R11 ;  /* 0x00006c0b01007387 */ /* 0x0001e20000100800 */
[----:B------:R-:W4:Y:S02]  /*68e50*/  LDL.LU R7, [R1+0x524] ;  /* 0x0005240001077983 */ /* 0x000f240000300800 */
[----:B------:R1:W-:Y:S02]  /*68e60*/  STL [R1+0x68], R3 ;  /* 0x0000680301007387 */ /* 0x0003e40000100800 */
[----:B------:R-:W-:Y:S01]  /*68e70*/  IMAD R2, R2, 0x322, RZ ;  /* 0x0000032202027824 */ /* 0x000fe200078e02ff */
[----:B------:R3:W-:Y:S01]  /*68e80*/  STL [R1+0x60], R0 ;  /* 0x0000600001007387 */ /* 0x0007e20000100800 */
[----:B0-----:R-:W-:-:S02]  /*68e90*/  FMUL R11, R9, R29 ;  /* 0x0000001d090b7220 */ /* 0x001fc40000400000 */
[----:B-1----:R-:W-:-:S03]  /*68ea0*/  FMUL R3, R9, R28 ;  /* 0x0000001c09037220 */ /* 0x002fc60000400000 */
[----:B------:R-:W-:Y:S02]  /*68eb0*/  STL [R1+0x5c], R11 ;  /* 0x00005c0b01007387 */ /* 0x000fe40000100800 */
[----:B------:R-:W-:Y:S02]  /*68ec0*/  STL [R1+0x54], R3 ;  /* 0x0000540301007387 */ /* 0x000fe40000100800 */
[----:B---3--:R-:W-:Y:S01]  /*68ed0*/  FMUL R0, R9, R6 ;  /* 0x0000000609007220 */ /* 0x008fe20000400000 */
[----:B--2---:R-:W-:Y:S01]  /*68ee0*/  LEA.HI.X.SX32 R15, R12, R27, 0x1, P5 ;  /* 0x0000001b0c0f7211 */ /* 0x004fe200028f0eff */
[----:B----4-:R-:W0:Y:S04]  /*68ef0*/  MUFU.RCP R4, R4 ;  /* 0x0000000400047308 */ /* 0x010e280000001000 */
[----:B------:R1:W-:Y:S01]  /*68f00*/  STL.64 [R1+0xa18], R14 ;  /* 0x000a180e01007387 */ /* 0x0003e20000100a00 */
[----:B------:R-:W-:Y:S01]  /*68f10*/  STL [R1+0x50], R0 ;  /* 0x0000500001007387 */ /* 0x000fe20000100800 */
[----:B-1----:R-:W-:-:S05]  /*68f20*/  IADD3 R14, P5, R2, R26, RZ ;  /* 0x0000001a020e7210 */ /* 0x002fca0007fbe0ff */
[----:B------:R-:W-:Y:S01]  /*68f30*/  STL [R1+0x18a4], R14 ;  /* 0x0018a40e01007387 */ /* 0x000fe20000100800 */
[----:B------:R-:W-:Y:S02]  /*68f40*/  STL [R1+0x18a0], R26 ;  /* 0x0018a01a01007387 */ /* 0x000fe40000100800 */
[----:B------:R-:W-:Y:S02]  /*68f50*/  STL [R1+0x189c], R27 ;  /* 0x00189c1b01007387 */ /* 0x000fe40000100800 */
[----:B0-----:R0:W-:Y:S02]  /*68f60*/  STL [R1+0x18a8], R4 ;  /* 0x0018a80401007387 */ /* 0x0011e40000100800 */
[----:B0-----:R-:W2:Y:S01]  /*68f70*/  LDL.LU R4, [R1+0x52c] ;  /* 0x00052c0001047983 */ /* 0x001ea20000300800 */
[----:B------:R-:W-:-:S03]  /*68f80*/  FMUL R0, R10, R5 ;  /* 0x000000050a007220 */ /* 0x000fc60000400000 */
[----:B--2---:R0:W-:Y:S02]  /*68f90*/  STL [R1+0x18ac], R4 ;  /* 0x0018ac0401007387 */ /* 0x0041e40000100800 */
[----:B------:R1:W-:Y:S02]  /*68fa0*/  STL [R1+0x1538], R0 ;  /* 0x0015380001007387 */ /* 0x0003e40000100800 */
[----:B0-----:R-:W2:Y:S01]  /*68fb0*/  LDL.LU R4, [R1+0x528] ;  /* 0x0005280001047983 */ /* 0x001ea20000300800 */
[----:B------:R-:W3:Y:S02]  /*68fc0*/  LDL.LU R14, [R1+0x530] ;  /* 0x00053000010e7983 */ /* 0x000ee40000300800 */
[----:B------:R-:W4:Y:S02]  /*68fd0*/  LDL.LU R26, [R1+0x538] ;  /* 0x00053800011a7983 */ /* 0x000f240000300800 */
[----:B------:R-:W3:Y:S01]  /*68fe0*/  LDL.LU R27, [R1+0x548] ;  /* 0x00054800011b7983 */ /* 0x000ee20000300800 */
[----:B------:R-:W3:Y:S01]  /*68ff0*/  LDL.LU R5, [R1+0x550] ;  /* 0x0005500001057983 */ /* 0x000ee20000300800 */
[----:B-1----:R-:W-:-:S02]  /*69000*/  FMUL R0, R10, R8 ;  /* 0x000000080a007220 */ /* 0x002fc40000400000 */
[----:B------:R-:W3:Y:S02]  /*69010*/  LDL.LU R9, [R1+0x558] ;  /* 0x0005580001097983 */ /* 0x000ee40000300800 */
[----:B------:R-:W3:Y:S01]  /*69020*/  LDL.LU R6, [R1+0x560] ;  /* 0x0005600001067983 */ /* 0x000ee20000300800 */
[----:B------:R-:W3:Y:S01]  /*69030*/  LDL.LU R3, [R1+0x568] ;  /* 0x0005680001037983 */ /* 0x000ee20000300800 */
[----:B------:R-:W3:Y:S02]  /*69040*/  LDL.LU R15, [R1+0x570] ;  /* 0x00057000010f7983 */ /* 0x000ee40000300800 */
[----:B------:R0:W-:Y:S02]  /*69050*/  STL [R1+0x1534], R0 ;  /* 0x0015340001007387 */ /* 0x0001e40000100800 */
[----:B------:R-:W3:Y:S01]  /*69060*/  LDL.LU R2, [R1+0x578] ;  /* 0x0005780001027983 */ /* 0x000ee20000300800 */
[----:B------:R-:W3:Y:S01]  /*69070*/  LDL.LU R12, [R1+0x580] ;  /* 0x00058000010c7983 */ /* 0x000ee20000300800 */
[----:B------:R-:W-:-:S03]  /*69080*/  FMUL R7, R10, R7 ;  /* 0x000000070a077220 */ /* 0x000fc60000400000 */
[----:B0-----:R-:W4:Y:S01]  /*69090*/  LDL.LU R0, [R1+0x588] ;  /* 0x0005880001007983 */ /* 0x001f220000300800 */
[----:B------:R-:W4:Y:S02]  /*690a0*/  LDL.LU R11, [R1+0x590] ;  /* 0x00059000010b7983 */ /* 0x000f240000300800 */
[----:B------:R-:W4:Y:S02]  /*690b0*/  LDL.LU R20, [R1+0x598] ;  /* 0x0005980001147983 */ /* 0x000f240000300800 */
[----:B------:R-:W4:Y:S01]  /*690c0*/  LDL.LU R19, [R1+0x5a0] ;  /* 0x0005a00001137983 */ /* 0x000f220000300800 */
[----:B------:R-:W4:Y:S01]  /*690d0*/  LDL.LU R28, [R1+0x5a8] ;  /* 0x0005a800011c7983 */ /* 0x000f220000300800 */
[----:B------:R-:W4:Y:S02]  /*690e0*/  LDL.LU R18, [R1+0x5b0] ;  /* 0x0005b00001127983 */ /* 0x000f240000300800 */
[----:B------:R-:W4:Y:S02]  /*690f0*/  LDL.LU R17, [R1+0x5b8] ;  /* 0x0005b80001117983 */ /* 0x000f240000300800 */
[----:B------:R0:W-:Y:S01]  /*69100*/  STL [R1+0x1530], R7 ;  /* 0x0015300701007387 */ /* 0x0001e20000100800 */
        /* <DEDUP_REMOVED lines=9> */
[----:B0-----:R-:W4:Y:S02]  /*691a0*/  LDL.LU R7, [R1+0x610] ;  /* 0x0006100001077983 */ /* 0x001f240000300800 */
[----:B--2---:R-:W-:-:S05]  /*691b0*/  FMUL R4, R10, R4 ;  /* 0x000000040a047220 */ /* 0x004fca0000400000 */
[----:B------:R0:W-:Y:S04]  /*691c0*/  STL [R1+0x152c], R4 ;  /* 0x00152c0401007387 */ /* 0x0001e80000100800 */
[----:B0-----:R-:W2:Y:S01]  /*691d0*/  LDL.LU R4, [R1+0x18ac] ;  /* 0x0018ac0001047983 */ /* 0x001ea20000300800 */
[C---:B---3--:R-:W-:Y:S02]  /*691e0*/  FMUL R14, R10.reuse, R14 ;  /* 0x0000000e0a0e7220 */ /* 0x048fe40000400000 */
[C---:B----4-:R-:W-:Y:S02]  /*691f0*/  FMUL R26, R10.reuse, R26 ;  /* 0x0000001a0a1a7220 */ /* 0x050fe40000400000 */
[C---:B------:R-:W-:Y:S02]  /*69200*/  FMUL R27, R10.reuse, R27 ;  /* 0x0000001b0a1b7220 */ /* 0x040fe40000400000 */
[----:B------:R-:W-:-:S02]  /*69210*/  FMUL R5, R10, R5 ;  /* 0x000000050a057220 */ /* 0x000fc40000400000 */
[C---:B------:R-:W-:Y:S02]  /*69220*/  FMUL R9, R10.reuse, R9 ;  /* 0x000000090a097220 */ /* 0x040fe40000400000 */
[C---:B------:R-:W-:Y:S02]  /*69230*/  FMUL R6, R10.reuse, R6 ;  /* 0x000000060a067220 */ /* 0x040fe40000400000 */
[C---:B------:R-:W-:Y:S02]  /*69240*/  FMUL R3, R10.reuse, R3 ;  /* 0x000000030a037220 */ /* 0x040fe40000400000 */
[C---:B------:R-:W-:Y:S02]  /*69250*/  FMUL R15, R10.reuse, R15 ;  /* 0x0000000f0a0f7220 */ /* 0x040fe40000400000 */
[C---:B------:R-:W-:Y:S02]  /*69260*/  FMUL R12, R10.reuse, R12 ;  /* 0x0000000c0a0c7220 */ /* 0x040fe40000400000 */
[----:B--2---:R-:W-:-:S05]  /*69270*/  FMUL R4, R10, R4 ;  /* 0x000000040a047220 */ /* 0x004fca0000400000 */
        /* <DEDUP_REMOVED lines=9> */
[----:B0-----:R-:W3:Y:S01]  /*69310*/  LDL.LU R5, [R1+0x1898] ;  /* 0x0018980001057983 */ /* 0x001ee20000300800 */
[----:B------:R-:W-:Y:S02]  /*69320*/  STL [R1+0x3fc], R9 ;  /* 0x0003fc0901007387 */ /* 0x000fe40000100800 */
[----:B------:R0:W-:Y:S02]  /*69330*/  STL [R1+0x3f8], R6 ;  /* 0x0003f80601007387 */ /* 0x0001e40000100800 */
[----:B0-----:R-:W3:Y:S01]  /*69340*/  LDL.LU R6, [R1+0x534] ;  /* 0x0005340001067983 */ /* 0x001ee20000300800 */
[----:B------:R-:W-:Y:S02]  /*69350*/  STL [R1+0x3f4], R3 ;  /* 0x0003f40301007387 */ /* 0x000fe40000100800 */
[----:B------:R0:W-:Y:S02]  /*69360*/  STL [R1+0x3f0], R15 ;  /* 0x0003f00f01007387 */ /* 0x0001e40000100800 */
[----:B0-----:R-:W-:-:S02]  /*69370*/  FMUL R15, R10, R2 ;  /* 0x000000020a0f7220 */ /* 0x001fc40000400000 */
[C---:B------:R-:W-:Y:S02]  /*69380*/  FMUL R2, R10.reuse, R0 ;  /* 0x000000000a027220 */ /* 0x040fe40000400000 */
[C---:B------:R-:W-:Y:S02]  /*69390*/  FMUL R0, R10.reuse, R11 ;  /* 0x0000000b0a007220 */ /* 0x040fe40000400000 */
[C---:B------:R-:W-:Y:S01]  /*693a0*/  FMUL R11, R10.reuse, R20 ;  /* 0x000000140a0b7220 */ /* 0x040fe20000400000 */
[----:B------:R-:W-:Y:S01]  /*693b0*/  STL [R1+0x3ec], R15 ;  /* 0x0003ec0f01007387 */ /* 0x000fe20000100800 */
[----:B------:R-:W-:Y:S02]  /*693c0*/  STL [R1+0x3e8], R12 ;  /* 0x0003e80c01007387 */ /* 0x000fe40000100800 */
[----:B------:R0:W-:Y:S02]  /*693d0*/  STL [R1+0x3e4], R2 ;  /* 0x0003e40201007387 */ /* 0x0001e40000100800 */
[----:B------:R1:W-:Y:S01]  /*693e0*/  STL [R1+0x1cc], R0 ;  /* 0x0001cc0001007387 */ /* 0x0003e20000100800 */
[----:B------:R1:W-:Y:S01]  /*693f0*/  STL [R1+0x1c8], R11 ;  /* 0x0001c80b01007387 */ /* 0x0003e20000100800 */
[----:B0-----:R-:W-:-:S02]  /*69400*/  FMUL R2, R10, R19 ;  /* 0x000000130a027220 */ /* 0x001fc40000400000 */
[C---:B-1----:R-:W-:Y:S02]  /*69410*/  FMUL R0, R10.reuse, R28 ;  /* 0x0000001c0a007220 */ /* 0x042fe40000400000 */
[C---:B------:R-:W-:Y:S01]  /*69420*/  FMUL R11, R10.reuse, R18 ;  /* 0x000000120a0b7220 */ /* 0x040fe20000400000 */
[----:B------:R-:W3:Y:S01]  /*69430*/  LDL.LU R28, [R1+0x53c] ;  /* 0x00053c00011c7983 */ /* 0x000ee20000300800 */
[----:B------:R0:W-:Y:S02]  /*69440*/  STL [R1+0x1c4], R2 ;  /* 0x0001c40201007387 */ /* 0x0001e40000100800 */
[----:B------:R1:W-:Y:S01]  /*69450*/  STL [R1+0x1c0], R0 ;  /* 0x0001c00001007387 */ /* 0x0003e20000100800 */
[----:B------:R-:W-:Y:S01]  /*69460*/  MOV R3, c[0x0][0x1c8] ;  /* 0x0000720000037a02 */ /* 0x000fe20000000f00 */
[----:B------:R1:W-:Y:S01]  /*69470*/  STL [R1+0x1bc], R11 ;  /* 0x0001bc0b01007387 */ /* 0x0003e20000100800 */
[C---:B0-----:R-:W-:Y:S02]  /*69480*/  FMUL R2, R10.reuse, R17 ;  /* 0x000000110a027220 */ /* 0x041fe40000400000 */
[----:B-1----:R-:W-:-:S02]  /*69490*/  FMUL R0, R10, R16 ;  /* 0x000000100a007220 */ /* 0x002fc40000400000 */
[C---:B------:R-:W-:Y:S01]  /*694a0*/  FMUL R11, R10.reuse, R22 ;  /* 0x000000160a0b7220 */ /* 0x040fe20000400000 */
[----:B------:R0:W-:Y:S02]  /*694b0*/  STL [R1+0x1b8], R2 ;  /* 0x0001b80201007387 */ /* 0x0001e40000100800 */
[----:B------:R1:W-:Y:S02]  /*694c0*/  STL [R1+0x1b4], R0 ;  /* 0x0001b40001007387 */ /* 0x0003e40000100800 */
[----:B------:R-:W-:Y:S01]  /*694d0*/  IMAD R3, R3, 0x191, RZ ;  /* 0x0000019103037824 */ /* 0x000fe200078e02ff */
[----:B------:R1:W-:Y:S01]  /*694e0*/  STL [R1+0x1b0], R11 ;  /* 0x0001b00b01007387 */ /* 0x0003e20000100800 */
[----:B------:R-:W-:Y:S01]  /*694f0*/  MOV R9, c[0x0][0x1c8] ;  /* 0x0000720000097a02 */ /* 0x000fe20000000f00 */
[C---:B0-----:R-:W-:Y:S02]  /*69500*/  FMUL R2, R10.reuse, R13 ;  /* 0x0000000d0a027220 */ /* 0x041fe40000400000 */
[----:B-1----:R-:W-:-:S02]  /*69510*/  FMUL R0, R10, R21 ;  /* 0x000000150a007220 */ /* 0x002fc40000400000 */
[C---:B------:R-:W-:Y:S01]  /*69520*/  FMUL R11, R10.reuse, R25 ;  /* 0x000000190a0b7220 */ /* 0x040fe20000400000 */
[----:B------:R0:W-:Y:S02]  /*69530*/  STL [R1+0x4c], R2 ;  /* 0x00004c0201007387 */ /* 0x0001e40000100800 */
[----:B------:R1:W-:Y:S02]  /*69540*/  STL [R1+0x48], R0 ;  /* 0x0000480001007387 */ /* 0x0003e40000100800 */
[----:B------:R-:W-:Y:S01]  /*69550*/  IMAD R9, R9, 0x192, RZ ;  /* 0x0000019209097824 */ /* 0x000fe200078e02ff */
[----:B------:R1:W-:Y:S01]  /*69560*/  STL [R1+0x44], R11 ;  /* 0x0000440b01007387 */ /* 0x0003e20000100800 */
[C---:B0-----:R-:W-:Y:S02]  /*69570*/  FMUL R2, R10.reuse, R23 ;  /* 0x000000170a027220 */ /* 0x041fe40000400000 */
[C---:B-1----:R-:W-:Y:S02]  /*69580*/  FMUL R0, R10.reuse, R24 ;  /* 0x000000180a007220 */ /* 0x042fe40000400000 */
[C---:B------:R-:W-:Y:S01]  /*69590*/  FMUL R11, R10.reuse, R29 ;  /* 0x0000001d0a0b7220 */ /* 0x040fe20000400000 */
[----:B------:R0:W-:Y:S02]  /*695a0*/  STL [R1+0x40], R2 ;  /* 0x0000400201007387 */ /* 0x0001e40000100800 */
[----:B------:R1:W-:Y:S02]  /*695b0*/  STL [R1+0x2c], R0 ;  /* 0x00002c0001007387 */ /* 0x0003e40000100800 */
[----:B------:R-:W-:Y:S01]  /*695c0*/  STL [R1+0x28], R11 ;  /* 0x0000280b01007387 */ /* 0x000fe20000100800 */
[----:B------:R-:W3:Y:S02]  /*695d0*/  LDL.LU R29, [R1+0x54c] ;  /* 0x00054c00011d7983 */ /* 0x000ee40000300800 */
[----:B0-----:R-:W-:-:S02]  /*695e0*/  FMUL R2, R10, R8 ;  /* 0x000000080a027220 */ /* 0x001fc40000400000 */
[----:B-1----:R-:W-:-:S03]  /*695f0*/  FMUL R0, R10, R7 ;  /* 0x000000070a007220 */ /* 0x002fc60000400000 */
[----:B------:R-:W-:Y:S02]  /*69600*/  STL [R1+0x1c], R2 ;  /* 0x00001c0201007387 */ /* 0x000fe40000100800 */
[----:B------:R-:W-:Y:S01]  /*69610*/  STL [R1+0x18], R0 ;  /* 0x0000180001007387 */ /* 0x000fe20000100800 */
[----:B--2---:R-:W-:Y:S01]  /*69620*/  LEA.HI.X.SX32 R15, R3, R27, 0x1, P5 ;  /* 0x0000001b030f7211 */ /* 0x004fe200028f0eff */
[----:B----4-:R-:W-:Y:S01]  /*69630*/  IADD3 R8, P5, R9, R26, RZ ;  /* 0x0000001a09087210 */ /* 0x010fe20007fbe0ff */
[----:B---3--:R-:W0:Y:S04]  /*69640*/  MUFU.RCP R3, R5 ;  /* 0x0000000500037308 */ /* 0x008e280000001000 */
[----:B------:R-:W-:Y:S01]  /*69650*/  STL [R1+0x188c], R8 ;  /* 0x00188c0801007387 */ /* 0x000fe20000100800 */
[----:B------:R-:W-:Y:S02]  /*69660*/  STL [R1+0x1888], R26 ;  /* 0x0018881a01007387 */ /* 0x000fe40000100800 */
[----:B------:R-:W-:Y:S02]  /*69670*/  STL.64 [R1+0xa00], R14 ;  /* 0x000a000e01007387 */ /* 0x000fe40000100a00 */
[----:B------:R-:W-:Y:S01]  /*69680*/  STL [R1+0x1884], R27 ;  /* 0x0018841b01007387 */ /* 0x000fe20000100800 */
[----:B0-----:R0:W-:Y:S04]  /*69690*/  STL [R1+0x1890], R3 ;  /* 0x0018900301007387 */ /* 0x0011e80000100800 */
        /* <DEDUP_REMOVED lines=15> */
[----:B------:R-:W3:Y:S02]  /*69790*/  LDL.LU R9, [R1+0x5a4] ;  /* 0x0005a40001097983 */ /* 0x000ee40000300800 */
[C---:B------:R-:W-:Y:S01]  /*697a0*/  FMUL R13, R4.reuse, R29 ;  /* 0x0000001d040d7220 */ /* 0x040fe20000400000 */
[----:B0-----:R-:W4:Y:S01]  /*697b0*/  LDL.LU R0, [R1+0x5ac] ;  /* 0x0005ac0001007983 */ /* 0x001f220000300800 */
        /* <DEDUP_REMOVED lines=10> */
[----:B------:R0:W-:Y:S01]  /*69860*/  STL [R1+0x14e8], R13 ;  /* 0x0014e80d01007387 */ /* 0x0001e20000100800 */
[----:B------:R-:W4:Y:S04]  /*69870*/  LDL.LU R22, [R1+0x5fc] ;  /* 0x0005fc0001167983 */ /* 0x000f280000300800 */
[----:B0-----:R-:W4:Y:S01]  /*69880*/  LDL.LU R13, [R1+0x604] ;  /* 0x00060400010d7983 */ /* 0x001f220000300800 */
[----:B------:R-:W4:Y:S02]  /*69890*/  LDL.LU R21, [R1+0x60c] ;  /* 0x00060c0001157983 */ /* 0x000f240000300800 */
[----:B------:R-:W4:Y:S02]  /*698a0*/  LDL.LU R25, [R1+0x614] ;  /* 0x0006140001197983 */ /* 0x000f240000300800 */
[----:B------:R-:W4:Y:S01]  /*698b0*/  LDL.LU R23, [R1+0x618] ;  /* 0x0006180001177983 */ /* 0x000f220000300800 */
[----:B------:R-:W4:Y:S01]  /*698c0*/  LDL.LU R24, [R1+0x61c] ;  /* 0x00061c0001187983 */ /* 0x000f220000300800 */
[----:B------:R-:W4:Y:S02]  /*698d0*/  LDL.LU R29, [R1+0x620] ;  /* 0x00062000011d7983 */ /* 0x000f240000300800 */
        /* <DEDUP_REMOVED lines=40> */
[----:B------:R0:W-:Y:S02]  /*69b60*/  STL [R1+0x178], R5 ;  /* 0x0001780501007387 */ /* 0x0001e40000100800 */
[----:B------:R1:W-:Y:S02]  /*69b70*/  STL [R1+0x170], R0 ;  /* 0x0001700001007387 */ /* 0x0003e40000100800 */
[----:B------:R1:W-:Y:S02]  /*69b80*/  STL [R1+0x168], R9 ;  /* 0x0001680901007387 */ /* 0x0003e40000100800 */
[----:B0-----:R-:W-:-:S02]  /*69b90*/  FMUL R5, R4, R16 ;  /* 0x0000001004057220 */ /* 0x001fc40000400000 */
[C---:B-1----:R-:W-:Y:S02]  /*69ba0*/  FMUL R0, R4.reuse, R28 ;  /* 0x0000001c04007220 */ /* 0x042fe40000400000 */
[C---:B------:R-:W-:Y:S01]  /*69bb0*/  FMUL R9, R4.reuse, R15 ;  /* 0x0000000f04097220 */ /* 0x040fe20000400000 */
[----:B------:R-:W3:Y:S01]  /*69bc0*/  LDL.LU R28, [R1+0x628] ;  /* 0x00062800011c7983 */ /* 0x000ee20000300800 */
[----:B------:R0:W-:Y:S02]  /*69bd0*/  STL [R1+0x160], R5 ;  /* 0x0001600501007387 */ /* 0x0001e40000100800 */
[----:B------:R1:W-:Y:S01]  /*69be0*/  STL [R1+0x158], R0 ;  /* 0x0001580001007387 */ /* 0x0003e20000100800 */
[----:B------:R1:W-:Y:S01]  /*69bf0*/  STL [R1+0x150], R9 ;  /* 0x0001500901007387 */ /* 0x0003e20000100800 */
[C---:B0-----:R-:W-:Y:S02]  /*69c00*/  FMUL R5, R4.reuse, R14 ;  /* 0x0000000e04057220 */ /* 0x041fe40000400000 */
[----:B-1----:R-:W-:-:S02]  /*69c10*/  FMUL R0, R4, R22 ;  /* 0x0000001604007220 */ /* 0x002fc40000400000 */
[C---:B------:R-:W-:Y:S01]  /*69c20*/  FMUL R9, R4.reuse, R13 ;  /* 0x0000000d04097220 */ /* 0x040fe20000400000 */
[----:B------:R0:W-:Y:S02]  /*69c30*/  STL [R1+0x3c], R5 ;  /* 0x00003c0501007387 */ /* 0x0001e40000100800 */
[----:B------:R1:W-:Y:S02]  /*69c40*/  STL [R1+0x38], R0 ;  /* 0x0000380001007387 */ /* 0x0003e40000100800 */
[----:B------:R1:W-:Y:S01]  /*69c50*/  STL [R1+0x34], R9 ;  /* 0x0000340901007387 */ /* 0x0003e20000100800 */
[C---:B0-----:R-:W-:Y:S02]  /*69c60*/  FMUL R5, R4.reuse, R21 ;  /* 0x0000001504057220 */ /* 0x041fe40000400000 */
[C---:B-1----:R-:W-:Y:S02]  /*69c70*/  FMUL R0, R4.reuse, R25 ;  /* 0x0000001904007220 */ /* 0x042fe40000400000 */
[C---:B------:R-:W-:Y:S01]  /*69c80*/  FMUL R9, R4.reuse, R23 ;  /* 0x0000001704097220 */ /* 0x040fe20000400000 */
[----:B------:R0:W-:Y:S02]  /*69c90*/  STL [R1+0x30], R5 ;  /* 0x0000300501007387 */ /* 0x0001e40000100800 */
[----:B------:R1:W-:Y:S02]  /*69ca0*/  STL [R1+0x24], R0 ;  /* 0x0000240001007387 */ /* 0x0003e40000100800 */
[----:B------:R2:W-:Y:S01]  /*69cb0*/  STL [R1+0x20], R9 ;  /* 0x0000200901007387 */ /* 0x0005e20000100800 */
[----:B0-----:R-:W-:-:S02]  /*69cc0*/  FMUL R5, R4, R24 ;  /* 0x0000001804057220 */ /* 0x001fc40000400000 */
[----:B-1----:R-:W-:-:S03]  /*69cd0*/  FMUL R0, R4, R29 ;  /* 0x0000001d04007220 */ /* 0x002fc60000400000 */
[----:B------:R-:W-:Y:S02]  /*69ce0*/  STL [R1+0x14], R5 ;  /* 0x0000140501007387 */ /* 0x000fe40000100800 */
[----:B------:R-:W-:Y:S02]  /*69cf0*/  STL [R1+0x10], R0 ;  /* 0x0000100001007387 */ /* 0x000fe40000100800 */
[----:B------:R-:W3:Y:S02]  /*69d00*/  LDL.LU R24, [R1+0x638] ;  /* 0x0006380001187983 */ /* 0x000ee40000300800 */
[----:B------:R-:W-:-:S04]  /*69d10*/  IMAD.MOV.U32 R10, RZ, RZ, c[0x0][0x1c8] ;  /* 0x00007200ff0a7624 */ /* 0x000fc800078e00ff */
[----:B------:R-:W-:-:S05]  /*69d20*/  IMAD R10, R10, 0xc9, RZ ;  /* 0x000000c90a0a7824 */ /* 0x000fca00078e02ff */
[----:B--2---:R-:W-:Y:S01]  /*69d30*/  LEA.HI.X.SX32 R9, R10, R27, 0x1, P5 ;  /* 0x0000001b0a097211 */ /* 0x004fe200028f0eff */
[----:B---3--:R0:W-:Y:S04]  /*69d40*/  STL [R1+0x187c], R24 ;  /* 0x00187c1801007387 */ /* 0x0081e80000100800 */
[----:B------:R-:W-:Y:S01]  /*69d50*/  STL.64 [R1+0x9d8], R8 ;  /* 0x0009d80801007387 */ /* 0x000fe20000100a00 */
[----:B0-----:R-:W2:Y:S01]  /*69d60*/  LDL.LU R24, [R1+0x634] ;  /* 0x0006340001187983 */ /* 0x001ea20000300800 */
[----:B------:R-:W-:Y:S01]  /*69d70*/  MOV R2, c[0x0][0x1c8] ;  /* 0x0000720000027a02 */ /* 0x000fe20000000f00 */
[----:B------:R-:W-:Y:S02]  /*69d80*/  FMUL R0, R3, R7 ;  /* 0x0000000703007220 */ /* 0x000fe40000400000 */
[----:B------:R-:W3:Y:S02]  /*69d90*/  LDL.LU R27, [R1+0x644] ;  /* 0x00064400011b7983 */ /* 0x000ee40000300800 */
[----:B------:R-:W-:-:S05]  /*69da0*/  IMAD R2, R2, 0x324, RZ ;  /* 0x0000032402027824 */ /* 0x000fca00078e02ff */
[----:B----4-:R-:W-:-:S05]  /*69db0*/  IADD3 R16, P5, R2, R26, RZ ;  /* 0x0000001a02107210 */ /* 0x010fca0007fbe0ff */
[----:B------:R0:W-:Y:S04]  /*69dc0*/  STL [R1+0x1878], R16 ;  /* 0x0018781001007387 */ /* 0x0001e80000100800 */
[----:B0-----:R-:W4:Y:S01]  /*69dd0*/  LDL.LU R16, [R1+0x648] ;  /* 0x0006480001107983 */ /* 0x001f220000300800 */
[----:B------:R-:W4:Y:S02]  /*69de0*/  LDL.LU R7, [R1+0x650] ;  /* 0x0006500001077983 */ /* 0x000f240000300800 */
[----:B------:R0:W-:Y:S02]  /*69df0*/  STL [R1+0x1474], R0 ;  /* 0x0014740001007387 */ /* 0x0001e40000100800 */
[----:B------:R-:W4:Y:S01]  /*69e00*/  LDL.LU R4, [R1+0x658] ;  /* 0x0006580001047983 */ /* 0x000f220000300800 */
[----:B------:R-:W4:Y:S01]  /*69e10*/  LDL.LU R9, [R1+0x660] ;  /* 0x0006600001097983 */ /* 0x000f220000300800 */
[----:B------:R-:W4:Y:S02]  /*69e20*/  LDL.LU R17, [R1+0x668] ;  /* 0x0006680001117983 */ /* 0x000f240000300800 */
[----:B------:R-:W4:Y:S02]  /*69e30*/  LDL.LU R2, [R1+0x678] ;  /* 0x0006780001027983 */ /* 0x000f240000300800 */
[----:B------:R-:W4:Y:S02]  /*69e40*/  LDL.LU R10, [R1+0x680] ;  /* 0x00068000010a7983 */ /* 0x000f240000300800 */
        /* <DEDUP_REMOVED lines=38> */
[----:B0-----:R-:W4:Y:S01]  /*6a0b0*/  LDL.LU R7, [R1+0x1874] ;  /* 0x0018740001077983 */ /* 0x001f220000300800 */
[----:B------:R-:W-:Y:S02]  /*6a0c0*/  STL [R1+0x1440], R4 ;  /* 0x0014400401007387 */ /* 0x000fe40000100800 */
        /* <DEDUP_REMOVED lines=13> */
[----:B------:R-:W4:Y:S01]  /*6a1a0*/  LDL.LU R8, [R1+0x64c] ;  /* 0x00064c0001087983 */ /* 0x000f220000300800 */
[----:B------:R0:W-:Y:S02]  /*6a1b0*/  STL [R1+0x360], R2 ;  /* 0x0003600201007387 */ /* 0x0001e40000100800 */
[----:B------:R1:W-:Y:S02]  /*6a1c0*/  STL [R1+0x12c], R0 ;  /* 0x00012c0001007387 */ /* 0x0003e40000100800 */
[C---:B------:R-:W-:Y:S02]  /*6a1d0*/  FMUL R5, R3.reuse, R18 ;  /* 0x0000001203057220 */ /* 0x040fe40000400000 */
[C---:B0-----:R-:W-:Y:S02]  /*6a1e0*/  FMUL R2, R3.reuse, R20 ;  /* 0x0000001403027220 */ /* 0x041fe40000400000 */
[----:B-1----:R-:W-:-:S03]  /*6a1f0*/  FMUL R0, R3, R19 ;  /* 0x0000001303007220 */ /* 0x002fc60000400000 */
[----:B------:R0:W-:Y:S02]  /*6a200*/  STL [R1+0x128], R2 ;  /* 0x0001280201007387 */ /* 0x0001e40000100800 */
        /* <DEDUP_REMOVED lines=11> */
[----:B------:R0:W-:Y:S02]  /*6a2c0*/  STL [R1+0x104], R2 ;  /* 0x0001040201007387 */ /* 0x0001e40000100800 */
[----:B------:R1:W-:Y:S02]  /*6a2d0*/  STL [R1+0xc], R0 ;  /* 0x00000c0001007387 */ /* 0x0003e40000100800 */
[----:B------:R-:W-:Y:S02]  /*6a2e0*/  STL [R1+0x8], R5 ;  /* 0x0000080501007387 */ /* 0x000fe40000100800 */
[C---:B------:R-:W-:Y:S02]  /*6a2f0*/  FMUL R29, R3.reuse, R29 ;  /* 0x0000001d031d7220 */ /* 0x040fe40000400000 */
[----:B------:R-:W-:-:S02]  /*6a300*/  FMUL R28, R3, R28 ;  /* 0x0000001c031c7220 */ /* 0x000fc40000400000 */
[C---:B0-----:R-:W-:Y:S02]  /*6a310*/  FMUL R2, R3.reuse, R26 ;  /* 0x0000001a03027220 */ /* 0x041fe40000400000 */
[----:B-1----:R-:W-:-:S03]  /*6a320*/  FMUL R0, R3, R23 ;  /* 0x0000001703007220 */ /* 0x002fc60000400000 */
[----:B------:R-:W-:Y:S02]  /*6a330*/  STL [R1+0x4], R2 ;  /* 0x0000040201007387 */ /* 0x000fe40000100800 */
[----:B------:R-:W-:Y:S02]  /*6a340*/  STL [R1], R0 ;  /* 0x0000000001007387 */ /* 0x000fe40000100800 */
[----:B------:R-:W4:Y:S02]  /*6a350*/  LDL.LU R13, [R1+0x654] ;  /* 0x00065400010d7983 */ /* 0x000f240000300800 */
[----:B------:R0:W-:Y:S02]  /*6a360*/  STL.64 [R1+0x17f8], R28 ;  /* 0x0017f81c01007387 */ /* 0x0001e40000100a00 */
[----:B0-----:R-:W4:Y:S01]  /*6a370*/  LDL.64 R28, [R1+0x540] ;  /* 0x00054000011c7983 */ /* 0x001f220000100a00 */
[----:B------:R-:W4:Y:S02]  /*6a380*/  LDL.LU R14, [R1+0x65c] ;  /* 0x00065c00010e7983 */ /* 0x000f240000300800 */
[----:B--2---:R-:W-:-:S02]  /*6a390*/  FMUL R2, R3, R24 ;  /* 0x0000001803027220 */ /* 0x004fc40000400000 */
[----:B---3--:R-:W-:-:S05]  /*6a3a0*/  FMUL R3, R3, R27 ;  /* 0x0000001b03037220 */ /* 0x008fca0000400000 */
[----:B------:R-:W-:Y:S01]  /*6a3b0*/  STL.64 [R1+0x1800], R2 ;  /* 0x0018000201007387 */ /* 0x000fe20000100a00 */
[----:B------:R-:W2:Y:S02]  /*6a3c0*/  LDL.LU R22, [R1+0x664] ;  /* 0x0006640001167983 */ /* 0x000ea40000300800 */
[----:B------:R-:W3:Y:S01]  /*6a3d0*/  LDL.LU R21, [R1+0x67c] ;  /* 0x00067c0001157983 */ /* 0x000ee20000300800 */
[----:B------:R-:W-:-:S05]  /*6a3e0*/  MOV R9, c[0x0][0x1c8] ;  /* 0x0000720000097a02 */ /* 0x000fca0000000f00 */
[----:B------:R-:W-:-:S05]  /*6a3f0*/  IMAD R9, R9, 0x192, RZ ;  /* 0x0000019209097824 */ /* 0x000fca00078e02ff */
[----:B----4-:R-:W-:Y:S01]  /*6a400*/  LEA.HI.X.SX32 R17, R9, R29, 0x1, P5 ;  /* 0x0000001d09117211 */ /* 0x010fe200028f0eff */
[----:B---3--:R0:W-:Y:S04]  /*6a410*/  STL [R1+0x1870], R21 ;  /* 0x0018701501007387 */ /* 0x0081e80000100800 */
[----:B------:R-:W-:Y:S01]  /*6a420*/  STL.64 [R1+0x9e8], R16 ;  /* 0x0009e81001007387 */ /* 0x000fe20000100a00 */
[----:B0-----:R-:W3:Y:S01]  /*6a430*/  LDL.LU R21, [R1+0x674] ;  /* 0x0006740001157983 */ /* 0x001ee20000300800 */
[----:B------:R-:W0:Y:S01]  /*6a440*/  MUFU.RCP R6, R6 ;  /* 0x0000000600067308 */ /* 0x000e220000001000 */
[----:B------:R-:W-:Y:S01]  /*6a450*/  MOV R4, c[0x0][0x1c8] ;  /* 0x0000720000047a02 */ /* 0x000fe20000000f00 */
[----:B------:R-:W4:Y:S01]  /*6a460*/  LDL.LU R26, [R1+0x684] ;  /* 0x00068400011a7983 */ /* 0x000f220000300800 */
[----:B------:R-:W4:Y:S03]  /*6a470*/  LDL.LU R23, [R1+0x68c] ;  /* 0x00068c0001177983 */ /* 0x000f260000300800 */
[----:B------:R-:W-:-:S02]  /*6a480*/  IMAD R4, R4, 0x326, RZ ;  /* 0x0000032604047824 */ /* 0x000fc400078e02ff */
[----:B0-----:R-:W-:Y:S02]  /*6a490*/  FMUL R2, R6, R8 ;  /* 0x0000000806027220 */ /* 0x001fe40000400000 */
[----:B------:R-:W4:Y:S01]  /*6a4a0*/  LDL.LU R8, [R1+0x694] ;  /* 0x0006940001087983 */ /* 0x000f220000300800 */
[----:B------:R-:W4:Y:S02]  /*6a4b0*/  LDL.LU R0, [R1+0x69c] ;  /* 0x00069c0001007983 */ /* 0x000f240000300800 */
[----:B------:R0:W-:Y:S02]  /*6a4c0*/  STL [R1+0x140c], R2 ;  /* 0x00140c0201007387 */ /* 0x0001e40000100800 */
[----:B------:R-:W4:Y:S01]  /*6a4d0*/  LDL.LU R5, [R1+0x6a4] ;  /* 0x0006a40001057983 */ /* 0x000f220000300800 */
[----:B------:R-:W-:Y:S01]  /*6a4e0*/  IADD3 R24, P5, R4, R28, RZ ;  /* 0x0000001c04187210 */ /* 0x000fe20007fbe0ff */
[----:B------:R-:W4:Y:S01]  /*6a4f0*/  LDL.LU R25, [R1+0x6ac] ;  /* 0x0006ac0001197983 */ /* 0x000f220000300800 */
        /* <DEDUP_REMOVED lines=8> */
[----:B------:R-:W-:-:S02]  /*6a580*/  FMUL R13, R6, R13 ;  /* 0x0000000d060d7220 */ /* 0x000fc40000400000 */
[----:B------:R-:W4:Y:S01]  /*6a590*/  LDL.LU R19, [R1+0x844] ;  /* 0x0008440001137983 */ /* 0x000f220000300800 */
[----:B------:R-:W4:Y:S01]  /*6a5a0*/  LDL.LU R27, [R1+0x854] ;  /* 0x00085400011b7983 */ /* 0x000f220000300800 */
[----:B------:R-:W4:Y:S02]  /*6a5b0*/  LDL.LU R18, [R1+0x868] ;  /* 0x0008680001127983 */ /* 0x000f240000300800 */
[----:B------:R-:W4:Y:S02]  /*6a5c0*/  LDL.LU R17, [R1+0x86c] ;  /* 0x00086c0001117983 */ /* 0x000f240000300800 */
[C---:B------:R-:W-:Y:S01]  /*6a5d0*/  FMUL R15, R6.reuse, R14 ;  /* 0x0000000e060f7220 */ /* 0x040fe20000400000 */
[----:B------:R0:W-:Y:S01]  /*6a5e0*/  STL [R1+0x474], R13 ;  /* 0x0004740d01007387 */ /* 0x0001e20000100800 */
[----:B------:R-:W4:Y:S02]  /*6a5f0*/  LDL.LU R16, [R1+0x878] ;  /* 0x0008780001107983 */ /* 0x000f240000300800 */
[C---:B--2---:R-:W-:Y:S01]  /*6a600*/  FMUL R22, R6.reuse, R22 ;  /* 0x0000001606167220 */ /* 0x044fe20000400000 */
[----:B0-----:R-:W2:Y:S01]  /*6a610*/  LDL.LU R13, [R1+0x87c] ;  /* 0x00087c00010d7983 */ /* 0x001ea20000300800 */
[----:B------:R-:W2:Y:S02]  /*6a620*/  LDL.LU R14, [R1+0x888] ;  /* 0x00088800010e7983 */ /* 0x000ea40000300800 */
[----:B------:R0:W-:Y:S02]  /*6a630*/  STL [R1+0x46c], R15 ;  /* 0x00046c0f01007387 */ /* 0x0001e40000100800 */
[----:B0-----:R-:W2:Y:S01]  /*6a640*/  LDL.LU R15, [R1+0x88c] ;  /* 0x00088c00010f7983 */ /* 0x001ea20000300800 */
[----:B------:R0:W-:Y:S03]  /*6a650*/  STL [R1+0x464], R22 ;  /* 0x0004641601007387 */ /* 0x0001e60000100800 */
[----:B0-----:R-:W2:Y:S01]  /*6a660*/  LDL.LU R22, [R1+0x898] ;  /* 0x0008980001167983 */ /* 0x001ea20000300800 */
[----:B---3--:R-:W-:-:S05]  /*6a670*/  FMUL R21, R6, R21 ;  /* 0x0000001506157220 */ /* 0x008fca0000400000 */
[----:B------:R0:W-:Y:S04]  /*6a680*/  STL [R1+0x45c], R21 ;  /* 0x00045c1501007387 */ /* 0x0001e80000100800 */
[----:B0-----:R-:W3:Y:S01]  /*6a690*/  LDL.LU R21, [R1+0x1870] ;  /* 0x0018700001157983 */ /* 0x001ee20000300800 */
[C---:B----4-:R-:W-:Y:S02]  /*6a6a0*/  FMUL R26, R6.reuse, R26 ;  /* 0x0000001a061a7220 */ /* 0x050fe40000400000 */
[C---:B------:R-:W-:Y:S02]  /*6a6b0*/  FMUL R23, R6.reuse, R23 ;  /* 0x0000001706177220 */ /* 0x040fe40000400000 */
[C---:B------:R-:W-:Y:S02]  /*6a6c0*/  FMUL R8, R6.reuse, R8 ;  /* 0x0000000806087220 */ /* 0x040fe40000400000 */
[----:B------:R-:W-:-:S02]  /*6a6d0*/  FMUL R0, R6, R0 ;  /* 0x0000000006007220 */ /* 0x000fc40000400000 */
[C---:B------:R-:W-:Y:S02]  /*6a6e0*/  FMUL R5, R6.reuse, R5 ;  /* 0x0000000506057220 */ /* 0x040fe40000400000 */
[C---:B------:R-:W-:Y:S02]  /*6a6f0*/  FMUL R25, R6.reuse, R25 ;  /* 0x0000001906197220 */ /* 0x040fe40000400000 */
[----:B---3--:R-:W-:-:S05]  /*6a700*/  FMUL R21, R6, R21 ;  /* 0x0000001506157220 */ /* 0x008fca0000400000 */
[----:B------:R0:W-:Y:S04]  /*6a710*/  STL [R1+0x454], R21 ;  /* 0x0004541501007387 */ /* 0x0001e80000100800 */
[----:B0-----:R-:W3:Y:S01]  /*6a720*/  LDL.LU R21, [R1+0x89c] ;  /* 0x00089c0001157983 */ /* 0x001ee20000300800 */
[----:B------:R0:W-:Y:S03]  /*6a730*/  STL [R1+0x44c], R26 ;  /* 0x00044c1a01007387 */ /* 0x0001e60000100800 */
[----:B0-----:R-:W4:Y:S01]  /*6a740*/  LDL.LU R26, [R1+0x930] ;  /* 0x00093000011a7983 */ /* 0x001f220000300800 */
        /* <DEDUP_REMOVED lines=12> */
[----:B------:R0:W-:Y:S02]  /*6a810*/  STL [R1+0x338], R4 ;  /* 0x0003380401007387 */ /* 0x0001e40000100800 */
[----:B------:R-:W-:Y:S02]  /*6a820*/  STL [R1+0x334], R9 ;  /* 0x0003340901007387 */ /* 0x000fe40000100800 */
[C---:B------:R-:W-:Y:S01]  /*6a830*/  FMUL R3, R6.reuse, R12 ;  /* 0x0000000c06037220 */ /* 0x040fe20000400000 */
[----:B------:R1:W-:Y:S01]  /*6a840*/  STL [R1+0x330], R2 ;  /* 0x0003300201007387 */ /* 0x0003e20000100800 */
[----:B0-----:R-:W-:-:S02]  /*6a850*/  FMUL R4, R6, R10 ;  /* 0x0000000a06047220 */ /* 0x001fc40000400000 */
[----:B-1----:R-:W-:-:S03]  /*6a860*/  FMUL R2, R6, R11 ;  /* 0x0000000b06027220 */ /* 0x002fc60000400000 */
[----:B------:R0:W-:Y:S01]  /*6a870*/  STL [R1+0xec], R4 ;  /* 0x0000ec0401007387 */ /* 0x0001e20000100800 */
[----:B------:R-:W-:Y:S02]  /*6a880*/  STL [R1+0xe8], R3 ;  /* 0x0000e80301007387 */ /* 0x000fe40000100800 */
[----:B------:R1:W-:Y:S02]  /*6a890*/  STL [R1+0xe4], R2 ;  /* 0x0000e40201007387 */ /* 0x0003e40000100800 */
[C---:B0-----:R-:W-:Y:S02]  /*6a8a0*/  FMUL R4, R6.reuse, R20 ;  /* 0x0000001406047220 */ /* 0x041fe40000400000 */
[----:B-1----:R-:W-:-:S03]  /*6a8b0*/  FMUL R2, R6, R27 ;  /* 0x0000001b06027220 */ /* 0x002fc60000400000 */
[----:B------:R-:W-:Y:S01]  /*6a8c0*/  STL [R1+0xe0], R4 ;  /* 0x0000e00401007387 */ /* 0x000fe20000100800 */
[----:B------:R-:W4:Y:S02]  /*6a8d0*/  LDL.LU R27, [R1+0x938] ;  /* 0x00093800011b7983 */ /* 0x000f240000300800 */
[C---:B------:R-:W-:Y:S02]  /*6a8e0*/  FMUL R3, R6.reuse, R19 ;  /* 0x0000001306037220 */ /* 0x040fe40000400000 */
[C---:B------:R-:W-:Y:S02]  /*6a8f0*/  FMUL R12, R6.reuse, R16 ;  /* 0x00000010060c7220 */ /* 0x040fe40000400000 */
[C---:B--2---:R-:W-:Y:S01]  /*6a900*/  FMUL R13, R6.reuse, R13 ;  /* 0x0000000d060d7220 */ /* 0x044fe20000400000 */
[----:B------:R0:W-:Y:S01]  /*6a910*/  STL [R1+0xdc], R3 ;  /* 0x0000dc0301007387 */ /* 0x0001e20000100800 */
[----:B------:R1:W-:Y:S02]  /*6a920*/  STL [R1+0xd8], R2 ;  /* 0x0000d80201007387 */ /* 0x0003e40000100800 */
[----:B------:R-:W-:-:S02]  /*6a930*/  FMUL R14, R6, R14 ;  /* 0x0000000e060e7220 */ /* 0x000fc40000400000 */
[C---:B------:R-:W-:Y:S01]  /*6a940*/  FMUL R15, R6.reuse, R15 ;  /* 0x0000000f060f7220 */ /* 0x040fe20000400000 */
[----:B------:R-:W-:Y:S01]  /*6a950*/  MOV R0, c[0x0][0x1c8] ;  /* 0x0000720000007a02 */ /* 0x000fe20000000f00 */
[C---:B0-----:R-:W-:Y:S02]  /*6a960*/  FMUL R3, R6.reuse, R18 ;  /* 0x0000001206037220 */ /* 0x041fe40000400000 */
[C---:B-1----:R-:W-:Y:S02]  /*6a970*/  FMUL R2, R6.reuse, R17 ;  /* 0x0000001106027220 */ /* 0x042fe40000400000 */
[----:B------:R-:W-:Y:S01]  /*6a980*/  FMUL R16, R6, R22 ;  /* 0x0000001606107220 */ /* 0x000fe20000400000 */
[----:B------:R-:W-:Y:S02]  /*6a990*/  STL [R1+0xd4], R3 ;  /* 0x0000d40301007387 */ /* 0x000fe40000100800 */
[----:B------:R-:W-:Y:S02]  /*6a9a0*/  STL [R1+0xd0], R2 ;  /* 0x0000d00201007387 */ /* 0x000fe40000100800 */
[----:B------:R-:W-:Y:S02]  /*6a9b0*/  STL.64 [R1+0x1808], R12 ;  /* 0x0018080c01007387 */ /* 0x000fe40000100a00 */
[----:B------:R-:W-:Y:S01]  /*6a9c0*/  STL.64 [R1+0x1810], R14 ;  /* 0x0018100e01007387 */ /* 0x000fe20000100a00 */
[----:B------:R-:W2:Y:S01]  /*6a9d0*/  LDL.LU R11, [R1+0x93c] ;  /* 0x00093c00010b7983 */ /* 0x000ea20000300800 */
[----:B------:R-:W-:-:S02]  /*6a9e0*/  IMAD R5, R0, 0x193, RZ ;  /* 0x0000019300057824 */ /* 0x000fc400078e02ff */
[----:B------:R-:W-:Y:S03]  /*6a9f0*/  STL [R1+0x1818], R16 ;  /* 0x0018181001007387 */ /* 0x000fe60000100800 */
[----:B------:R-:W-:Y:S01]  /*6aa00*/  LEA.HI.X.SX32 R25, R5, R29, 0x1, P5 ;  /* 0x0000001d05197211 */ /* 0x000fe200028f0eff */
[----:B---3--:R-:W-:-:S05]  /*6aa10*/  FMUL R17, R6, R21 ;  /* 0x0000001506117220 */ /* 0x008fca0000400000 */
[----:B------:R-:W-:Y:S01]  /*6aa20*/  STL [R1+0x181c], R17 ;  /* 0x00181c1101007387 */ /* 0x000fe20000100800 */
[----:B----4-:R-:W-:-:S05]  /*6aa30*/  FMUL R18, R6, R26 ;  /* 0x0000001a06127220 */ /* 0x010fca0000400000 */
[----:B------:R-:W-:Y:S01]  /*6aa40*/  STL [R1+0x1820], R18 ;  /* 0x0018201201007387 */ /* 0x000fe20000100800 */
[----:B------:R-:W3:Y:S02]  /*6aa50*/  LDL.LU R20, [R1+0x940] ;  /* 0x0009400001147983 */ /* 0x000ee40000300800 */
[----:B------:R-:W4:Y:S02]  /*6aa60*/  LDL.LU R10, [R1+0x944] ;  /* 0x00094400010a7983 */ /* 0x000f240000300800 */
[----:B------:R-:W4:Y:S02]  /*6aa70*/  LDL.LU R22, [R1+0x948] ;  /* 0x0009480001167983 */ /* 0x000f240000300800 */
[----:B------:R-:W-:-:S05]  /*6aa80*/  FMUL R19, R6, R23 ;  /* 0x0000001706137220 */ /* 0x000fca0000400000 */
[----:B------:R-:W-:Y:S01]  /*6aa90*/  STL [R1+0x1824], R19 ;  /* 0x0018241301007387 */ /* 0x000fe20000100800 */
[----:B------:R0:W-:Y:S03]  /*6aaa0*/  STL.64 [R1+0x9e0], R24 ;  /* 0x0009e01801007387 */ /* 0x0001e60000100a00 */
[----:B0-----:R-:W4:Y:S01]  /*6aab0*/  LDL.LU R24, [R1+0x94c] ;  /* 0x00094c0001187983 */ /* 0x001f220000300800 */
[----:B------:R-:W4:Y:S02]  /*6aac0*/  LDL.LU R21, [R1+0x950] ;  /* 0x0009500001157983 */ /* 0x000f240000300800 */
[----:B------:R-:W4:Y:S02]  /*6aad0*/  LDL.LU R26, [R1+0x954] ;  /* 0x00095400011a7983 */ /* 0x000f240000300800 */
[----:B------:R-:W4:Y:S01]  /*6aae0*/  LDL.LU R23, [R1+0x958] ;  /* 0x0009580001177983 */ /* 0x000f220000300800 */
[----:B------:R-:W0:Y:S01]  /*6aaf0*/  MUFU.RCP R7, R7 ;  /* 0x0000000700077308 */ /* 0x000e220000001000 */
[----:B------:R-:W-:-:S02]  /*6ab00*/  IMAD R13, R0, 0xca, RZ ;  /* 0x000000ca000d7824 */ /* 0x000fc400078e02ff */
[----:B------:R-:W-:-:S05]  /*6ab10*/  IMAD R3, R0, 0x194, RZ ;  /* 0x0000019400037824 */ /* 0x000fca00078e02ff */
[----:B------:R1:W0:Y:S01]  /*6ab20*/  MUFU.RCP R25, R8 ;  /* 0x0000000800197308 */ /* 0x0002220000001000 */
[----:B------:R0:W-:Y:S01]  /*6ab30*/  STL [R1+0x1828], R13 ;  /* 0x0018280d01007387 */ /* 0x0001e20000100800 */
[----:B------:R-:W4:Y:S02]  /*6ab40*/  LDL.LU R0, [R1+0x95c] ;  /* 0x00095c0001007983 */ /* 0x000f240000300800 */
[----:B------:R-:W4:Y:S01]  /*6ab50*/  LDL.LU R4, [R1+0x960] ;  /* 0x0009600001047983 */ /* 0x000f220000300800 */
[----:B------:R-:W-:Y:S01]  /*6ab60*/  IADD3 R14, P5, R13, R28, RZ ;  /* 0x0000001c0d0e7210 */ /* 0x000fe20007fbe0ff */
[----:B0-----:R-:W-:-:S05]  /*6ab70*/  FMUL R2, R7, R27 ;  /* 0x0000001b07027220 */ /* 0x001fca0000400000 */
[----:B------:R2:W-:Y:S01]  /*6ab80*/  STL [R1+0x440], R2 ;  /* 0x0004400201007387 */ /* 0x0005e20000100800 */
[----:B-1----:R-:W4:Y:S02]  /*6ab90*/  LDL.LU R8, [R1+0x968] ;  /* 0x0009680001087983 */ /* 0x002f240000300800 */
        /* <DEDUP_REMOVED lines=8> */
[----:B--2---:R-:W-:-:S05]  /*6ac20*/  FMUL R2, R7, R11 ;  /* 0x0000000b07027220 */ /* 0x004fca0000400000 */
[----:B------:R0:W-:Y:S01]  /*6ac30*/  STL [R1+0x43c], R2 ;  /* 0x00043c0201007387 */ /* 0x0001e20000100800 */
[----:B------:R-:W2:Y:S02]  /*6ac40*/  LDL.LU R16, [R1+0xea8] ;  /* 0x000ea80001107983 */ /* 0x000ea40000300800 */
[----:B------:R-:W2:Y:S02]  /*6ac50*/  LDL.LU R12, [R1+0xeb4] ;  /* 0x000eb400010c7983 */ /* 0x000ea40000300800 */
[----:B------:R-:W2:Y:S01]  /*6ac60*/  LDL.LU R9, [R1+0xec0] ;  /* 0x000ec00001097983 */ /* 0x000ea20000300800 */
[----:B0-----:R-:W2:Y:S01]  /*6ac70*/  LDL.LU R2, [R1+0xec4] ;  /* 0x000ec40001027983 */ /* 0x001ea20000300800 */
[----:B------:R-:W2:Y:S02]  /*6ac80*/  LDL.LU R11, [R1+0xed0] ;  /* 0x000ed000010b7983 */ /* 0x000ea40000300800 */
[C---:B---3--:R-:W-:Y:S02]  /*6ac90*/  FMUL R20, R7.reuse, R20 ;  /* 0x0000001407147220 */ /* 0x048fe40000400000 */
[----:B----4-:R-:W-:-:S02]  /*6aca0*/  FMUL R10, R7, R10 ;  /* 0x0000000a070a7220 */ /* 0x010fc40000400000 */
[C---:B------:R-:W-:Y:S01]  /*6acb0*/  FMUL R22, R7.reuse, R22 ;  /* 0x0000001607167220 */ /* 0x040fe20000400000 */
[----:B------:R0:W-:Y:S04]  /*6acc0*/  STL [R1+0x438], R20 ;  /* 0x0004381401007387 */ /* 0x0001e80000100800 */
[----:B0-----:R-:W3:Y:S01]  /*6acd0*/  LDL.LU R20, [R1+0xed4] ;  /* 0x000ed40001147983 */ /* 0x001ee20000300800 */
[----:B------:R0:W-:Y:S02]  /*6ace0*/  STL [R1+0x434], R10 ;  /* 0x0004340a01007387 */ /* 0x0001e40000100800 */
[C---:B------:R-:W-:Y:S02]  /*6acf0*/  FMUL R24, R7.reuse, R24 ;  /* 0x0000001807187220 */ /* 0x040fe40000400000 */
[C---:B------:R-:W-:Y:S01]  /*6ad00*/  FMUL R21, R7.reuse, R21 ;  /* 0x0000001507157220 */ /* 0x040fe20000400000 */
[----:B0-----:R-:W4:Y:S01]  /*6ad10*/  LDL.LU R10, [R1+0xee0] ;  /* 0x000ee000010a7983 */ /* 0x001f220000300800 */
        /* <DEDUP_REMOVED lines=10> */
[----:B------:R0:W-:Y:S03]  /*6adc0*/  STL [R1+0x30c], R23 ;  /* 0x00030c1701007387 */ /* 0x0001e60000100800 */
[----:B0-----:R-:W4:Y:S01]  /*6add0*/  LDL.LU R23, [R1+0xf04] ;  /* 0x000f040001177983 */ /* 0x001f220000300800 */
[----:B------:R-:W-:-:S02]  /*6ade0*/  FMUL R0, R7, R0 ;  /* 0x0000000007007220 */ /* 0x000fc40000400000 */
[C---:B------:R-:W-:Y:S02]  /*6adf0*/  FMUL R4, R7.reuse, R4 ;  /* 0x0000000407047220 */ /* 0x040fe40000400000 */
[C---:B------:R-:W-:Y:S01]  /*6ae00*/  FMUL R8, R7.reuse, R8 ;  /* 0x0000000807087220 */ /* 0x040fe20000400000 */
[----:B------:R-:W-:Y:S02]  /*6ae10*/  STL [R1+0x308], R0 ;  /* 0x0003080001007387 */ /* 0x000fe40000100800 */
[----:B------:R-:W-:Y:S02]  /*6ae20*/  STL [R1+0x304], R4 ;  /* 0x0003040401007387 */ /* 0x000fe40000100800 */
[----:B------:R0:W-:Y:S02]  /*6ae30*/  STL [R1+0x300], R8 ;  /* 0x0003000801007387 */ /* 0x0001e40000100800 */
[C---:B------:R-:W-:Y:S02]  /*6ae40*/  FMUL R5, R7.reuse, R5 ;  /* 0x0000000507057220 */ /* 0x040fe40000400000 */
[----:B------:R-:W-:-:S02]  /*6ae50*/  FMUL R6, R7, R6 ;  /* 0x0000000607067220 */ /* 0x000fc40000400000 */
[C---:B0-----:R-:W-:Y:S02]  /*6ae60*/  FMUL R8, R7.reuse, R13 ;  /* 0x0000000d07087220 */ /* 0x041fe40000400000 */
[----:B------:R-:W-:-:S03]  /*6ae70*/  FMUL R13, R7, R15 ;  /* 0x0000000f070d7220 */ /* 0x000fc60000400000 */
[----:B------:R0:W-:Y:S02]  /*6ae80*/  STL [R1+0x2fc], R8 ;  /* 0x0002fc0801007387 */ /* 0x0001e40000100800 */
[----:B------:R-:W-:Y:S02]  /*6ae90*/  STL [R1+0x2f8], R13 ;  /* 0x0002f80d01007387 */ /* 0x000fe40000100800 */
[----:B------:R1:W-:Y:S02]  /*6aea0*/  STL [R1+0x2f4], R5 ;  /* 0x0002f40501007387 */ /* 0x0003e40000100800 */
[C---:B0-----:R-:W-:Y:S02]  /*6aeb0*/  FMUL R8, R7.reuse, R19 ;  /* 0x0000001307087220 */ /* 0x041fe40000400000 */
[----:B-1----:R-:W-:-:S03]  /*6aec0*/  FMUL R5, R7, R27 ;  /* 0x0000001b07057220 */ /* 0x002fc60000400000 */
[----:B------:R-:W-:Y:S01]  /*6aed0*/  STL [R1+0x2f0], R8 ;  /* 0x0002f00801007387 */ /* 0x000fe20000100800 */
[----:B------:R-:W4:Y:S02]  /*6aee0*/  LDL.LU R27, [R1+0x964] ;  /* 0x00096400011b7983 */ /* 0x000f240000300800 */
[----:B------:R0:W-:Y:S02]  /*6aef0*/  STL [R1+0xbc], R6 ;  /* 0x0000bc0601007387 */ /* 0x0001e40000100800 */
[----:B------:R1:W-:Y:S01]  /*6af00*/  STL [R1+0xb8], R5 ;  /* 0x0000b80501007387 */ /* 0x0003e20000100800 */
[----:B------:R-:W-:Y:S01]  /*6af10*/  MOV R0, c[0x0][0x1c8] ;  /* 0x0000720000007a02 */ /* 0x000fe20000000f00 */
[C---:B0-----:R-:W-:Y:S02]  /*6af20*/  FMUL R6, R7.reuse, R18 ;  /* 0x0000001207067220 */ /* 0x041fe40000400000 */
[C---:B-1----:R-:W-:Y:S02]  /*6af30*/  FMUL R5, R7.reuse, R17 ;  /* 0x0000001107057220 */ /* 0x042fe40000400000 */
[C---:B--2---:R-:W-:Y:S01]  /*6af40*/  FMUL R8, R7.reuse, R16 ;  /* 0x0000001007087220 */ /* 0x044fe20000400000 */
[----:B------:R0:W-:Y:S02]  /*6af50*/  STL [R1+0xb4], R6 ;  /* 0x0000b40601007387 */ /* 0x0001e40000100800 */
[----:B------:R1:W-:Y:S02]  /*6af60*/  STL [R1+0xb0], R5 ;  /* 0x0000b00501007387 */ /* 0x0003e40000100800 */
[----:B------:R-:W-:-:S02]  /*6af70*/  FMUL R11, R7, R11 ;  /* 0x0000000b070b7220 */ /* 0x000fc40000400000 */
[C---:B------:R-:W-:Y:S01]  /*6af80*/  FMUL R2, R7.reuse, R2 ;  /* 0x0000000207027220 */ /* 0x040fe20000400000 */
[----:B------:R2:W-:Y:S01]  /*6af90*/  STL [R1+0xac], R8 ;  /* 0x0000ac0801007387 */ /* 0x0005e20000100800 */
[C---:B0-----:R-:W-:Y:S02]  /*6afa0*/  FMUL R6, R7.reuse, R12 ;  /* 0x0000000c07067220 */ /* 0x041fe40000400000 */
[C---:B-1----:R-:W-:Y:S02]  /*6afb0*/  FMUL R5, R7.reuse, R9 ;  /* 0x0000000907057220 */ /* 0x042fe40000400000 */
[C---:B------:R-:W-:Y:S01]  /*6afc0*/  IMAD R4, R0.reuse, 0x65, RZ ;  /* 0x0000006500047824 */ /* 0x040fe200078e02ff */
[----:B------:R-:W-:Y:S02]  /*6afd0*/  STL [R1+0xa8], R6 ;  /* 0x0000a80601007387 */ /* 0x000fe40000100800 */
[----:B------:R-:W-:Y:S02]  /*6afe0*/  STL [R1+0xa4], R5 ;  /* 0x0000a40501007387 */ /* 0x000fe40000100800 */
[----:B------:R-:W-:Y:S02]  /*6aff0*/  STL [R1+0x182c], R11 ;  /* 0x00182c0b01007387 */ /* 0x000fe40000100800 */
[----:B------:R-:W-:Y:S02]  /*6b000*/  STL [R1+0xa0], R2 ;  /* 0x0000a00201007387 */ /* 0x000fe40000100800 */
[----:B------:R-:W-:Y:S01]  /*6b010*/  IMAD R12, R0, 0x328, RZ ;  /* 0x00000328000c7824 */ /* 0x000fe200078e02ff */
[----:B------:R-:W-:Y:S01]  /*6b020*/  LEA.HI.X.SX32 R15, R4, R29, 0x1, P5 ;  /* 0x0000001d040f7211 */ /* 0x000fe200028f0eff */
[----:B---3--:R-:W-:-:S05]  /*6b030*/  FMUL R20, R7, R20 ;  /* 0x0000001407147220 */ /* 0x008fca0000400000 */
[----:B------:R-:W-:Y:S01]  /*6b040*/  STL [R1+0x1830], R20 ;  /* 0x0018301401007387 */ /* 0x000fe20000100800 */
[----:B----4-:R-:W-:-:S05]  /*6b050*/  FMUL R10, R7, R10 ;  /* 0x0000000a070a7220 */ /* 0x010fca0000400000 */
[----:B------:R-:W-:Y:S01]  /*6b060*/  STL [R1+0x1834], R10 ;  /* 0x0018340a01007387 */ /* 0x000fe20000100800 */
[----:B------:R-:W-:-:S05]  /*6b070*/  FMUL R22, R7, R22 ;  /* 0x0000001607167220 */ /* 0x000fca0000400000 */
[----:B------:R-:W-:Y:S01]  /*6b080*/  STL [R1+0x1838], R22 ;  /* 0x0018381601007387 */ /* 0x000fe20000100800 */
[----:B------:R-:W-:-:S05]  /*6b090*/  FMUL R24, R7, R24 ;  /* 0x0000001807187220 */ /* 0x000fca0000400000 */
[----:B------:R-:W-:Y:S01]  /*6b0a0*/  STL [R1+0x183c], R24 ;  /* 0x00183c1801007387 */ /* 0x000fe20000100800 */
[----:B------:R-:W-:-:S05]  /*6b0b0*/  FMUL R9, R7, R21 ;  /* 0x0000001507097220 */ /* 0x000fca0000400000 */
[----:B------:R-:W-:Y:S01]  /*6b0c0*/  STL [R1+0x1840], R9 ;  /* 0x0018400901007387 */ /* 0x000fe20000100800 */
[----:B------:R-:W-:-:S05]  /*6b0d0*/  FMUL R26, R7, R26 ;  /* 0x0000001a071a7220 */ /* 0x000fca0000400000 */
[----:B------:R-:W-:Y:S01]  /*6b0e0*/  STL [R1+0x1844], R26 ;  /* 0x0018441a01007387 */ /* 0x000fe20000100800 */
[----:B--2---:R-:W-:-:S05]  /*6b0f0*/  FMUL R8, R7, R23 ;  /* 0x0000001707087220 */ /* 0x004fca0000400000 */
[----:B------:R-:W-:Y:S01]  /*6b100*/  STL [R1+0x1848], R8 ;  /* 0x0018480801007387 */ /* 0x000fe20000100800 */
[----:B------:R-:W-:Y:S02]  /*6b110*/  STL [R1+0x184c], R12 ;  /* 0x00184c0c01007387 */ /* 0x000fe40000100800 */
[----:B------:R0:W-:Y:S02]  /*6b120*/  STL.64 [R1+0x9b0], R14 ;  /* 0x0009b00e01007387 */ /* 0x0001e40000100a00 */
[----:B0-----:R-:W-:-:S05]  /*6b130*/  IADD3 R14, P5, R3, R28, RZ ;  /* 0x0000001c030e7210 */ /* 0x001fca0007fbe0ff */
[----:B------:R0:W-:Y:S01]  /*6b140*/  STL [R1+0x185c], R14 ;  /* 0x00185c0e01007387 */ /* 0x0001e20000100800 */
[----:B------:R-:W-:Y:S02]  /*6b150*/  STL [R1+0x1858], R3 ;  /* 0x0018580301007387 */ /* 0x000fe40000100800 */
[----:B------:R-:W-:Y:S02]  /*6b160*/  STL [R1+0x1854], R28 ;  /* 0x0018541c01007387 */ /* 0x000fe40000100800 */
[----:B------:R-:W-:Y:S01]  /*6b170*/  STL [R1+0x1850], R29 ;  /* 0x0018501d01007387 */ /* 0x000fe20000100800 */
[----:B0-----:R-:W2:Y:S01]  /*6b180*/  LDL.LU R14, [R1+0x9a4] ;  /* 0x0009a400010e7983 */ /* 0x001ea20000300800 */
[----:B------:R-:W-:-:S03]  /*6b190*/  FMUL R0, R25, R27 ;  /* 0x0000001b19007220 */ /* 0x000fc60000400000 */
[----:B--2---:R0:W-:Y:S02]  /*6b1a0*/  STL [R1+0x1860], R14 ;  /* 0x0018600e01007387 */ /* 0x0041e40000100800 */
[----:B------:R-:W-:Y:S02]  /*6b1b0*/  STL [R1+0x3e0], R0 ;  /* 0x0003e00001007387 */ /* 0x000fe40000100800 */
[----:B0-----:R-:W2:Y:S04]  /*6b1c0*/  LDL.LU R14, [R1+0x97c] ;  /* 0x00097c00010e7983 */ /* 0x001ea80000300800 */
[----:B--2---:R0:W-:Y:S04]  /*6b1d0*/  STL [R1+0x1864], R14 ;  /* 0x0018640e01007387 */ /* 0x0041e80000100800 */
[----:B0-----:R-:W2:Y:S04]  /*6b1e0*/  LDL.LU R14, [R1+0x974] ;  /* 0x00097400010e7983 */ /* 0x001ea80000300800 */
[----:B--2---:R0:W-:Y:S04]  /*6b1f0*/  STL [R1+0x1868], R14 ;  /* 0x0018680e01007387 */ /* 0x0041e80000100800 */
[----:B0-----:R-:W2:Y:S01]  /*6b200*/  LDL.LU R14, [R1+0x96c] ;  /* 0x00096c00010e7983 */ /* 0x001ea20000300800 */
        /* <DEDUP_REMOVED lines=27> */
[----:B--2---:R-:W-:-:S05]  /*6b3c0*/  FMUL R14, R25, R14 ;  /* 0x0000000e190e7220 */ /* 0x004fca0000400000 */
[----:B------:R0:W-:Y:S04]  /*6b3d0*/  STL [R1+0x3d8], R14 ;  /* 0x0003d80e01007387 */ /* 0x0001e80000100800 */
[----:B0-----:R-:W2:Y:S02]  /*6b3e0*/  LDL.LU R14, [R1+0x1868] ;  /* 0x00186800010e7983 */ /* 0x001ea40000300800 */
[----:B--2---:R-:W-:-:S05]  /*6b3f0*/  FMUL R14, R25, R14 ;  /* 0x0000000e190e7220 */ /* 0x004fca0000400000 */
[----:B------:R0:W-:Y:S04]  /*6b400*/  STL [R1+0x3d0], R14 ;  /* 0x0003d00e01007387 */ /* 0x0001e80000100800 */
[----:B0-----:R-:W2:Y:S02]  /*6b410*/  LDL.LU R14, [R1+0x1864] ;  /* 0x00186400010e7983 */ /* 0x001ea40000300800 */
        /* <DEDUP_REMOVED lines=32> */
[----:B0-----:R-:W3:Y:S01]  /*6b620*/  LDL.LU R9, [R1+0x1840] ;  /* 0x0018400001097983 */ /* 0x001ee20000300800 */
[----:B------:R0:W-:Y:S03]  /*6b630*/  STL [R1+0x16c], R24 ;  /* 0x00016c1801007387 */ /* 0x0001e60000100800 */
[----:B0-----:R-:W3:Y:S01]  /*6b640*/  LDL.LU R24, [R1+0x183c] ;  /* 0x00183c0001187983 */ /* 0x001ee20000300800 */
        /* <DEDUP_REMOVED lines=12> */
[C---:B------:R-:W-:Y:S02]  /*6b710*/  FMUL R17, R25.reuse, R17 ;  /* 0x0000001119117220 */ /* 0x040fe40000400000 */
[C---:B------:R-:W-:Y:S01]  /*6b720*/  FMUL R16, R25.reuse, R16 ;  /* 0x0000001019107220 */ /* 0x040fe20000400000 */
[----:B------:R0:W-:Y:S01]  /*6b730*/  STL [R1+0x94], R19 ;  /* 0x0000941301007387 */ /* 0x0001e20000100800 */
[C---:B------:R-:W-:Y:S02]  /*6b740*/  FMUL R0, R25.reuse, R0 ;  /* 0x0000000019007220 */ /* 0x040fe40000400000 */
[C---:B------:R-:W-:Y:S01]  /*6b750*/  FMUL R15, R25.reuse, R15 ;  /* 0x0000000f190f7220 */ /* 0x040fe20000400000 */
[----:B0-----:R0:W5:Y:S01]  /*6b760*/  LDL.LU R19, [R1+0x1824] ;  /* 0x0018240001137983 */ /* 0x0011620000300800 */
[----:B------:R1:W-:Y:S02]  /*6b770*/  STL [R1+0x90], R18 ;  /* 0x0000901201007387 */ /* 0x0003e40000100800 */
[----:B------:R-:W-:-:S02]  /*6b780*/  FMUL R21, R25, R21 ;  /* 0x0000001519157220 */ /* 0x000fc40000400000 */
[C---:B------:R-:W-:Y:S01]  /*6b790*/  FMUL R7, R25.reuse, R7 ;  /* 0x0000000719077220 */ /* 0x040fe20000400000 */
[----:B-1----:R0:W5:Y:S01]  /*6b7a0*/  LDL.LU R18, [R1+0x1820] ;  /* 0x0018200001127983 */ /* 0x0021620000300800 */
[----:B------:R1:W-:Y:S02]  /*6b7b0*/  STL [R1+0x8c], R17 ;  /* 0x00008c1101007387 */ /* 0x0003e40000100800 */
[C---:B------:R-:W-:Y:S02]  /*6b7c0*/  FMUL R6, R25.reuse, R6 ;  /* 0x0000000619067220 */ /* 0x040fe40000400000 */
[C---:B------:R-:W-:Y:S02]  /*6b7d0*/  FMUL R23, R25.reuse, R23 ;  /* 0x0000001719177220 */ /* 0x040fe40000400000 */
[C---:B------:R-:W-:Y:S02]  /*6b7e0*/  FMUL R5, R25.reuse, R5 ;  /* 0x0000000519057220 */ /* 0x040fe40000400000 */
[C---:B------:R-:W-:Y:S01]  /*6b7f0*/  FMUL R4, R25.reuse, R4 ;  /* 0x0000000419047220 */ /* 0x040fe20000400000 */
[----:B-1----:R0:W5:Y:S01]  /*6b800*/  LDL.LU R17, [R1+0x181c] ;  /* 0x00181c0001117983 */ /* 0x0021620000300800 */
[----:B------:R1:W-:Y:S02]  /*6b810*/  STL [R1+0x88], R16 ;  /* 0x0000881001007387 */ /* 0x0003e40000100800 */
[----:B------:R-:W-:-:S02]  /*6b820*/  FMUL R27, R25, R27 ;  /* 0x0000001b191b7220 */ /* 0x000fc40000400000 */
[----:B------:R-:W-:Y:S01]  /*6b830*/  FMUL R25, R25, R2 ;  /* 0x0000000219197220 */ /* 0x000fe20000400000 */
[----:B-1----:R0:W5:Y:S01]  /*6b840*/  LDL.LU R16, [R1+0x1818] ;  /* 0x0018180001107983 */ /* 0x0021620000300800 */
[----:B------:R1:W-:Y:S02]  /*6b850*/  STL [R1+0x84], R0 ;  /* 0x0000840001007387 */ /* 0x0003e40000100800 */
[----:B------:R4:W-:Y:S02]  /*6b860*/  STL [R1+0x80], R15 ;  /* 0x0000800f01007387 */ /* 0x0009e40000100800 */
[----:B-1----:R-:W-:-:S04]  /*6b870*/  IMAD.MOV.U32 R0, RZ, RZ, c[0x0][0x1c8] ;  /* 0x00007200ff007624 */ /* 0x002fc800078e00ff */
[----:B------:R-:W-:Y:S01]  /*6b880*/  IMAD R2, R0, 0x32a, RZ ;  /* 0x0000032a00027824 */ /* 0x000fe200078e02ff */
[----:B------:R-:W-:Y:S01]  /*6b890*/  F2FP.BF16.PACK_AB R4, R4, R27 ;  /* 0x0000001b0404723e */ /* 0x000fe200000010ff */
[----:B------:R-:W-:Y:S01]  /*6b8a0*/  IMAD R27, R0, 0x196, RZ ;  /* 0x00000196001b7824 */ /* 0x000fe200078e02ff */
[----:B------:R-:W-:Y:S02]  /*6b8b0*/  F2FP.BF16.PACK_AB R5, R5, R25 ;  /* 0x000000190505723e */ /* 0x000fe400000010ff */
[----:B--2---:R-:W-:Y:S01]  /*6b8c0*/  F2FP.BF16.PACK_AB R8, R26, R8 ;  /* 0x000000081a08723e */ /* 0x004fe200000010ff */
[----:B------:R-:W-:Y:S01]  /*6b8d0*/  IMAD R26, R0, 0x32c, RZ ;  /* 0x0000032c001a7824 */ /* 0x000fe200078e02ff */
[----:B---3--:R-:W-:Y:S01]  /*6b8e0*/  F2FP.BF16.PACK_AB R9, R24, R9 ;  /* 0x000000091809723e */ /* 0x008fe200000010ff */
[----:B------:R-:W-:Y:S01]  /*6b8f0*/  IMAD R24, R0, 0x32e, RZ ;  /* 0x0000032e00187824 */ /* 0x000fe200078e02ff */
[----:B----4-:R-:W-:Y:S01]  /*6b900*/  LEA.HI.X.SX32 R15, R13, R29, 0x1, P5 ;  /* 0x0000001d0d0f7211 */ /* 0x010fe200028f0eff */
[----:B------:R-:W-:-:S04]  /*6b910*/  IADD3 R12, P5, R12, R28, RZ ;  /* 0x0000001c0c0c7210 */ /* 0x000fc80007fbe0ff */
[-C--:B------:R-:W-:Y:S01]  /*6b920*/  LEA.HI.X.SX32 R13, R3, R29.reuse, 0x1, P5 ;  /* 0x0000001d030d7211 */ /* 0x080fe200028f0eff */
[----:B------:R-:W-:Y:S01]  /*6b930*/  IMAD R3, R0, 0x195, RZ ;  /* 0x0000019500037824 */ /* 0x000fe200078e02ff */
[-C--:B------:R-:W-:Y:S01]  /*6b940*/  IADD3 R2, P5, R2, R28.reuse, RZ ;  /* 0x0000001c02027210 */ /* 0x080fe20007fbe0ff */
[----:B------:R1:W-:Y:S03]  /*6b950*/  STL.64 [R1+0x9a8], R14 ;  /* 0x0009a80e01007387 */ /* 0x0003e60000100a00 */
[----:B------:R-:W-:Y:S01]  /*6b960*/  LEA.HI.X.SX32 R3, R3, R29, 0x1, P5 ;  /* 0x0000001d03037211 */ /* 0x000fe200028f0eff */
[----:B-1----:R0:W5:Y:S01]  /*6b970*/  LDL.LU.64 R14, [R1+0x1810] ;  /* 0x00181000010e7983 */ /* 0x0021620000300a00 */
[----:B------:R1:W-:Y:S03]  /*6b980*/  STL.64 [R1+0x9d0], R12 ;  /* 0x0009d00c01007387 */ /* 0x0003e60000100a00 */
[----:B-1----:R0:W5:Y:S01]  /*6b990*/  LDL.LU.64 R12, [R1+0x1808] ;  /* 0x00180800010c7983 */ /* 0x0021620000300a00 */
[----:B------:R1:W-:Y:S02]  /*6b9a0*/  STL.64 [R1+0x9c8], R2 ;  /* 0x0009c80201007387 */ /* 0x0003e40000100a00 */
[----:B-1----:R-:W-:Y:S01]  /*6b9b0*/  IMAD R3, R0, 0xcb, RZ ;  /* 0x000000cb00037824 */ /* 0x002fe200078e02ff */
[----:B------:R-:W-:-:S04]  /*6b9c0*/  IADD3 R2, P5, R27, R28, RZ ;  /* 0x0000001c1b027210 */ /* 0x000fc80007fbe0ff */
[----:B------:R-:W-:-:S05]  /*6b9d0*/  LEA.HI.X.SX32 R3, R3, R29, 0x1, P5 ;  /* 0x0000001d03037211 */ /* 0x000fca00028f0eff */
[----:B------:R1:W-:Y:S02]  /*6b9e0*/  STL.64 [R1+0x9a0], R2 ;  /* 0x0009a00201007387 */ /* 0x0003e40000100a00 */
[----:B-1----:R-:W-:-:S04]  /*6b9f0*/  IADD3 R2, P5, R26, R28, RZ ;  /* 0x0000001c1a027210 */ /* 0x002fc80007fbe0ff */
[----:B------:R-:W-:Y:S01]  /*6ba00*/  LEA.HI.X.SX32 R3, R27, R29, 0x1, P5 ;  /* 0x0000001d1b037211 */ /* 0x000fe200028f0eff */
[----:B------:R-:W-:-:S04]  /*6ba10*/  IADD3 R26, P5, R24, R28, RZ ;  /* 0x0000001c181a7210 */ /* 0x000fc80007fbe0ff */
[----:B------:R1:W-:Y:S04]  /*6ba20*/  STL.64 [R1+0x9c0], R2 ;  /* 0x0009c00201007387 */ /* 0x0003e80000100a00 */
[----:B-1----:R0:W5:Y:S01]  /*6ba30*/  LDL.LU.64 R2, [R1+0x1800] ;  /* 0x0018000001027983 */ /* 0x0021620000300a00 */
[----:B------:R0:W5:Y:S02]  /*6ba40*/  LDL.LU.64 R28, [R1+0x17f8] ;  /* 0x0017f800011c7983 */ /* 0x0001640000300a00 */
[----:B------:R-:W2:Y:S01]  /*6ba50*/  LDL.64 R24, [R1+0x540] ;  /* 0x0005400001187983 */ /* 0x000ea20000100a00 */
[----:B------:R-:W-:Y:S01]  /*6ba60*/  F2FP.BF16.PACK_AB R6, R6, R23 ;  /* 0x000000170606723e */ /* 0x000fe200000010ff */
[----:B------:R-:W-:Y:S01]  /*6ba70*/  IMAD R23, R0, 0x197, RZ ;  /* 0x0000019700177824 */ /* 0x000fe200078e02ff */
[----:B------:R-:W-:Y:S01]  /*6ba80*/  F2FP.BF16.PACK_AB R10, R10, R22 ;  /* 0x000000160a0a723e */ /* 0x000fe200000010ff */
[----:B------:R-:W-:Y:S01]  /*6ba90*/  SHF.L.U32 R22, R0, 0x1, RZ ;  /* 0x0000000100167819 */ /* 0x000fe200000006ff */
[----:B------:R-:W-:-:S02]  /*6baa0*/  F2FP.BF16.PACK_AB R11, R11, R20 ;  /* 0x000000140b0b723e */ /* 0x000fc400000010ff */
[----:B------:R-:W-:Y:S02]  /*6bab0*/  F2FP.BF16.PACK_AB R7, R21, R7 ;  /* 0x000000071507723e */ /* 0x000fe400000010ff */
[----:B--2---:R-:W-:Y:S01]  /*6bac0*/  LEA.HI.X.SX32 R27, R23, R25, 0x1, P5 ;  /* 0x00000019171b7211 */ /* 0x004fe200028f0eff */
[----:B------:R-:W-:-:S05]  /*6bad0*/  IADD3 R20, P5, R22, R24, RZ ;  /* 0x0000001816147210 */ /* 0x000fca0007fbe0ff */
[----:B------:R0:W-:Y:S01]  /*6bae0*/  STL [R1+0x998], R20 ;  /* 0x0009981401007387 */ /* 0x0001e20000100800 */
[----:B------:R0:W-:Y:S03]  /*6baf0*/  STL.64 [R1+0x9b8], R26 ;  /* 0x0009b81a01007387 */ /* 0x0001e60000100a00 */
[----:B0-----:R-:W2:Y:S01]  /*6bb00*/  LDL R26, [R1+0xf8c] ;  /* 0x000f8c00011a7983 */ /* 0x001ea20000100800 */
[----:B------:R-:W-:-:S03]  /*6bb10*/  LEA.HI.X.SX32 R21, R0, R25, 0x1, P5 ;  /* 0x0000001900157211 */ /* 0x000fc600028f0eff */
[----:B------:R-:W-:Y:S06]  /*6bb20*/  BAR.SYNC.DEFER_BLOCKING 0x0 ;  /* 0x0000000000007b1d */ /* 0x000fec0000010000 */
[----:B------:R-:W-:Y:S04]  /*6bb30*/  STL [R1+0x99c], R21 ;  /* 0x00099c1501007387 */ /* 0x000fe80000100800 */
[----:B--2---:R0:W-:Y:S04]  /*6bb40*/  STS.128 [R26], R4 ;  /* 0x000000041a007388 */ /* 0x0041e80000000c00 */
[----:B------:R1:W-:Y:S01]  /*6bb50*/  STS.128 [R26+0x80], R8 ;  /* 0x000080081a007388 */ /* 0x0003e20000000c00 */
[C---:B0-----:R-:W-:Y:S01]  /*6bb60*/  LEA R4, P5, R0.reuse, R24, 0x2 ;  /* 0x0000001800047211 */ /* 0x041fe200078a10ff */
[C---:B------:R-:W-:Y:S01]  /*6bb70*/  IMAD R7, R0.reuse, 0x7, RZ ;  /* 0x0000000700077824 */ /* 0x040fe200078e02ff */
[----:B------:R-:W-:-:S02]  /*6bb80*/  SHF.L.U32 R6, R0, 0x2, RZ ;  /* 0x0000000200067819 */ /* 0x000fc400000006ff */
[----:B------:R-:W-:Y:S01]  /*6bb90*/  LEA.HI.X.SX32 R5, R22, R25, 0x1, P5 ;  /* 0x0000001916057211 */ /* 0x000fe200028f0eff */
[C---:B-1----:R-:W-:Y:S01]  /*6bba0*/  IMAD R11, R0.reuse, 0xe, RZ ;  /* 0x0000000e000b7824 */ /* 0x042fe200078e02ff */
[----:B------:R-:W-:-:S03]  /*6bbb0*/  LEA R8, P5, R0, R24, 0x3 ;  /* 0x0000001800087211 */ /* 0x000fc600078a18ff */
[----:B------:R0:W-:Y:S01]  /*6bbc0*/  STL.64 [R1+0x990], R4 ;  /* 0x0009900401007387 */ /* 0x0001e20000100a00 */
[----:B------:R-:W-:-:S03]  /*6bbd0*/  LEA.HI.X.SX32 R9, R6, R25, 0x1, P5 ;  /* 0x0000001906097211 */ /* 0x000fc600028f0eff */
[----:B------:R-:W2:Y:S01]  /*6bbe0*/  LDL.LU R10, [R1] ;  /* 0x00000000010a7983 */ /* 0x000ea20000300800 */
[----:B0----5:R-:W-:Y:S02]  /*6bbf0*/  F2FP.BF16.PACK_AB R4, R18, R19 ;  /* 0x000000131204723e */ /* 0x021fe400000010ff */
[----:B------:R-:W-:Y:S02]  /*6bc00*/  IADD3 R18, P5, R11, R24, RZ ;  /* 0x000000180b127210 */ /* 0x000fe40007fbe0ff */
[----:B------:R-:W-:Y:S02]  /*6bc10*/  F2FP.BF16.PACK_AB R5, R16, R17 ;  /* 0x000000111005723e */ /* 0x000fe400000010ff */
[----:B------:R-:W-:Y:S01]  /*6bc20*/  LEA.HI.X.SX32 R19, R7, R25, 0x1, P5 ;  /* 0x0000001907137211 */ /* 0x000fe200028f0eff */
[----:B------:R-:W3:Y:S04]  /*6bc30*/  LDL.LU R17, [R1+0x8] ;  /* 0x0000080001117983 */ /* 0x000ee80000300800 */
[----:B------:R0:W-:Y:S04]  /*6bc40*/  STL.64 [R1+0x988], R8 ;  /* 0x0009880801007387 */ /* 0x0001e80000100a00 */
[----:B------:R1:W-:Y:S01]  /*6bc50*/  STL.64 [R1+0x980], R18 ;  /* 0x0009801201007387 */ /* 0x0003e20000100a00 */
[----:B------:R-:W-:-:S02]  /*6bc60*/  F2FP.BF16.PACK_AB R6, R14, R15 ;  /* 0x0000000f0e06723e */ /* 0x000fc400000010ff */
[----:B------:R-:W-:Y:S02]  /*6bc70*/  F2FP.BF16.PACK_AB R7, R12, R13 ;  /* 0x0000000d0c07723e */ /* 0x000fe400000010ff */
[----:B------:R-:W3:Y:S01]  /*6bc80*/  LDL.LU R13, [R1+0xc] ;  /* 0x00000c00010d7983 */ /* 0x000ee20000300800 */
[----:B0-----:R-:W-:-:S03]  /*6bc90*/  SHF.L.U32 R8, R0, 0x3, RZ ;  /* 0x0000000300087819 */ /* 0x001fc600000006ff */
[----:B------:R-:W4:Y:S01]  /*6bca0*/  LDL.LU R21, [R1+0x14] ;  /* 0x0000140001157983 */ /* 0x000f220000300800 */
[----:B-1----:R-:W-:-:S03]  /*6bcb0*/  LEA R18, P5, R0, R24, 0x4 ;  /* 0x0000001800127211 */ /* 0x002fc600078a20ff */
[----:B------:R-:W4:Y:S01]  /*6bcc0*/  LDL.LU R27, [R1+0x10] ;  /* 0x00001000011b7983 */ /* 0x000f220000300800 */
[----:B------:R-:W-:-:S03]  /*6bcd0*/  LEA.HI.X.SX32 R19, R8, R25, 0x1, P5 ;  /* 0x0000001908137211 */ /* 0x000fc600028f0eff */
[----:B------:R-:W2:Y:S04]  /*6bce0*/  LDL.LU R15, [R1+0x18] ;  /* 0x00001800010f7983 */ /* 0x000ea80000300800 */
[----:B------:R-:W-:Y:S04]  /*6bcf0*/  STL.64 [R1+0x978], R18 ;  /* 0x0009781201007387 */ /* 0x000fe80000100a00 */
[----:B------:R0:W-:Y:S04]  /*6bd00*/  STS.128 [R26+0x100], R4 ;  /* 0x000100041a007388 */ /* 0x0001e80000000c00 */
[----:B0-----:R-:W2:Y:S04]  /*6bd10*/  LDL.LU R7, [R1+0x4] ;  /* 0x0000040001077983 */ /* 0x001ea80000300800 */
[----:B------:R-:W2:Y:S04]  /*6bd20*/  LDL.LU R6, [R1+0x1c] ;  /* 0x00001c0001067983 */ /* 0x000ea80000300800 */
[----:B------:R-:W2:Y:S04]  /*6bd30*/  LDL.LU R22, [R1+0x2c] ;  /* 0x00002c0001167983 */ /* 0x000ea80000300800 */
[----:B------:R-:W2:Y:S01]  /*6bd40*/  LDL.LU R23, [R1+0x28] ;  /* 0x0000280001177983 */ /* 0x000ea20000300800 */
[----:B------:R-:W-:-:S02]  /*6bd50*/  IMAD R14, R0, 0x1a, RZ ;  /* 0x0000001a000e7824 */ /* 0x000fc400078e02ff */
[----:B------:R-:W-:-:S03]  /*6bd60*/  IMAD R9, R0, 0xd, RZ ;  /* 0x0000000d00097824 */ /* 0x000fc600078e02ff */
[----:B------:R-:W-:Y:S01]  /*6bd70*/  IADD3 R18, P5, R14, R24, RZ ;  /* 0x000000180e127210 */ /* 0x000fe20007fbe0ff */
[----:B------:R-:W-:-:S03]  /*6bd80*/  IMAD R12, R0, 0x1c, RZ ;  /* 0x0000001c000c7824 */ /* 0x000fc600078e02ff */
[----:B------:R-:W-:Y:S02]  /*6bd90*/  LEA.HI.X.SX32 R19, R9, R25, 0x1, P5 ;  /* 0x0000001909137211 */ /* 0x000fe400028f0eff */
[----:B------:R-:W-:Y:S01]  /*6bda0*/  F2FP.BF16.PACK_AB R8, R2, R3 ;  /* 0x000000030208723e */ /* 0x000fe200000010ff */
[C---:B------:R-:W-:Y:S01]  /*6bdb0*/  IMAD R2, R0.reuse, 0x1e, RZ ;  /* 0x0000001e00027824 */ /* 0x040fe200078e02ff */
[----:B------:R-:W-:Y:S01]  /*6bdc0*/  F2FP.BF16.PACK_AB R9, R29, R28 ;  /* 0x0000001c1d09723e */ /* 0x000fe200000010ff */
[C---:B------:R-:W-:Y:S01]  /*6bdd0*/  IMAD R4, R0.reuse, 0xf, RZ ;  /* 0x0000000f00047824 */ /* 0x040fe200078e02ff */
[----:B------:R-:W-:Y:S01]  /*6bde0*/  SHF.L.U32 R5, R0, 0x4, RZ ;  /* 0x0000000400057819 */ /* 0x000fe200000006ff */
[----:B--2---:R-:W-:Y:S04]  /*6bdf0*/  STL.64 [R1+0x2270], R22 ;  /* 0x0022701601007387 */ /* 0x004fe80000100a00 */
[----:B------:R0:W-:Y:S04]  /*6be00*/  STL.64 [R1+0x970], R18 ;  /* 0x0009701201007387 */ /* 0x0001e80000100a00 */
[----:B------:R-:W2:Y:S04]  /*6be10*/  LDL.LU R16, [R1+0x34] ;  /* 0x0000340001107983 */ /* 0x000ea80000300800 */
[----:B------:R-:W2:Y:S01]  /*6be20*/  LDL.LU R20, [R1+0x30] ;  /* 0x0000300001147983 */ /* 0x000ea20000300800 */
[----:B0-----:R-:W-:-:S03]  /*6be30*/  IADD3 R18, P5, R12, R24, RZ ;  /* 0x000000180c127210 */ /* 0x001fc60007fbe0ff */
[----:B------:R-:W2:Y:S01]  /*6be40*/  LDL.LU R28, [R1+0x24] ;  /* 0x00002400011c7983 */ /* 0x000ea20000300800 */
[----:B------:R-:W-:-:S03]  /*6be50*/  LEA.HI.X.SX32 R19, R11, R25, 0x1, P5 ;  /* 0x000000190b137211 */ /* 0x000fc600028f0eff */
[----:B------:R-:W2:Y:S04]  /*6be60*/  LDL.LU R29, [R1+0x20] ;  /* 0x00002000011d7983 */ /* 0x000ea80000300800 */
[----:B------:R0:W-:Y:S01]  /*6be70*/  STL.64 [R1+0x968], R18 ;  /* 0x0009681201007387 */ /* 0x0001e20000100a00 */
[----:B------:R-:W-:-:S03]  /*6be80*/  F2FP.BF16.PACK_AB R10, R7, R10 ;  /* 0x0000000a070a723e */ /* 0x000fc600000010ff */
[----:B------:R-:W2:Y:S01]  /*6be90*/  LDL.LU R7, [R1+0x44] ;  /* 0x0000440001077983 */ /* 0x000ea20000300800 */
[----:B0-----:R-:W-:-:S04]  /*6bea0*/  IADD3 R18, P5, R2, R24, RZ ;  /* 0x0000001802127210 */ /* 0x001fc80007fbe0ff */
[----:B------:R-:W-:Y:S02]  /*6beb0*/  LEA.HI.X.SX32 R19, R4, R25, 0x1, P5 ;  /* 0x0000001904137211 */ /* 0x000fe400028f0eff */
[----:B------:R-:W-:Y:S02]  /*6bec0*/  LEA R22, P5, R0, R24, 0x5 ;  /* 0x0000001800167211 */ /* 0x000fe400078a28ff */
[----:B---3--:R-:W-:Y:S01]  /*6bed0*/  F2FP.BF16.PACK_AB R11, R13, R17 ;  /* 0x000000110d0b723e */ /* 0x008fe200000010ff */
[----:B------:R0:W-:Y:S01]  /*6bee0*/  STL.64 [R1+0x960], R18 ;  /* 0x0009601201007387 */ /* 0x0001e20000100a00 */
[----:B------:R-:W-:-:S03]  /*6bef0*/  LEA.HI.X.SX32 R23, R5, R25, 0x1, P5 ;  /* 0x0000001905177211 */ /* 0x000fc600028f0eff */
[----:B0-----:R-:W3:Y:S04]  /*6bf00*/  LDL.LU R18, [R1+0x40] ;  /* 0x0000400001127983 */ /* 0x001ee80000300800 */
[----:B------:R-:W3:Y:S04]  /*6bf10*/  LDL.LU R17, [R1+0x3c] ;  /* 0x00003c0001117983 */ /* 0x000ee80000300800 */
[----:B------:R-:W3:Y:S04]  /*6bf20*/  LDL.LU R19, [R1+0x38] ;  /* 0x0000380001137983 */ /* 0x000ee80000300800 */
[----:B------:R0:W-:Y:S04]  /*6bf30*/  STL.64 [R1+0x958], R22 ;  /* 0x0009581601007387 */ /* 0x0001e80000100a00 */
[----:B0-----:R-:W3:Y:S01]  /*6bf40*/  LDL.LU.64 R22, [R1+0x2270] ;  /* 0x0022700001167983 */ /* 0x001ee20000300a00 */
[----:B------:R-:W-:-:S03]  /*6bf50*/  IMAD R3, R0, 0x34, RZ ;  /* 0x0000003400037824 */ /* 0x000fc600078e02ff */
[----:B------:R0:W-:Y:S01]  /*6bf60*/  STS.128 [R26+0x180], R8 ;  /* 0x000180081a007388 */ /* 0x0001e20000000c00 */
[----:B------:R-:W-:Y:S01]  /*6bf70*/  IMAD R13, R0, 0x36, RZ ;  /* 0x00000036000d7824 */ /* 0x000fe200078e02ff */
[----:B----4-:R-:W-:Y:S02]  /*6bf80*/  F2FP.BF16.PACK_AB R4, R21, R27 ;  /* 0x0000001b1504723e */ /* 0x010fe400000010ff */
[----:B------:R-:W4:Y:S04]  /*6bf90*/  LDL.LU R21, [R1+0x4c] ;  /* 0x00004c0001157983 */ /* 0x000f280000300800 */
[----:B------:R-:W4:Y:S01]  /*6bfa0*/  LDL.LU R27, [R1+0x48] ;  /* 0x00004800011b7983 */ /* 0x000f220000300800 */
[----:B0-----:R-:W-:-:S04]  /*6bfb0*/  IADD3 R10, P5, R3, R24, RZ ;  /* 0x00000018030a7210 */ /* 0x001fc80007fbe0ff */
[----:B------:R-:W-:Y:S02]  /*6bfc0*/  LEA.HI.X.SX32 R11, R14, R25, 0x1, P5 ;  /* 0x000000190e0b7211 */ /* 0x000fe400028f0eff */
[----:B------:R-:W-:Y:S01]  /*6bfd0*/  F2FP.BF16.PACK_AB R8, R6, R15 ;  /* 0x0000000f0608723e */ /* 0x000fe200000010ff */
[C---:B------:R-:W-:Y:S02]  /*6bfe0*/  IMAD R6, R0.reuse, 0x1b, RZ ;  /* 0x0000001b00067824 */ /* 0x040fe400078e02ff */
[----:B------:R0:W-:Y:S01]  /*6bff0*/  STL.64 [R1+0x950], R10 ;  /* 0x0009500a01007387 */ /* 0x0001e20000100a00 */
[----:B------:R-:W-:Y:S01]  /*6c000*/  IMAD R15, R0, 0x38, RZ ;  /* 0x00000038000f7824 */ /* 0x000fe200078e02ff */
[----:B0-----:R-:W-:-:S04]  /*6c010*/  IADD3 R10, P5, R13, R24, RZ ;  /* 0x000000180d0a7210 */ /* 0x001fc80007fbe0ff */
[----:B------:R-:W-:Y:S01]  /*6c020*/  LEA.HI.X.SX32 R11, R6, R25, 0x1, P5 ;  /* 0x00000019060b7211 */ /* 0x000fe200028f0eff */
[----:B------:R-:W-:-:S04]  /*6c030*/  IMAD R14, R0, 0x3a, RZ ;  /* 0x0000003a000e7824 */ /* 0x000fc800078e02ff */
[----:B------:R3:W-:Y:S01]  /*6c040*/  STL.64 [R1+0x948], R10 ;  /* 0x0009480a01007387 */ /* 0x0007e20000100a00 */
[----:B--2---:R-:W-:Y:S02]  /*6c050*/  F2FP.BF16.PACK_AB R6, R16, R20 ;  /* 0x000000141006723e */ /* 0x004fe400000010ff */
[----:B------:R-:W-:Y:S02]  /*6c060*/  F2FP.BF16.PACK_AB R5, R28, R29 ;  /* 0x0000001d1c05723e */ /* 0x000fe400000010ff */
[----:B---3--:R-:W-:Y:S02]  /*6c070*/  F2FP.BF16.PACK_AB R10, R7, R18 ;  /* 0x00000012070a723e */ /* 0x008fe400000010ff */
[----:B------:R-:W-:Y:S02]  /*6c080*/  F2FP.BF16.PACK_AB R9, R22, R23 ;  /* 0x000000171609723e */ /* 0x000fe400000010ff */
[----:B------:R-:W-:-:S04]  /*6c090*/  IADD3 R22, P5, R15, R24, RZ ;  /* 0x000000180f167210 */ /* 0x000fc80007fbe0ff */
[----:B------:R-:W-:-:S05]  /*6c0a0*/  LEA.HI.X.SX32 R23, R12, R25, 0x1, P5 ;  /* 0x000000190c177211 */ /* 0x000fca00028f0eff */
[----:B------:R0:W-:Y:S01]  /*6c0b0*/  STL.64 [R1+0x940], R22 ;  /* 0x0009401601007387 */ /* 0x0001e20000100a00 */
[----:B------:R-:W-:Y:S02]  /*6c0c0*/  IADD3 R24, P5, R14, R24, RZ ;  /* 0x000000180e187210 */ /* 0x000fe40007fbe0ff */
[----:B------:R-:W-:Y:S01]  /*6c0d0*/  F2FP.BF16.PACK_AB R7, R17, R19 ;  /* 0x000000131107723e */ /* 0x000fe200000010ff */
[----:B0-----:R-:W2:Y:S04]  /*6c0e0*/  LDL.LU R22, [R1+0x54] ;  /* 0x0000540001167983 */ /* 0x001ea80000300800 */
[----:B------:R-:W2:Y:S04]  /*6c0f0*/  LDL.LU R23, [R1+0x50] ;  /* 0x0000500001177983 */ /* 0x000ea80000300800 */
[----:B------:R-:W3:Y:S04]  /*6c100*/  LDL.LU R29, [R1+0x64] ;  /* 0x00006400011d7983 */ /* 0x000ee80000300800 */
[----:B------:R-:W3:Y:S04]  /*6c110*/  LDL.LU R20, [R1+0x58] ;  /* 0x0000580001147983 */ /* 0x000ee80000300800 */
[----:B------:R0:W-:Y:S04]  /*6c120*/  STL.64 [R1+0x2260], R14 ;  /* 0x0022600e01007387 */ /* 0x0001e80000100a00 */
[----:B0-----:R-:W2:Y:S04]  /*6c130*/  LDL.64 R14, [R1+0x540] ;  /* 0x00054000010e7983 */ /* 0x001ea80000100a00 */
[----:B------:R-:W3:Y:S04]  /*6c140*/  LDL.LU R18, [R1+0x5c] ;  /* 0x00005c0001127983 */ /* 0x000ee80000300800 */
[----:B------:R-:W3:Y:S01]  /*6c150*/  LDL.LU R19, [R1+0x70] ;  /* 0x0000700001137983 */ /* 0x000ee20000300800 */
[----:B------:R-:W-:-:S02]  /*6c160*/  IMAD R11, R0, 0x1d, RZ ;  /* 0x0000001d000b7824 */ /* 0x000fc400078e02ff */
[C---:B------:R-:W-:Y:S02]  /*6c170*/  IMAD R16, R0.reuse, 0x3c, RZ ;  /* 0x0000003c00107824 */ /* 0x040fe400078e02ff */
[----:B------:R-:W-:Y:S01]  /*6c180*/  IMAD R12, R0, 0x3e, RZ ;  /* 0x0000003e000c7824 */ /* 0x000fe200078e02ff */
[----:B------:R-:W-:Y:S01]  /*6c190*/  STS.128 [R26+0x200], R4 ;  /* 0x000200041a007388 */ /* 0x000fe20000000c00 */
[----:B--2---:R-:W-:-:S03]  /*6c1a0*/  LEA.HI.X.SX32 R25, R11, R15, 0x1, P5 ;  /* 0x0000000f0b197211 */ /* 0x004fc600028f0eff */
[----:B---3--:R-:W-:Y:S04]  /*6c1b0*/  STL.64 [R1+0x2268], R18 ;  /* 0x0022681201007387 */ /* 0x008fe80000100a00 */
[----:B------:R0:W-:Y:S01]  /*6c1c0*/  STL.64 [R1+0x938], R24 ;  /* 0x0009381801007387 */ /* 0x0001e20000100a00 */
[----:B----4-:R-:W-:-:S03]  /*6c1d0*/  F2FP.BF16.PACK_AB R11, R21, R27 ;  /* 0x0000001b150b723e */ /* 0x010fc600000010ff */
[----:B------:R-:W2:Y:S04]  /*6c1e0*/  LDL.LU R28, [R1+0x68] ;  /* 0x00006800011c7983 */ /* 0x000ea80000300800 */
[----:B------:R-:W3:Y:S01]  /*6c1f0*/  LDL.LU R21, [R1+0xc4] ;  /* 0x0000c40001157983 */ /* 0x000ee20000300800 */
[----:B0-----:R-:W-:-:S03]  /*6c200*/  IADD3 R24, P5, R16, R14, RZ ;  /* 0x0000000e10187210 */ /* 0x001fc60007fbe0ff */
[----:B------:R-:W3:Y:S01]  /*6c210*/  LDL.LU R27, [R1+0xc0] ;  /* 0x0000c000011b7983 */ /* 0x000ee20000300800 */
[----:B------:R-:W-:-:S03]  /*6c220*/  LEA.HI.X.SX32 R25, R2, R15, 0x1, P5 ;  /* 0x0000000f02197211 */ /* 0x000fc600028f0eff */
[----:B------:R-:W4:Y:S01]  /*6c230*/  LDL.LU R7, [R1+0x74] ;  /* 0x0000740001077983 */ /* 0x000f220000300800 */
[----:B------:R-:W-:-:S03]  /*6c240*/  IADD3 R18, P5, R12, R14, RZ ;  /* 0x0000000e0c127210 */ /* 0x000fc60007fbe0ff */
[----:B------:R0:W-:Y:S04]  /*6c250*/  STL.64 [R1+0x930], R24 ;  /* 0x0009301801007387 */ /* 0x0001e80000100a00 */
[----:B------:R1:W-:Y:S04]  /*6c260*/  STS.128 [R26+0x280], R8 ;  /* 0x000280081a007388 */ /* 0x0003e80000000c00 */
[----:B0-----:R-:W2:Y:S04]  /*6c270*/  LDL.LU R24, [R1+0x7c] ;  /* 0x00007c0001187983 */ /* 0x001ea80000300800 */
[----:B------:R-:W2:Y:S04]  /*6c280*/  LDL.LU R25, [R1+0x78] ;  /* 0x0000780001197983 */ /* 0x000ea80000300800 */
[----:B------:R0:W-:Y:S01]  /*6c290*/  STL [R1+0x928], R18 ;  /* 0x0009281201007387 */ /* 0x0001e20000100800 */
[----:B-1----:R-:W-:Y:S01]  /*6c2a0*/  IMAD.MOV.U32 R8, RZ, RZ, R18 ;  /* 0x000000ffff087224 */ /* 0x002fe200078e0012 */
[----:B------:R-:W-:-:S02]  /*6c2b0*/  MOV R9, R19 ;  /* 0x0000001300097202 */ /* 0x000fc40000000f00 */
[----:B0-----:R-:W4:Y:S04]  /*6c2c0*/  LDL.LU.64 R18, [R1+0x2268] ;  /* 0x0022680001127983 */ /* 0x001f280000300a00 */
[----:B------:R-:W2:Y:S01]  /*6c2d0*/  LDL.LU R10, [R1+0x60] ;  /* 0x00006000010a7983 */ /* 0x000ea20000300800 */
[C---:B------:R-:W-:Y:S01]  /*6c2e0*/  IMAD R4, R0.reuse, 0x1f, RZ ;  /* 0x0000001f00047824 */ /* 0x040fe200078e02ff */
[C---:B------:R-:W-:Y:S01]  /*6c2f0*/  SHF.L.U32 R5, R0.reuse, 0x5, RZ ;  /* 0x0000000500057819 */ /* 0x040fe200000006ff */
[----:B------:R-:W-:Y:S01]  /*6c300*/  IMAD R2, R0, 0x66, RZ ;  /* 0x0000006600027824 */ /* 0x000fe200078e02ff */
[----:B------:R-:W3:Y:S02]  /*6c310*/  LDL.LU R11, [R1+0x6c] ;  /* 0x00006c00010b7983 */ /* 0x000ee40000300800 */
[----:B------:R-:W-:-:S02]  /*6c320*/  LEA.HI.X.SX32 R9, R4, R15, 0x1, P5 ;  /* 0x0000000f04097211 */ /* 0x000fc400028f0eff */
[CC--:B------:R-:W-:Y:S01]  /*6c330*/  LEA R8, P5, R0.reuse, R14.reuse, 0x6 ;  /* 0x0000000e00087211 */ /* 0x0c0fe200078a30ff */
[----:B------:R-:W-:Y:S01]  /*6c340*/  IMAD R6, R0, 0x33, RZ ;  /* 0x0000003300067824 */ /* 0x000fe200078e02ff */
[----:B------:R-:W-:Y:S01]  /*6c350*/  F2FP.BF16.PACK_AB R4, R22, R23 ;  /* 0x000000171604723e */ /* 0x000fe200000010ff */
[----:B------:R0:W-:Y:S01]  /*6c360*/  STL [R1+0x92c], R9 ;  /* 0x00092c0901007387 */ /* 0x0001e20000100800 */
[----:B------:R-:W-:Y:S01]  /*6c370*/  IMAD R17, R0, 0x68, RZ ;  /* 0x0000006800117824 */ /* 0x000fe200078e02ff */
[----:B0-----:R-:W-:Y:S02]  /*6c380*/  LEA.HI.X.SX32 R9, R5, R15, 0x1, P5 ;  /* 0x0000000f05097211 */ /* 0x001fe400028f0eff */
[----:B------:R-:W-:-:S03]  /*6c390*/  IADD3 R22, P5, R2, R14, RZ ;  /* 0x0000000e02167210 */ /* 0x000fc60007fbe0ff */
[----:B------:R0:W-:Y:S01]  /*6c3a0*/  STL.64 [R1+0x920], R8 ;  /* 0x0009200801007387 */ /* 0x0001e20000100a00 */
[----:B------:R-:W-:Y:S02]  /*6c3b0*/  LEA.HI.X.SX32 R23, R6, R15, 0x1, P5 ;  /* 0x0000000f06177211 */ /* 0x000fe400028f0eff */
[----:B0-----:R-:W-:Y:S02]  /*6c3c0*/  F2FP.BF16.PACK_AB R8, R29, R20 ;  /* 0x000000141d08723e */ /* 0x001fe400000010ff */
[----:B------:R-:W3:Y:S04]  /*6c3d0*/  LDL.LU R29, [R1+0xcc] ;  /* 0x0000cc00011d7983 */ /* 0x000ee80000300800 */
[----:B------:R-:W3:Y:S04]  /*6c3e0*/  LDL.LU R20, [R1+0xc8] ;  /* 0x0000c80001147983 */ /* 0x000ee80000300800 */
[----:B------:R0:W-:Y:S04]  /*6c3f0*/  STL.64 [R1+0x918], R22 ;  /* 0x0009181601007387 */ /* 0x0001e80000100a00 */
[----:B------:R1:W-:Y:S01]  /*6c400*/  STL.64 [R1+0x2258], R16 ;  /* 0x0022581001007387 */ /* 0x0003e20000100a00 */
[----:B0-----:R-:W-:-:S02]  /*6c410*/  IADD3 R22, P5, R17, R14, RZ ;  /* 0x0000000e11167210 */ /* 0x001fc40007fbe0ff */
[----:B-1----:R-:W-:Y:S02]  /*6c420*/  MOV R17, R15 ;  /* 0x0000000f00117202 */ /* 0x002fe40000000f00 */
[----:B------:R-:W-:Y:S02]  /*6c430*/  MOV R16, R14 ;  /* 0x0000000e00107202 */ /* 0x000fe40000000f00 */
[----:B------:R-:W-:Y:S01]  /*6c440*/  LEA.HI.X.SX32 R23, R3, R17, 0x1, P5 ;  /* 0x0000001103177211 */ /* 0x000fe200028f0eff */
[----:B------:R-:W3:Y:S04]  /*6c450*/  LDL.LU.64 R14, [R1+0x2260] ;  /* 0x00226000010e7983 */ /* 0x000ee80000300a00 */
[----:B------:R0:W-:Y:S01]  /*6c460*/  STL.64 [R1+0x910], R22 ;  /* 0x0009101601007387 */ /* 0x0001e20000100a00 */
[----:B----4-:R-:W-:-:S02]  /*6c470*/  F2FP.BF16.PACK_AB R9, R7, R19 ;  /* 0x000000130709723e */ /* 0x010fc400000010ff */
[----:B--2---:R-:W-:Y:S01]  /*6c480*/  F2FP.BF16.PACK_AB R5, R10, R18 ;  /* 0x000000120a05723e */ /* 0x004fe200000010ff */
[C---:B------:R-:W-:Y:S02]  /*6c490*/  IMAD R18, R0.reuse, 0x6a, RZ ;  /* 0x0000006a00127824 */ /* 0x040fe400078e02ff */
[----:B------:R-:W-:-:S03]  /*6c4a0*/  IMAD R7, R0, 0x35, RZ ;  /* 0x0000003500077824 */ /* 0x000fc600078e02ff */
[----:B0-----:R-:W-:Y:S01]  /*6c4b0*/  IADD3 R22, P5, R18, R16, RZ ;  /* 0x0000001012167210 */ /* 0x001fe20007fbe0ff */
[----:B------:R-:W-:-:S03]  /*6c4c0*/  IMAD R19, R0, 0x6c, RZ ;  /* 0x0000006c00137824 */ /* 0x000fc600078e02ff */
[----:B------:R-:W-:Y:S02]  /*6c4d0*/  LEA.HI.X.SX32 R23, R7, R17, 0x1, P5 ;  /* 0x0000001107177211 */ /* 0x000fe400028f0eff */
[----:B---3--:R-:W-:-:S03]  /*6c4e0*/  F2FP.BF16.PACK_AB R10, R21, R27 ;  /* 0x0000001b150a723e */ /* 0x008fc600000010ff */
[----:B------:R0:W-:Y:S01]  /*6c4f0*/  STL.64 [R1+0x908], R22 ;  /* 0x0009081601007387 */ /* 0x0001e20000100a00 */
[----:B------:R-:W-:-:S03]  /*6c500*/  IADD3 R16, P5, R19, R16, RZ ;  /* 0x0000001013107210 */ /* 0x000fc60007fbe0ff */
[----:B0-----:R-:W2:Y:S04]  /*6c510*/  LDL.LU R23, [R1+0x134] ;  /* 0x0001340001177983 */ /* 0x001ea80000300800 */
[----:B------:R-:W2:Y:S04]  /*6c520*/  LDL.LU R27, [R1+0x130] ;  /* 0x00013000011b7983 */ /* 0x000ea80000300800 */
[----:B------:R0:W-:Y:S04]  /*6c530*/  STL.64 [R1+0x2238], R18 ;  /* 0x0022381201007387 */ /* 0x0001e80000100a00 */
[----:B0-----:R-:W3:Y:S01]  /*6c540*/  LDL.64 R18, [R1+0x540] ;  /* 0x0005400001127983 */ /* 0x001ee20000100a00 */
[----:B------:R-:W-:Y:S01]  /*6c550*/  F2FP.BF16.PACK_AB R7, R24, R25 ;  /* 0x000000191807723e */ /* 0x000fe200000010ff */
[C---:B------:R-:W-:Y:S01]  /*6c560*/  IMAD R3, R0.reuse, 0x6e, RZ ;  /* 0x0000006e00037824 */ /* 0x040fe200078e02ff */
[----:B------:R-:W-:Y:S01]  /*6c570*/  F2FP.BF16.PACK_AB R6, R11, R28 ;  /* 0x0000001c0b06723e */ /* 0x000fe200000010ff */
[----:B------:R-:W4:Y:S01]  /*6c580*/  LDL.LU R24, [R1+0xf8] ;  /* 0x0000f80001187983 */ /* 0x000f220000300800 */
[----:B------:R-:W-:Y:S01]  /*6c590*/  IMAD R22, R0, 0x37, RZ ;  /* 0x0000003700167824 */ /* 0x000fe200078e02ff */
[----:B------:R-:W-:-:S02]  /*6c5a0*/  F2FP.BF16.PACK_AB R11, R29, R20 ;  /* 0x000000141d0b723e */ /* 0x000fc400000010ff */
[----:B------:R-:W-:Y:S04]  /*6c5b0*/  STS.128 [R26+0x300], R4 ;  /* 0x000300041a007388 */ /* 0x000fe80000000c00 */
[----:B------:R-:W-:Y:S01]  /*6c5c0*/  STS.128 [R26+0x380], R8 ;  /* 0x000380081a007388 */ /* 0x000fe20000000c00 */
[----:B---3--:R-:W-:-:S03]  /*6c5d0*/  LEA.HI.X.SX32 R17, R13, R19, 0x1, P5 ;  /* 0x000000130d117211 */ /* 0x008fc600028f0eff */
[----:B------:R-:W3:Y:S04]  /*6c5e0*/  LDL.LU R13, [R1+0x138] ;  /* 0x00013800010d7983 */ /* 0x000ee80000300800 */
[----:B------:R-:W3:Y:S04]  /*6c5f0*/  LDL.LU R28, [R1+0x108] ;  /* 0x00010800011c7983 */ /* 0x000ee80000300800 */
[----:B------:R-:W3:Y:S04]  /*6c600*/  LDL.LU R25, [R1+0x100] ;  /* 0x0001000001197983 */ /* 0x000ee80000300800 */
[----:B------:R0:W-:Y:S04]  /*6c610*/  STL.64 [R1+0x900], R16 ;  /* 0x0009001001007387 */ /* 0x0001e80000100a00 */
[----:B------:R-:W-:Y:S01]  /*6c620*/  STL.64 [R1+0x2248], R2 ;  /* 0x0022480201007387 */ /* 0x000fe20000100a00 */
[----:B0-----:R-:W-:-:S03]  /*6c630*/  IADD3 R16, P5, R3, R18, RZ ;  /* 0x0000001203107210 */ /* 0x001fc60007fbe0ff */
[----:B------:R-:W-:Y:S01]  /*6c640*/  STL [R1+0x2250], R3 ;  /* 0x0022500301007387 */ /* 0x000fe20000100800 */
[----:B------:R-:W-:-:S03]  /*6c650*/  LEA.HI.X.SX32 R17, R22, R19, 0x1, P5 ;  /* 0x0000001316117211 */ /* 0x000fc600028f0eff */
[----:B------:R-:W3:Y:S04]  /*6c660*/  LDL.LU R4, [R1+0xf0] ;  /* 0x0000f00001047983 */ /* 0x000ee80000300800 */
[----:B------:R-:W4:Y:S04]  /*6c670*/  LDL.LU R7, [R1+0xfc] ;  /* 0x0000fc0001077983 */ /* 0x000f280000300800 */
[----:B------:R-:W3:Y:S04]  /*6c680*/  LDL.LU R6, [R1+0x13c] ;  /* 0x00013c0001067983 */ /* 0x000ee80000300800 */
[----:B------:R0:W-:Y:S04]  /*6c690*/  STL.64 [R1+0x8f8], R16 ;  /* 0x0008f81001007387 */ /* 0x0001e80000100a00 */
[----:B0-----:R-:W3:Y:S04]  /*6c6a0*/  LDL.LU.64 R16, [R1+0x2258] ;  /* 0x0022580001107983 */ /* 0x001ee80000300a00 */
[----:B------:R-:W3:Y:S04]  /*6c6b0*/  LDL.LU R11, [R1+0xf4] ;  /* 0x0000f400010b7983 */ /* 0x000ee80000300800 */
[----:B------:R-:W3:Y:S04]  /*6c6c0*/  LDL.LU R29, [R1+0x144] ;  /* 0x00014400011d7983 */ /* 0x000ee80000300800 */
[----:B------:R-:W3:Y:S01]  /*6c6d0*/  LDL.LU R26, [R1+0x140] ;  /* 0x00014000011a7983 */ /* 0x000ee20000300800 */
[----:B------:R-:W-:-:S05]  /*6c6e0*/  IMAD R21, R0, 0x70, RZ ;  /* 0x0000007000157824 */ /* 0x000fca00078e02ff */
[----:B------:R-:W-:Y:S01]  /*6c6f0*/  IADD3 R2, P5, R21, R18, RZ ;  /* 0x0000001215027210 */ /* 0x000fe20007fbe0ff */
[----:B------:R-:W-:-:S03]  /*6c700*/  IMAD R20, R0, 0x72, RZ ;  /* 0x0000007200147824 */ /* 0x000fc600078e02ff */
[----:B------:R-:W-:Y:S01]  /*6c710*/  LEA.HI.X.SX32 R3, R15, R19, 0x1, P5 ;  /* 0x000000130f037211 */ /* 0x000fe200028f0eff */
[----:B------:R-:W-:-:S04]  /*6c720*/  IMAD R5, R0, 0x39, RZ ;  /* 0x0000003900057824 */ /* 0x000fc800078e02ff */
[----:B------:R0:W-:Y:S01]  /*6c730*/  STL.64 [R1+0x8f0], R2 ;  /* 0x0008f00201007387 */ /* 0x0001e20000100a00 */
[----:B------:R-:W-:Y:S01]  /*6c740*/  IMAD R22, R0, 0x74, RZ ;  /* 0x0000007400167824 */ /* 0x000fe200078e02ff */
[----:B--2---:R-:W-:Y:S02]  /*6c750*/  F2FP.BF16.PACK_AB R8, R23, R27 ;  /* 0x0000001b1708723e */ /* 0x004fe400000010ff */
[----:B------:R-:W-:Y:S01]  /*6c760*/  STL.64 [R1+0x2240], R20 ;  /* 0x0022401401007387 */ /* 0x000fe20000100a00 */
[----:B0-----:R-:W-:-:S04]  /*6c770*/  IADD3 R2, P5, R20, R18, RZ ;  /* 0x0000001214027210 */ /* 0x001fc80007fbe0ff */
[----:B------:R-:W-:Y:S01]  /*6c780*/  LEA.HI.X.SX32 R3, R5, R19, 0x1, P5 ;  /* 0x0000001305037211 */ /* 0x000fe200028f0eff */
[C---:B------:R-:W-:Y:S01]  /*6c790*/  IMAD R23, R0.reuse, 0x76, RZ ;  /* 0x0000007600177824 */ /* 0x040fe200078e02ff */
[----:B----4-:R-:W-:Y:S01]  /*6c7a0*/  F2FP.BF16.PACK_AB R5, R7, R24 ;  /* 0x000000180705723e */ /* 0x010fe200000010ff */
[C---:B------:R-:W-:Y:S02]  /*6c7b0*/  IMAD R7, R0.reuse, 0x3b, RZ ;  /* 0x0000003b00077824 */ /* 0x040fe400078e02ff */
[----:B------:R-:W-:Y:S01]  /*6c7c0*/  IMAD R24, R0, 0x78, RZ ;  /* 0x0000007800187824 */ /* 0x000fe200078e02ff */
[----:B---3--:R-:W-:Y:S02]  /*6c7d0*/  F2FP.BF16.PACK_AB R4, R11, R4 ;  /* 0x000000040b04723e */ /* 0x008fe400000010ff */
[----:B------:R-:W2:Y:S04]  /*6c7e0*/  LDL.LU R11, [R1+0x14c] ;  /* 0x00014c00010b7983 */ /* 0x000ea80000300800 */
[----:B------:R-:W2:Y:S04]  /*6c7f0*/  LDL.LU R27, [R1+0x148] ;  /* 0x00014800011b7983 */ /* 0x000ea80000300800 */
[----:B------:R0:W-:Y:S02]  /*6c800*/  STL.64 [R1+0x8e8], R2 ;  /* 0x0008e80201007387 */ /* 0x0001e40000100a00 */
[----:B0-----:R-:W-:-:S04]  /*6c810*/  IADD3 R2, P5, R22, R18, RZ ;  /* 0x0000001216027210 */ /* 0x001fc80007fbe0ff */
[----:B------:R-:W-:-:S05]  /*6c820*/  LEA.HI.X.SX32 R3, R14, R19, 0x1, P5 ;  /* 0x000000130e037211 */ /* 0x000fca00028f0eff */
[----:B------:R0:W-:Y:S04]  /*6c830*/  STL.64 [R1+0x8e0], R2 ;  /* 0x0008e00201007387 */ /* 0x0001e80000100a00 */
[----:B------:R1:W-:Y:S01]  /*6c840*/  STL.64 [R1+0x2230], R22 ;  /* 0x0022301601007387 */ /* 0x0003e20000100a00 */
[----:B0-----:R-:W-:-:S03]  /*6c850*/  IADD3 R2, P5, R23, R18, RZ ;  /* 0x0000001217027210 */ /* 0x001fc60007fbe0ff */
[----:B-1----:R-:W3:Y:S01]  /*6c860*/  LDL.LU R22, [R1+0x194] ;  /* 0x0001940001167983 */ /* 0x002ee20000300800 */
[----:B------:R-:W-:-:S03]  /*6c870*/  LEA.HI.X.SX32 R3, R7, R19, 0x1, P5 ;  /* 0x0000001307037211 */ /* 0x000fc600028f0eff */
[----:B------:R-:W3:Y:S04]  /*6c880*/  LDL.LU R23, [R1+0x190] ;  /* 0x0001900001177983 */ /* 0x000ee80000300800 */
[----:B------:R-:W4:Y:S04]  /*6c890*/  LDL.LU R7, [R1+0x118] ;  /* 0x0001180001077983 */ /* 0x000f280000300800 */
[----:B------:R-:W3:Y:S04]  /*6c8a0*/  LDL.LU R14, [R1+0x19c] ;  /* 0x00019c00010e7983 */ /* 0x000ee80000300800 */
[----:B------:R-:W3:Y:S04]  /*6c8b0*/  LDL.LU R20, [R1+0x198] ;  /* 0x0001980001147983 */ /* 0x000ee80000300800 */
[----:B------:R0:W-:Y:S01]  /*6c8c0*/  STL.64 [R1+0x8d8], R2 ;  /* 0x0008d80201007387 */ /* 0x0001e20000100a00 */
[----:B------:R-:W-:-:S02]  /*6c8d0*/  F2FP.BF16.PACK_AB R9, R6, R13 ;  /* 0x0000000d0609723e */ /* 0x000fc400000010ff */
[----:B------:R-:W-:Y:S01]  /*6c8e0*/  F2FP.BF16.PACK_AB R6, R28, R25 ;  /* 0x000000191c06723e */ /* 0x000fe200000010ff */
[----:B------:R-:W3:Y:S01]  /*6c8f0*/  LDL.LU R21, [R1+0x1a4] ;  /* 0x0001a40001157983 */ /* 0x000ee20000300800 */
[----:B------:R-:W-:Y:S01]  /*6c900*/  IMAD R25, R0, 0x7a, RZ ;  /* 0x0000007a00197824 */ /* 0x000fe200078e02ff */
[----:B------:R-:W-:Y:S02]  /*6c910*/  F2FP.BF16.PACK_AB R10, R29, R26 ;  /* 0x0000001a1d0a723e */ /* 0x000fe400000010ff */
[----:B------:R-:W3:Y:S01]  /*6c920*/  LDL.LU R28, [R1+0x1a0] ;  /* 0x0001a000011c7983 */ /* 0x000ee20000300800 */
[----:B0-----:R-:W-:-:S04]  /*6c930*/  IADD3 R2, P5, R24, R18, RZ ;  /* 0x0000001218027210 */ /* 0x001fc80007fbe0ff */
[----:B------:R-:W-:Y:S02]  /*6c940*/  LEA.HI.X.SX32 R3, R16, R19, 0x1, P5 ;  /* 0x0000001310037211 */ /* 0x000fe400028f0eff */
[----:B------:R-:W4:Y:S01]  /*6c950*/  LDL.LU R16, [R1+0x11c] ;  /* 0x00011c0001107983 */ /* 0x000f220000300800 */
[----:B------:R-:W-:-:S03]  /*6c960*/  IMAD R13, R0, 0x3d, RZ ;  /* 0x0000003d000d7824 */ /* 0x000fc600078e02ff */
[----:B------:R-:W3:Y:S04]  /*6c970*/  LDL.LU R15, [R1+0x1ac] ;  /* 0x0001ac00010f7983 */ /* 0x000ee80000300800 */
[----:B------:R-:W3:Y:S04]  /*6c980*/  LDL.LU R29, [R1+0x1a8] ;  /* 0x0001a800011d7983 */ /* 0x000ee80000300800 */
[----:B------:R0:W-:Y:S04]  /*6c990*/  STL.64 [R1+0x8d0], R2 ;  /* 0x0008d00201007387 */ /* 0x0001e80000100a00 */
[----:B------:R1:W-:Y:S01]  /*6c9a0*/  STL.64 [R1+0x2228], R24 ;  /* 0x0022281801007387 */ /* 0x0003e20000100a00 */
[----:B0-----:R-:W-:-:S04]  /*6c9b0*/  IADD3 R2, P5, R25, R18, RZ ;  /* 0x0000001219027210 */ /* 0x001fc80007fbe0ff */
[----:B------:R-:W-:Y:S01]  /*6c9c0*/  LEA.HI.X.SX32 R3, R13, R19, 0x1, P5 ;  /* 0x000000130d037211 */ /* 0x000fe200028f0eff */
[----:B-1----:R-:W3:Y:S04]  /*6c9d0*/  LDL R25, [R1+0xf8c] ;  /* 0x000f8c0001197983 */ /* 0x002ee80000100800 */
[----:B------:R0:W-:Y:S04]  /*6c9e0*/  STL.64 [R1+0x8c8], R2 ;  /* 0x0008c80201007387 */ /* 0x0001e80000100a00 */
[----:B0-----:R-:W3:Y:S01]  /*6c9f0*/  LDL.LU R3, [R1+0x2250] ;  /* 0x0022500001037983 */ /* 0x001ee20000300800 */
[----:B------:R-:W-:-:S05]  /*6ca00*/  IMAD R26, R0, 0x7c, RZ ;  /* 0x0000007c001a7824 */ /* 0x000fca00078e02ff */
[----:B------:R-:W-:-:S05]  /*6ca10*/  IADD3 R2, P5, R26, R18, RZ ;  /* 0x000000121a027210 */ /* 0x000fca0007fbe0ff */
[----:B------:R-:W-:Y:S01]  /*6ca20*/  STL [R1+0x8c0], R2 ;  /* 0x0008c00201007387 */ /* 0x000fe20000100800 */
[----:B--2---:R-:W-:Y:S01]  /*6ca30*/  F2FP.BF16.PACK_AB R11, R11, R27 ;  /* 0x0000001b0b0b723e */ /* 0x004fe200000010ff */
[----:B------:R-:W-:Y:S01]  /*6ca40*/  IMAD R27, R0, 0x7e, RZ ;  /* 0x0000007e001b7824 */ /* 0x000fe200078e02ff */
[----:B----4-:R-:W-:-:S05]  /*6ca50*/  F2FP.BF16.PACK_AB R7, R16, R7 ;  /* 0x000000071007723e */ /* 0x010fca00000010ff */
[----:B---3--:R0:W-:Y:S02]  /*6ca60*/  STS.128 [R25+0x400], R4 ;  /* 0x0004000419007388 */ /* 0x0081e40000000c00 */
[----:B0-----:R-:W-:Y:S01]  /*6ca70*/  IMAD.MOV.U32 R6, RZ, RZ, R2 ;  /* 0x000000ffff067224 */ /* 0x001fe200078e0002 */
[----:B------:R-:W-:Y:S02]  /*6ca80*/  MOV R7, R3 ;  /* 0x0000000300077202 */ /* 0x000fe40000000f00 */
[----:B------:R-:W2:Y:S01]  /*6ca90*/  LDL.LU.64 R2, [R1+0x2248] ;  /* 0x0022480001027983 */ /* 0x000ea20000300a00 */
[----:B------:R-:W-:Y:S01]  /*6caa0*/  LEA.HI.X.SX32 R7, R12, R19, 0x1, P5 ;  /* 0x000000130c077211 */ /* 0x000fe200028f0eff */
[----:B------:R-:W-:Y:S01]  /*6cab0*/  IMAD R4, R0, 0x3f, RZ ;  /* 0x0000003f00047824 */ /* 0x000fe200078e02ff */
[----:B------:R-:W-:-:S03]  /*6cac0*/  IADD3 R6, P5, R27, R18, RZ ;  /* 0x000000121b067210 */ /* 0x000fc60007fbe0ff */
[----:B------:R0:W-:Y:S04]  /*6cad0*/  STL [R1+0x8c4], R7 ;  /* 0x0008c40701007387 */ /* 0x0001e80000100800 */
[----:B------:R1:W-:Y:S01]  /*6cae0*/  STL.64 [R1+0x2220], R26 ;  /* 0x0022201a01007387 */ /* 0x0003e20000100a00 */
[----:B0-----:R-:W-:-:S03]  /*6caf0*/  LEA.HI.X.SX32 R7, R4, R19, 0x1, P5 ;  /* 0x0000001304077211 */ /* 0x001fc600028f0eff */
[----:B-1----:R-:W3:Y:S04]  /*6cb00*/  LDL.LU R27, [R1+0x1d0] ;  /* 0x0001d000011b7983 */ /* 0x002ee80000300800 */
[----:B------:R-:W3:Y:S01]  /*6cb10*/  LDL.LU R4, [R1+0x1d4] ;  /* 0x0001d40001047983 */ /* 0x000ee20000300800 */
[C---:B------:R-:W-:Y:S01]  /*6cb20*/  SHF.L.U32 R5, R0.reuse, 0x6, RZ ;  /* 0x0000000600057819 */ /* 0x040fe200000006ff */
[----:B------:R-:W-:Y:S02]  /*6cb30*/  IMAD R16, R0, 0xcc, RZ ;  /* 0x000000cc00107824 */ /* 0x000fe400078e02ff */
[----:B------:R0:W-:Y:S01]  /*6cb40*/  STS.128 [R25+0x480], R8 ;  /* 0x0004800819007388 */ /* 0x0001e20000000c00 */
[----:B------:R-:W-:Y:S02]  /*6cb50*/  F2FP.BF16.PACK_AB R13, R14, R20 ;  /* 0x000000140e0d723e */ /* 0x000fe400000010ff */
[----:B------:R-:W-:-:S02]  /*6cb60*/  F2FP.BF16.PACK_AB R12, R22, R23 ;  /* 0x00000017160c723e */ /* 0x000fc400000010ff */
[----:B------:R-:W-:Y:S01]  /*6cb70*/  F2FP.BF16.PACK_AB R14, R21, R28 ;  /* 0x0000001c150e723e */ /* 0x000fe200000010ff */
[C---:B------:R-:W-:Y:S01]  /*6cb80*/  IMAD R28, R0.reuse, 0xce, RZ ;  /* 0x000000ce001c7824 */ /* 0x040fe200078e02ff */
[-C--:B0-----:R-:W-:Y:S01]  /*6cb90*/  LEA R10, P5, R0, R18.reuse, 0x7 ;  /* 0x00000012000a7211 */ /* 0x081fe200078a38ff */
[----:B------:R-:W4:Y:S03]  /*6cba0*/  LDL.LU R8, [R1+0x1dc] ;  /* 0x0001dc0001087983 */ /* 0x000f260000300800 */
[----:B------:R-:W-:Y:S01]  /*6cbb0*/  LEA.HI.X.SX32 R11, R5, R19, 0x1, P5 ;  /* 0x00000013050b7211 */ /* 0x000fe200028f0eff */
[----:B------:R-:W4:Y:S01]  /*6cbc0*/  LDL.LU R22, [R1+0x1d8] ;  /* 0x0001d80001167983 */ /* 0x000f220000300800 */
[----:B------:R-:W-:-:S03]  /*6cbd0*/  IADD3 R20, P5, R16, R18, RZ ;  /* 0x0000001210147210 */ /* 0x000fc60007fbe0ff */
[----:B------:R0:W-:Y:S01]  /*6cbe0*/  STL.64 [R1+0x8b8], R6 ;  /* 0x0008b80601007387 */ /* 0x0001e20000100a00 */
[----:B------:R-:W-:Y:S01]  /*6cbf0*/  F2FP.BF16.PACK_AB R15, R15, R29 ;  /* 0x0000001d0f0f723e */ /* 0x000fe200000010ff */
[C---:B------:R-:W-:Y:S02]  /*6cc00*/  IMAD R5, R0.reuse, 0x67, RZ ;  /* 0x0000006700057824 */ /* 0x040fe400078e02ff */
[----:B0-----:R-:W4:Y:S04]  /*6cc10*/  LDL.LU R6, [R1+0x1e0] ;  /* 0x0001e00001067983 */ /* 0x001f280000300800 */
[----:B------:R-:W4:Y:S04]  /*6cc20*/  LDL.LU R7, [R1+0x1ec] ;  /* 0x0001ec0001077983 */ /* 0x000f280000300800 */
[----:B------:R-:W4:Y:S04]  /*6cc30*/  LDL.LU R23, [R1+0x1e8] ;  /* 0x0001e80001177983 */ /* 0x000f280000300800 */
[----:B------:R0:W-:Y:S01]  /*6cc40*/  STL.64 [R1+0x8b0], R10 ;  /* 0x0008b00a01007387 */ /* 0x0001e20000100a00 */
[----:B------:R-:W-:-:S03]  /*6cc50*/  IMAD R29, R0, 0xd0, RZ ;  /* 0x000000d0001d7824 */ /* 0x000fc600078e02ff */
[----:B0-----:R-:W4:Y:S01]  /*6cc60*/  LDL.LU R11, [R1+0x1f0] ;  /* 0x0001f000010b7983 */ /* 0x001f220000300800 */
[----:B--2---:R-:W-:Y:S02]  /*6cc70*/  LEA.HI.X.SX32 R21, R2, R19, 0x1, P5 ;  /* 0x0000001302157211 */ /* 0x004fe400028f0eff */
[----:B------:R-:W-:Y:S02]  /*6cc80*/  MOV R2, R25 ;  /* 0x0000001900027202 */ /* 0x000fe40000000f00 */
[----:B------:R-:W-:Y:S01]  /*6cc90*/  IADD3 R24, P5, R28, R18, RZ ;  /* 0x000000121c187210 */ /* 0x000fe20007fbe0ff */
[----:B------:R0:W-:Y:S03]  /*6cca0*/  STL.64 [R1+0x8a8], R20 ;  /* 0x0008a81401007387 */ /* 0x0001e60000100a00 */
[----:B------:R-:W-:Y:S01]  /*6ccb0*/  LEA.HI.X.SX32 R25, R5, R19, 0x1, P5 ;  /* 0x0000001305197211 */ /* 0x000fe200028f0eff */
[----:B------:R1:W-:Y:S04]  /*6ccc0*/  STS.128 [R2+0x500], R12 ;  /* 0x0005000c02007388 */ /* 0x0003e80000000c00 */
[----:B0-----:R-:W2:Y:S04]  /*6ccd0*/  LDL.LU.64 R20, [R1+0x2240] ;  /* 0x0022400001147983 */ /* 0x001ea80000300a00 */
[----:B------:R-:W2:Y:S04]  /*6cce0*/  LDL.LU R9, [R1+0x1f8] ;  /* 0x0001f80001097983 */ /* 0x000ea80000300800 */
[----:B------:R-:W2:Y:S01]  /*6ccf0*/  LDL.LU R26, [R1+0x208] ;  /* 0x00020800011a7983 */ /* 0x000ea20000300800 */
[----:B---3--:R-:W-:-:S03]  /*6cd00*/  F2FP.BF16.PACK_AB R4, R4, R27 ;  /* 0x0000001b0404723e */ /* 0x008fc600000010ff */
[----:B------:R-:W2:Y:S04]  /*6cd10*/  LDL.LU R10, [R1+0x200] ;  /* 0x00020000010a7983 */ /* 0x000ea80000300800 */
[----:B-1----:R-:W3:Y:S04]  /*6cd20*/  LDL.LU R12, [R1+0x1f4] ;  /* 0x0001f400010c7983 */ /* 0x002ee80000300800 */
[----:B------:R-:W2:Y:S04]  /*6cd30*/  LDL.LU R14, [R1+0x1fc] ;  /* 0x0001fc00010e7983 */ /* 0x000ea80000300800 */
[----:B------:R-:W2:Y:S04]  /*6cd40*/  LDL.LU R15, [R1+0x62c] ;  /* 0x00062c00010f7983 */ /* 0x000ea80000300800 */
[----:B------:R-:W2:Y:S04]  /*6cd50*/  LDL.LU R27, [R1+0x210] ;  /* 0x00021000011b7983 */ /* 0x000ea80000300800 */
[----:B------:R0:W-:Y:S02]  /*6cd60*/  STL.64 [R1+0x8a0], R24 ;  /* 0x0008a01801007387 */ /* 0x0001e40000100a00 */
[----:B0-----:R-:W-:-:S02]  /*6cd70*/  IADD3 R24, P5, R29, R18, RZ ;  /* 0x000000121d187210 */ /* 0x001fc40007fbe0ff */
[----:B------:R-:W2:Y:S04]  /*6cd80*/  LDL.LU.64 R18, [R1+0x2238] ;  /* 0x0022380001127983 */ /* 0x000ea80000300a00 */
[----:B------:R0:W-:Y:S04]  /*6cd90*/  STL.64 [R1+0x21f8], R28 ;  /* 0x0021f81c01007387 */ /* 0x0001e80000100a00 */
[----:B0-----:R-:W2:Y:S01]  /*6cda0*/  LDL.64 R28, [R1+0x540] ;  /* 0x00054000011c7983 */ /* 0x001ea20000100a00 */
[----:B------:R-:W-:Y:S01]  /*6cdb0*/  MOV R13, R2 ;  /* 0x00000002000d7202 */ /* 0x000fe20000000f00 */
[----:B------:R-:W-:Y:S01]  /*6cdc0*/  IMAD R2, R0, 0xd2, RZ ;  /* 0x000000d200027824 */ /* 0x000fe200078e02ff */
[----:B----4-:R-:W-:Y:S01]  /*6cdd0*/  F2FP.BF16.PACK_AB R5, R8, R22 ;  /* 0x000000160805723e */ /* 0x010fe200000010ff */
[----:B------:R-:W-:-:S02]  /*6cde0*/  IMAD R8, R0, 0x69, RZ ;  /* 0x0000006900087824 */ /* 0x000fc400078e02ff */
[----:B------:R-:W-:Y:S01]  /*6cdf0*/  IMAD R22, R0, 0xd4, RZ ;  /* 0x000000d400167824 */ /* 0x000fe200078e02ff */
[----:B--2---:R-:W-:Y:S02]  /*6ce00*/  LEA.HI.X.SX32 R25, R17, R29, 0x1, P5 ;  /* 0x0000001d11197211 */ /* 0x004fe400028f0eff */
[----:B------:R-:W2:Y:S04]  /*6ce10*/  LDL.LU R17, [R1+0x1e4] ;  /* 0x0001e40001117983 */ /* 0x000ea80000300800 */
[----:B------:R0:W-:Y:S01]  /*6ce20*/  STL.64 [R1+0x898], R24 ;  /* 0x0008981801007387 */ /* 0x0001e20000100a00 */
[----:B------:R-:W-:Y:S02]  /*6ce30*/  F2FP.BF16.PACK_AB R7, R7, R23 ;  /* 0x000000170707723e */ /* 0x000fe400000010ff */
[----:B0-----:R-:W-:-:S04]  /*6ce40*/  IADD3 R24, P5, R2, R28, RZ ;  /* 0x0000001c02187210 */ /* 0x001fc80007fbe0ff */
[----:B------:R-:W-:Y:S02]  /*6ce50*/  LEA.HI.X.SX32 R25, R8, R29, 0x1, P5 ;  /* 0x0000001d08197211 */ /* 0x000fe400028f0eff */
[----:B------:R-:W-:-:S04]  /*6ce60*/  IADD3 R22, P5, R22, R28, RZ ;  /* 0x0000001c16167210 */ /* 0x000fc80007fbe0ff */
[----:B------:R-:W-:Y:S01]  /*6ce70*/  LEA.HI.X.SX32 R23, R18, R29, 0x1, P5 ;  /* 0x0000001d12177211 */ /* 0x000fe200028f0eff */
[----:B------:R0:W-:Y:S01]  /*6ce80*/  STL.64 [R1+0x890], R24 ;  /* 0x0008901801007387 */ /* 0x0001e20000100a00 */
[----:B---3--:R-:W-:Y:S01]  /*6ce90*/  F2FP.BF16.PACK_AB R8, R12, R11 ;  /* 0x0000000b0c08723e */ /* 0x008fe200000010ff */
[C---:B------:R-:W-:Y:S02]  /*6cea0*/  IMAD R11, R0.reuse, 0x6b, RZ ;  /* 0x0000006b000b7824 */ /* 0x040fe400078e02ff */
[----:B------:R-:W-:Y:S01]  /*6ceb0*/  IMAD R12, R0, 0xd8, RZ ;  /* 0x000000d8000c7824 */ /* 0x000fe200078e02ff */
[----:B0-----:R-:W3:Y:S04]  /*6cec0*/  LDL.LU R24, [R1+0x63c] ;  /* 0x00063c0001187983 */ /* 0x001ee80000300800 */
[----:B------:R-:W3:Y:S04]  /*6ced0*/  LDL.LU R25, [R1+0x630] ;  /* 0x0006300001197983 */ /* 0x000ee80000300800 */
[----:B------:R0:W-:Y:S01]  /*6cee0*/  STL.64 [R1+0x888], R22 ;  /* 0x0008881601007387 */ /* 0x0001e20000100a00 */
[----:B------:R-:W-:-:S02]  /*6cef0*/  F2FP.BF16.PACK_AB R10, R26, R10 ;  /* 0x0000000a1a0a723e */ /* 0x000fc400000010ff */
[----:B------:R-:W-:Y:S02]  /*6cf00*/  F2FP.BF16.PACK_AB R9, R14, R9 ;  /* 0x000000090e09723e */ /* 0x000fe400000010ff */
[----:B--2---:R-:W-:Y:S01]  /*6cf10*/  F2FP.BF16.PACK_AB R6, R17, R6 ;  /* 0x000000061106723e */ /* 0x004fe200000010ff */
[----:B------:R-:W-:-:S05]  /*6cf20*/  IMAD R17, R0, 0xd6, RZ ;  /* 0x000000d600117824 */ /* 0x000fca00078e02ff */
[----:B0-----:R-:W-:Y:S01]  /*6cf30*/  IADD3 R22, P5, R17, R28, RZ ;  /* 0x0000001c11167210 */ /* 0x001fe20007fbe0ff */
[----:B------:R0:W-:Y:S03]  /*6cf40*/  STL.64 [R1+0x2200], R16 ;  /* 0x0022001001007387 */ /* 0x0001e60000100a00 */
[----:B------:R-:W-:Y:S01]  /*6cf50*/  LEA.HI.X.SX32 R23, R11, R29, 0x1, P5 ;  /* 0x0000001d0b177211 */ /* 0x000fe200028f0eff */
[----:B0-----:R-:W-:Y:S02]  /*6cf60*/  IMAD.MOV.U32 R17, RZ, RZ, R13 ;  /* 0x000000ffff117224 */ /* 0x001fe400078e000d */
[----:B------:R-:W2:Y:S04]  /*6cf70*/  LDL.LU R13, [R1+0x66c] ;  /* 0x00066c00010d7983 */ /* 0x000ea80000300800 */
[----:B------:R-:W2:Y:S04]  /*6cf80*/  LDL.LU R26, [R1+0x640] ;  /* 0x00064000011a7983 */ /* 0x000ea80000300800 */
[----:B------:R0:W-:Y:S01]  /*6cf90*/  STL.64 [R1+0x880], R22 ;  /* 0x0008801601007387 */ /* 0x0001e20000100a00 */
[----:B------:R-:W-:-:S03]  /*6cfa0*/  F2FP.BF16.PACK_AB R11, R15, R27 ;  /* 0x0000001b0f0b723e */ /* 0x000fc600000010ff */
[----:B------:R-:W4:Y:S04]  /*6cfb0*/  LDL.LU R14, [R1+0x670] ;  /* 0x00067000010e7983 */ /* 0x000f280000300800 */
[----:B------:R-:W4:Y:S01]  /*6cfc0*/  LDL.LU R15, [R1+0x6e4] ;  /* 0x0006e400010f7983 */ /* 0x000f220000300800 */
[----:B0-----:R-:W-:-:S03]  /*6cfd0*/  IADD3 R22, P5, R12, R28, RZ ;  /* 0x0000001c0c167210 */ /* 0x001fc60007fbe0ff */
[----:B------:R-:W4:Y:S01]  /*6cfe0*/  LDL.LU R27, [R1+0x6ec] ;  /* 0x0006ec00011b7983 */ /* 0x000f220000300800 */
[----:B------:R-:W-:-:S03]  /*6cff0*/  LEA.HI.X.SX32 R23, R19, R29, 0x1, P5 ;  /* 0x0000001d13177211 */ /* 0x000fc600028f0eff */
[----:B------:R0:W-:Y:S04]  /*6d000*/  STS.128 [R17+0x580], R4 ;  /* 0x0005800411007388 */ /* 0x0001e80000000c00 */
[----:B------:R-:W-:Y:S04]  /*6d010*/  STL.64 [R1+0x878], R22 ;  /* 0x0008781601007387 */ /* 0x000fe80000100a00 */
[----:B------:R1:W-:Y:S04]  /*6d020*/  STS.128 [R17+0x600], R8 ;  /* 0x0006000811007388 */ /* 0x0003e80000000c00 */
[----:B0-----:R-:W4:Y:S04]  /*6d030*/  LDL.LU R5, [R1+0x6e8] ;  /* 0x0006e80001057983 */ /* 0x001f280000300800 */
[----:B------:R-:W4:Y:S04]  /*6d040*/  LDL.LU R7, [R1+0x6f0] ;  /* 0x0006f00001077983 */ /* 0x000f280000300800 */
[----:B-1----:R-:W4:Y:S01]  /*6d050*/  LDL.LU R10, [R1+0x6e0] ;  /* 0x0006e000010a7983 */ /* 0x002f220000300800 */
[----:B------:R-:W-:-:S02]  /*6d060*/  IMAD R18, R0, 0xda, RZ ;  /* 0x000000da00127824 */ /* 0x000fc400078e02ff */
[----:B------:R-:W-:-:S03]  /*6d070*/  IMAD R12, R0, 0x6d, RZ ;  /* 0x0000006d000c7824 */ /* 0x000fc600078e02ff */
[----:B------:R-:W-:Y:S01]  /*6d080*/  IADD3 R22, P5, R18, R28, RZ ;  /* 0x0000001c12167210 */ /* 0x000fe20007fbe0ff */
[----:B------:R-:W-:-:S03]  /*6d090*/  IMAD R16, R0, 0xdc, RZ ;  /* 0x000000dc00107824 */ /* 0x000fc600078e02ff */
[----:B------:R-:W-:-:S05]  /*6d0a0*/  LEA.HI.X.SX32 R23, R12, R29, 0x1, P5 ;  /* 0x0000001d0c177211 */ /* 0x000fca00028f0eff */
[----:B------:R0:W-:Y:S01]  /*6d0b0*/  STL.64 [R1+0x870], R22 ;  /* 0x0008701601007387 */ /* 0x0001e20000100a00 */
[----:B------:R-:W-:-:S03]  /*6d0c0*/  IMAD R19, R0, 0xde, RZ ;  /* 0x000000de00137824 */ /* 0x000fc600078e02ff */
[----:B------:R-:W4:Y:S01]  /*6d0d0*/  LDL.LU R11, [R1+0x710] ;  /* 0x00071000010b7983 */ /* 0x000f220000300800 */
[----:B---3--:R-:W-:-:S03]  /*6d0e0*/  F2FP.BF16.PACK_AB R12, R24, R25 ;  /* 0x00000019180c723e */ /* 0x008fc600000010ff */
[----:B------:R-:W3:Y:S01]  /*6d0f0*/  LDL.LU R6, [R1+0x70c] ;  /* 0x00070c0001067983 */ /* 0x000ee20000300800 */
[----:B0-----:R-:W-:-:S03]  /*6d100*/  IADD3 R22, P5, R16, R28, RZ ;  /* 0x0000001c10167210 */ /* 0x001fc60007fbe0ff */
[----:B------:R-:W3:Y:S01]  /*6d110*/  LDL.LU R9, [R1+0x6f8] ;  /* 0x0006f80001097983 */ /* 0x000ee20000300800 */
[----:B------:R-:W-:-:S03]  /*6d120*/  LEA.HI.X.SX32 R23, R3, R29, 0x1, P5 ;  /* 0x0000001d03177211 */ /* 0x000fc600028f0eff */
[----:B------:R-:W3:Y:S01]  /*6d130*/  LDL.LU R16, [R1+0x6f4] ;  /* 0x0006f40001107983 */ /* 0x000ee20000300800 */
[----:B------:R-:W-:-:S03]  /*6d140*/  IMAD R4, R0, 0x6f, RZ ;  /* 0x0000006f00047824 */ /* 0x000fc600078e02ff */
[----:B------:R-:W3:Y:S04]  /*6d150*/  LDL.LU R24, [R1+0x718] ;  /* 0x0007180001187983 */ /* 0x000ee80000300800 */
[----:B------:R0:W-:Y:S01]  /*6d160*/  STL.64 [R1+0x868], R22 ;  /* 0x0008681601007387 */ /* 0x0001e20000100a00 */
[----:B------:R-:W-:-:S03]  /*6d170*/  IMAD R8, R0, 0xe0, RZ ;  /* 0x000000e000087824 */ /* 0x000fc600078e02ff */
[----:B------:R-:W3:Y:S01]  /*6d180*/  LDL.LU R25, [R1+0x714] ;  /* 0x0007140001197983 */ /* 0x000ee20000300800 */
[----:B0-----:R-:W-:-:S03]  /*6d190*/  IADD3 R22, P5, R19, R28, RZ ;  /* 0x0000001c13167210 */ /* 0x001fc60007fbe0ff */
[----:B------:R0:W-:Y:S01]  /*6d1a0*/  STL.64 [R1+0x21d8], R18 ;  /* 0x0021d81201007387 */ /* 0x0001e20000100a00 */
[----:B------:R-:W-:Y:S02]  /*6d1b0*/  LEA.HI.X.SX32 R23, R4, R29, 0x1, P5 ;  /* 0x0000001d04177211 */ /* 0x000fe400028f0eff */
[----:B0-----:R-:W-:Y:S02]  /*6d1c0*/  MOV R18, R17 ;  /* 0x0000001100127202 */ /* 0x001fe40000000f00 */
[----:B------:R-:W3:Y:S01]  /*6d1d0*/  LDL.LU R17, [R1+0x700] ;  /* 0x0007000001117983 */ /* 0x000ee20000300800 */
[----:B------:R-:W-:Y:S01]  /*6d1e0*/  IMAD R3, R0, 0xe2, RZ ;  /* 0x000000e200037824 */ /* 0x000fe200078e02ff */
[----:B--2---:R-:W-:Y:S02]  /*6d1f0*/  F2FP.BF16.PACK_AB R13, R13, R26 ;  /* 0x0000001a0d0d723e */ /* 0x004fe400000010ff */
[----:B------:R-:W2:Y:S04]  /*6d200*/  LDL.LU R26, [R1+0x6fc] ;  /* 0x0006fc00011a7983 */ /* 0x000ea80000300800 */
[----:B------:R0:W-:Y:S02]  /*6d210*/  STL.64 [R1+0x860], R22 ;  /* 0x0008601601007387 */ /* 0x0001e40000100a00 */
[----:B0-----:R-:W-:-:S04]  /*6d220*/  IADD3 R22, P5, R8, R28, RZ ;  /* 0x0000001c08167210 */ /* 0x001fc80007fbe0ff */
[----:B------:R-:W-:-:S05]  /*6d230*/  LEA.HI.X.SX32 R23, R21, R29, 0x1, P5 ;  /* 0x0000001d15177211 */ /* 0x000fca00028f0eff */
[----:B------:R0:W-:Y:S01]  /*6d240*/  STL.64 [R1+0x858], R22 ;  /* 0x0008581601007387 */ /* 0x0001e20000100a00 */
[----:B----4-:R-:W-:Y:S01]  /*6d250*/  F2FP.BF16.PACK_AB R15, R5, R15 ;  /* 0x0000000f050f723e */ /* 0x010fe200000010ff */
[----:B------:R-:W-:Y:S01]  /*6d260*/  IMAD R5, R0, 0x71, RZ ;  /* 0x0000007100057824 */ /* 0x000fe200078e02ff */
[----:B0-----:R-:W-:Y:S01]  /*6d270*/  IADD3 R22, P5, R3, R28, RZ ;  /* 0x0000001c03167210 */ /* 0x001fe20007fbe0ff */
[----:B------:R-:W-:Y:S01]  /*6d280*/  STL.64 [R1+0x21f0], R2 ;  /* 0x0021f00201007387 */ /* 0x000fe20000100a00 */
[----:B------:R-:W-:Y:S02]  /*6d290*/  F2FP.BF16.PACK_AB R4, R7, R27 ;  /* 0x0000001b0704723e */ /* 0x000fe400000010ff */
[----:B------:R-:W-:Y:S02]  /*6d2a0*/  LEA.HI.X.SX32 R23, R5, R29, 0x1, P5 ;  /* 0x0000001d05177211 */ /* 0x000fe400028f0eff */
[----:B------:R-:W-:Y:S02]  /*6d2b0*/  F2FP.BF16.PACK_AB R14, R10, R14 ;  /* 0x0000000e0a0e723e */ /* 0x000fe400000010ff */
[----:B------:R-:W4:Y:S04]  /*6d2c0*/  LDL.LU R10, [R1+0x71c] ;  /* 0x00071c00010a7983 */ /* 0x000f280000300800 */
[----:B------:R-:W4:Y:S04]  /*6d2d0*/  LDL.LU R7, [R1+0x708] ;  /* 0x0007080001077983 */ /* 0x000f280000300800 */
[----:B------:R-:W4:Y:S04]  /*6d2e0*/  LDL.LU R27, [R1+0x704] ;  /* 0x00070400011b7983 */ /* 0x000f280000300800 */
[----:B------:R0:W-:Y:S04]  /*6d2f0*/  STL.64 [R1+0x850], R22 ;  /* 0x0008501601007387 */ /* 0x0001e80000100a00 */
[----:B0-----:R-:W4:Y:S01]  /*6d300*/  LDL.LU.64 R22, [R1+0x2230] ;  /* 0x0022300001167983 */ /* 0x001f220000300a00 */
[----:B------:R-:W-:-:S03]  /*6d310*/  IMAD R8, R0, 0xe4, RZ ;  /* 0x000000e400087824 */ /* 0x000fc600078e02ff */
[----:B------:R0:W-:Y:S01]  /*6d320*/  STS.128 [R18+0x680], R12 ;  /* 0x0006800c12007388 */ /* 0x0001e20000000c00 */
[----:B------:R-:W-:Y:S01]  /*6d330*/  IMAD R21, R0, 0xe6, RZ ;  /* 0x000000e600157824 */ /* 0x000fe200078e02ff */
[----:B---3--:R-:W-:Y:S02]  /*6d340*/  F2FP.BF16.PACK_AB R5, R9, R16 ;  /* 0x000000100905723e */ /* 0x008fe400000010ff */
[----:B0-----:R-:W-:Y:S01]  /*6d350*/  IADD3 R14, P5, R8, R28, RZ ;  /* 0x0000001c080e7210 */ /* 0x001fe20007fbe0ff */
[----:B------:R-:W3:Y:S03]  /*6d360*/  LDL.LU R12, [R1+0x724] ;  /* 0x00072400010c7983 */ /* 0x000ee60000300800 */
[----:B------:R-:W-:Y:S02]  /*6d370*/  LEA.HI.X.SX32 R15, R20, R29, 0x1, P5 ;  /* 0x0000001d140f7211 */ /* 0x000fe400028f0eff */
[----:B------:R-:W-:Y:S01]  /*6d380*/  F2FP.BF16.PACK_AB R8, R11, R6 ;  /* 0x000000060b08723e */ /* 0x000fe200000010ff */
[----:B------:R-:W-:-:S02]  /*6d390*/  IMAD R6, R0, 0x73, RZ ;  /* 0x0000007300067824 */ /* 0x000fc400078e02ff */
[----:B------:R0:W-:Y:S01]  /*6d3a0*/  STL.64 [R1+0x848], R14 ;  /* 0x0008480e01007387 */ /* 0x0001e20000100a00 */
[----:B------:R-:W-:Y:S01]  /*6d3b0*/  IMAD R11, R0, 0xe8, RZ ;  /* 0x000000e8000b7824 */ /* 0x000fe200078e02ff */
[----:B------:R-:W-:Y:S02]  /*6d3c0*/  F2FP.BF16.PACK_AB R9, R24, R25 ;  /* 0x000000191809723e */ /* 0x000fe400000010ff */
[----:B------:R-:W3:Y:S01]  /*6d3d0*/  LDL.LU R2, [R1+0x80] ;  /* 0x0000800001027983 */ /* 0x000ee20000300800 */
[----:B------:R-:W-:-:S03]  /*6d3e0*/  IMAD R20, R0, 0xea, RZ ;  /* 0x000000ea00147824 */ /* 0x000fc600078e02ff */
[----:B------:R-:W3:Y:S01]  /*6d3f0*/  LDL.LU R13, [R1+0x88] ;  /* 0x00008800010d7983 */ /* 0x000ee20000300800 */
[----:B0-----:R-:W-:-:S04]  /*6d400*/  IADD3 R14, P5, R21, R28, RZ ;  /* 0x0000001c150e7210 */ /* 0x001fc80007fbe0ff */
[----:B------:R-:W-:Y:S02]  /*6d410*/  LEA.HI.X.SX32 R15, R6, R29, 0x1, P5 ;  /* 0x0000001d060f7211 */ /* 0x000fe400028f0eff */
[----:B------:R-:W-:-:S03]  /*6d420*/  IADD3 R24, P5, R11, R28, RZ ;  /* 0x0000001c0b187210 */ /* 0x000fc60007fbe0ff */
[----:B------:R0:W-:Y:S01]  /*6d430*/  STL.64 [R1+0x840], R14 ;  /* 0x0008400e01007387 */ /* 0x0001e20000100a00 */
[----:B------:R-:W-:-:S03]  /*6d440*/  IMAD R11, R0, 0x75, RZ ;  /* 0x00000075000b7824 */ /* 0x000fc600078e02ff */
[----:B0-----:R-:W3:Y:S04]  /*6d450*/  LDL.LU R14, [R1+0x94] ;  /* 0x00009400010e7983 */ /* 0x001ee80000300800 */
[----:B------:R-:W3:Y:S04]  /*6d460*/  LDL.LU R15, [R1+0x90] ;  /* 0x00009000010f7983 */ /* 0x000ee80000300800 */
[----:B------:R-:W3:Y:S01]  /*6d470*/  LDL.LU R16, [R1+0x9c] ;  /* 0x00009c0001107983 */ /* 0x000ee20000300800 */
[----:B--2---:R-:W-:-:S03]  /*6d480*/  F2FP.BF16.PACK_AB R6, R17, R26 ;  /* 0x0000001a1106723e */ /* 0x004fc600000010ff */
[----:B------:R-:W2:Y:S01]  /*6d490*/  LDL.LU R17, [R1+0x98] ;  /* 0x0000980001117983 */ /* 0x000ea20000300800 */
[----:B----4-:R-:W-:-:S03]  /*6d4a0*/  LEA.HI.X.SX32 R25, R22, R29, 0x1, P5 ;  /* 0x0000001d16197211 */ /* 0x010fc600028f0eff */
[----:B------:R-:W4:Y:S04]  /*6d4b0*/  LDL.LU R22, [R1+0x720] ;  /* 0x0007200001167983 */ /* 0x000f280000300800 */
[----:B------:R0:W-:Y:S04]  /*6d4c0*/  STL.64 [R1+0x838], R24 ;  /* 0x0008381801007387 */ /* 0x0001e80000100a00 */
[----:B------:R1:W-:Y:S01]  /*6d4d0*/  STL.64 [R1+0x21b0], R20 ;  /* 0x0021b01401007387 */ /* 0x0003e20000100a00 */
[----:B0-----:R-:W-:-:S04]  /*6d4e0*/  IADD3 R24, P5, R20, R28, RZ ;  /* 0x0000001c14187210 */ /* 0x001fc80007fbe0ff */
[----:B------:R-:W-:Y:S01]  /*6d4f0*/  LEA.HI.X.SX32 R25, R11, R29, 0x1, P5 ;  /* 0x0000001d0b197211 */ /* 0x000fe200028f0eff */
[----:B-1----:R-:W2:Y:S04]  /*6d500*/  LDL.LU R20, [R1+0x8c] ;  /* 0x00008c0001147983 */ /* 0x002ea80000300800 */
[----:B------:R0:W-:Y:S04]  /*6d510*/  STL [R1+0x21b8], R21 ;  /* 0x0021b81501007387 */ /* 0x0001e80000100800 */
[----:B0-----:R-:W2:Y:S04]  /*6d520*/  LDL.LU R21, [R1+0x84] ;  /* 0x0000840001157983 */ /* 0x001ea80000300800 */
[----:B------:R0:W-:Y:S04]  /*6d530*/  STL.64 [R1+0x830], R24 ;  /* 0x0008301801007387 */ /* 0x0001e80000100a00 */
[----:B0-----:R-:W2:Y:S04]  /*6d540*/  LDL.LU.64 R24, [R1+0x2228] ;  /* 0x0022280001187983 */ /* 0x001ea80000300a00 */
[----:B------:R-:W3:Y:S01]  /*6d550*/  LDL.LU R11, [R1+0x728] ;  /* 0x00072800010b7983 */ /* 0x000ee20000300800 */
[----:B------:R-:W-:Y:S01]  /*6d560*/  IMAD R26, R0, 0xec, RZ ;  /* 0x000000ec001a7824 */ /* 0x000fe200078e02ff */
[----:B------:R-:W-:-:S04]  /*6d570*/  F2FP.BF16.PACK_AB R7, R7, R27 ;  /* 0x0000001b0707723e */ /* 0x000fc800000010ff */
[----:B------:R-:W-:-:S04]  /*6d580*/  IADD3 R26, P5, R26, R28, RZ ;  /* 0x0000001c1a1a7210 */ /* 0x000fc80007fbe0ff */
[----:B------:R-:W-:-:S05]  /*6d590*/  LEA.HI.X.SX32 R27, R23, R29, 0x1, P5 ;  /* 0x0000001d171b7211 */ /* 0x000fca00028f0eff */
[----:B------:R0:W-:Y:S01]  /*6d5a0*/  STL.64 [R1+0x828], R26 ;  /* 0x0008281a01007387 */ /* 0x0001e20000100a00 */
[----:B----4-:R-:W-:Y:S01]  /*6d5b0*/  F2FP.BF16.PACK_AB R10, R22, R10 ;  /* 0x0000000a160a723e */ /* 0x010fe200000010ff */
[----:B------:R-:W-:-:S05]  /*6d5c0*/  IMAD R22, R0, 0xee, RZ ;  /* 0x000000ee00167824 */ /* 0x000fca00078e02ff */
[----:B0-----:R-:W-:Y:S02]  /*6d5d0*/  IADD3 R26, P5, R22, R28, RZ ;  /* 0x0000001c161a7210 */ /* 0x001fe40007fbe0ff */
[----:B---3--:R-:W-:Y:S01]  /*6d5e0*/  F2FP.BF16.PACK_AB R11, R11, R12 ;  /* 0x0000000c0b0b723e */ /* 0x008fe200000010ff */
[----:B------:R-:W-:-:S05]  /*6d5f0*/  IMAD R12, R0, 0x77, RZ ;  /* 0x00000077000c7824 */ /* 0x000fca00078e02ff */
[----:B------:R-:W-:-:S05]  /*6d600*/  LEA.HI.X.SX32 R27, R12, R29, 0x1, P5 ;  /* 0x0000001d0c1b7211 */ /* 0x000fca00028f0eff */
[----:B------:R0:W-:Y:S04]  /*6d610*/  STL.64 [R1+0x820], R26 ;  /* 0x0008201a01007387 */ /* 0x0001e80000100a00 */
[----:B0-----:R-:W3:Y:S04]  /*6d620*/  LDL.LU.64 R26, [R1+0x2220] ;  /* 0x00222000011a7983 */ /* 0x001ee80000300a00 */
[----:B------:R0:W-:Y:S04]  /*6d630*/  STS.128 [R18+0x700], R4 ;  /* 0x0007000412007388 */ /* 0x0001e80000000c00 */
[----:B------:R1:W-:Y:S01]  /*6d640*/  STS.128 [R18+0x780], R8 ;  /* 0x0007800812007388 */ /* 0x0003e20000000c00 */
[----:B------:R-:W-:-:S02]  /*6d650*/  IMAD R23, R0, 0xf2, RZ ;  /* 0x000000f200177824 */ /* 0x000fc400078e02ff */
[----:B0-----:R-:W-:Y:S01]  /*6d660*/  IMAD R7, R0, 0xf0, RZ ;  /* 0x000000f000077824 */ /* 0x001fe200078e02ff */
[----:B------:R-:W-:Y:S04]  /*6d670*/  BAR.SYNC.DEFER_BLOCKING 0x0 ;  /* 0x0000000000007b1d */ /* 0x000fe80000010000 */
[----:B-1----:R-:W-:-:S04]  /*6d680*/  IADD3 R8, P5, R7, R28, RZ ;  /* 0x0000001c07087210 */ /* 0x002fc80007fbe0ff */
[----:B--2---:R-:W-:Y:S01]  /*6d690*/  LEA.HI.X.SX32 R9, R24, R29, 0x1, P5 ;  /* 0x0000001d18097211 */ /* 0x004fe200028f0eff */
[----:B------:R-:W-:-:S04]  /*6d6a0*/  IMAD R7, R0, 0x79, RZ ;  /* 0x0000007900077824 */ /* 0x000fc800078e02ff */
[----:B------:R0:W-:Y:S01]  /*6d6b0*/  STL.64 [R1+0x818], R8 ;  /* 0x0008180801007387 */ /* 0x0001e20000100a00 */
[----:B------:R-:W-:Y:S01]  /*6d6c0*/  F2FP.BF16.PACK_AB R4, R21, R2 ;  /* 0x000000021504723e */ /* 0x000fe200000010ff */
[----:B------:R-:W-:Y:S01]  /*6d6d0*/  IMAD R2, R0, 0xf4, RZ ;  /* 0x000000f400027824 */ /* 0x000fe200078e02ff */
[----:B0-----:R-:W-:-:S04]  /*6d6e0*/  IADD3 R8, P5, R23, R28, RZ ;  /* 0x0000001c17087210 */ /* 0x001fc80007fbe0ff */
[----:B------:R-:W-:Y:S02]  /*6d6f0*/  LEA.HI.X.SX32 R9, R7, R29, 0x1, P5 ;  /* 0x0000001d07097211 */ /* 0x000fe400028f0eff */
[----:B------:R-:W-:Y:S02]  /*6d700*/  F2FP.BF16.PACK_AB R7, R16, R17 ;  /* 0x000000111007723e */ /* 0x000fe400000010ff */
[----:B------:R-:W0:Y:S01]  /*6d710*/  S2R R16, SR_TID.X ;  /* 0x0000000000107919 */ /* 0x000e220000002100 */
[----:B------:R-:W-:Y:S01]  /*6d720*/  F2FP.BF16.PACK_AB R6, R14, R15 ;  /* 0x0000000f0e06723e */ /* 0x000fe200000010ff */
[----:B------:R-:W-:Y:S01]  /*6d730*/  IMAD R24, R0, 0xf6, RZ ;  /* 0x000000f600187824 */ /* 0x000fe200078e02ff */
[----:B------:R-:W-:Y:S01]  /*6d740*/  F2FP.BF16.PACK_AB R5, R20, R13 ;  /* 0x0000000d1405723e */ /* 0x000fe200000010ff */
[----:B------:R-:W-:Y:S01]  /*6d750*/  STL.64 [R1+0x21a8], R22 ;  /* 0x0021a81601007387 */ /* 0x000fe20000100a00 */
[----:B------:R-:W-:-:S03]  /*6d760*/  IADD3 R10, P5, R2, R28, RZ ;  /* 0x0000001c020a7210 */ /* 0x000fc60007fbe0ff */
[----:B------:R-:W-:Y:S01]  /*6d770*/  STL.64 [R1+0x2210], R6 ;  /* 0x0022100601007387 */ /* 0x000fe20000100a00 */
[----:B------:R-:W-:Y:S01]  /*6d780*/  LEA.HI.X.SX32 R11, R25, R29, 0x1, P5 ;  /* 0x0000001d190b7211 */ /* 0x000fe200028f0eff */
[C---:B------:R-:W-:Y:S02]  /*6d790*/  IMAD R2, R0.reuse, 0xf8, RZ ;  /* 0x000000f800027824 */ /* 0x040fe400078e02ff */
[----:B------:R1:W-:Y:S04]  /*6d7a0*/  STL.64 [R1+0x810], R8 ;  /* 0x0008100801007387 */ /* 0x0003e80000100a00 */
[----:B------:R2:W-:Y:S01]  /*6d7b0*/  STL.64 [R1+0x2208], R4 ;  /* 0x0022080401007387 */ /* 0x0005e20000100a00 */
[----:B-1----:R-:W-:Y:S01]  /*6d7c0*/  IMAD R8, R0, 0x7b, RZ ;  /* 0x0000007b00087824 */ /* 0x002fe200078e02ff */
[----:B--2---:R-:W-:-:S04]  /*6d7d0*/  IADD3 R4, P5, R24, R28, RZ ;  /* 0x0000001c18047210 */ /* 0x004fc80007fbe0ff */
[----:B------:R-:W-:Y:S02]  /*6d7e0*/  LEA.HI.X.SX32 R5, R8, R29, 0x1, P5 ;  /* 0x0000001d08057211 */ /* 0x000fe400028f0eff */
[----:B------:R-:W-:Y:S01]  /*6d7f0*/  IADD3 R12, P5, R2, R28, RZ ;  /* 0x0000001c020c7210 */ /* 0x000fe20007fbe0ff */
[----:B------:R1:W-:Y:S01]  /*6d800*/  STL.64 [R1+0x808], R10 ;  /* 0x0008080a01007387 */ /* 0x0003e20000100a00 */
[----:B------:R-:W-:Y:S01]  /*6d810*/  IMAD R25, R0, 0xfa, RZ ;  /* 0x000000fa00197824 */ /* 0x000fe200078e02ff */
[C---:B0-----:R-:W-:Y:S02]  /*6d820*/  LOP3.LUT R17, R16.reuse, 0x7f, RZ, 0xc0, !PT ;  /* 0x0000007f10117812 */ /* 0x041fe400078ec0ff */
[----:B------:R-:W-:Y:S04]  /*6d830*/  STL.64 [R1+0x800], R4 ;  /* 0x0008000401007387 */ /* 0x000fe80000100a00 */
[----:B------:R-:W4:Y:S01]  /*6d840*/  LDL.LU R22, [R1+0xa4] ;  /* 0x0000a40001167983 */ /* 0x000f220000300800 */
[----:B-1----:R-:W-:-:S04]  /*6d850*/  SHF.L.U32 R10, R16, 0xc, RZ ;  /* 0x0000000c100a7819 */ /* 0x002fc800000006ff */
[----:B------:R-:W-:-:S04]  /*6d860*/  LOP3.LUT R10, R10, 0x6000, RZ, 0xc0, !PT ;  /* 0x000060000a0a7812 */ /* 0x000fc800078ec0ff */
[----:B------:R-:W-:-:S04]  /*6d870*/  LEA R10, R17, R10, 0x4 ;  /* 0x0000000a110a7211 */ /* 0x000fc800078e20ff */
[----:B------:R-:W-:Y:S02]  /*6d880*/  LOP3.LUT R6, R10, 0x20, RZ, 0x3c, !PT ;  /* 0x000000200a067812 */ /* 0x000fe400078e3cff */
[----:B---3--:R-:W-:-:S05]  /*6d890*/  LEA.HI.X.SX32 R13, R26, R29, 0x1, P5 ;  /* 0x0000001d1a0d7211 */ /* 0x008fca00028f0eff */
[----:B------:R0:W-:Y:S01]  /*6d8a0*/  STL.64 [R1+0x7f8], R12 ;  /* 0x0007f80c01007387 */ /* 0x0001e20000100a00 */
[----:B------:R-:W-:-:S03]  /*6d8b0*/  IADD3 R16, P5, R25, R28, RZ ;  /* 0x0000001c19107210 */ /* 0x000fc60007fbe0ff */
[----:B0-----:R-:W4:Y:S04]  /*6d8c0*/  LDL.LU R12, [R1+0xa0] ;  /* 0x0000a000010c7983 */ /* 0x001f280000300800 */
[----:B------:R0:W-:Y:S04]  /*6d8d0*/  STL.64 [R1+0x21a0], R24 ;  /* 0x0021a01801007387 */ /* 0x0001e80000100a00 */
[----:B------:R-:W-:Y:S01]  /*6d8e0*/  STL [R1+0x221c], R27 ;  /* 0x00221c1b01007387 */ /* 0x000fe20000100800 */
[----:B0-----:R-:W-:-:S05]  /*6d8f0*/  MOV R24, R18 ;  /* 0x0000001200187202 */ /* 0x001fca0000000f00 */
[----:B------:R-:W-:Y:S04]  /*6d900*/  STL [R1+0x2218], R24 ;  /* 0x0022181801007387 */ /* 0x000fe80000100800 */
[----:B------:R-:W0:Y:S04]  /*6d910*/  LDS.128 R24, [R10] ;  /* 0x000000000a187984 */ /* 0x000e280000000c00 */
[----:B------:R-:W3:Y:S04]  /*6d920*/  LDL.LU R20, [R1+0xac] ;  /* 0x0000ac0001147983 */ /* 0x000ee80000300800 */
[----:B------:R-:W3:Y:S04]  /*6d930*/  LDL.LU R13, [R1+0xa8] ;  /* 0x0000a800010d7983 */ /* 0x000ee80000300800 */
[----:B------:R-:W4:Y:S04]  /*6d940*/  LDL.LU R14, [R1+0xb4] ;  /* 0x0000b400010e7983 */ /* 0x000f280000300800 */
[----:B------:R-:W4:Y:S04]  /*6d950*/  LDL.LU R2, [R1+0xb0] ;  /* 0x0000b00001027983 */ /* 0x000f280000300800 */
[----:B0-----:R-:W-:Y:S04]  /*6d960*/  STL.64 [R1+0x2c0], R24 ;  /* 0x0002c01801007387 */ /* 0x001fe80000100a00 */
[----:B------:R-:W-:Y:S04]  /*6d970*/  STL.64 [R1+0x2c8], R26 ;  /* 0x0002c81a01007387 */ /* 0x000fe80000100a00 */
[----:B------:R-:W0:Y:S04]  /*6d980*/  LDS.128 R24, [R10+0x800] ;  /* 0x000800000a187984 */ /* 0x000e280000000c00 */
[----:B0-----:R-:W-:Y:S04]  /*6d990*/  STL.64 [R1+0x2b0], R24 ;  /* 0x0002b01801007387 */ /* 0x001fe80000100a00 */
[----:B------:R-:W-:Y:S04]  /*6d9a0*/  STL.64 [R1+0x2b8], R26 ;  /* 0x0002b81a01007387 */ /* 0x000fe80000100a00 */
[----:B------:R-:W0:Y:S04]  /*6d9b0*/  LDS.128 R24, [R10+0x1000] ;  /* 0x001000000a187984 */ /* 0x000e280000000c00 */
[----:B0-----:R-:W-:Y:S04]  /*6d9c0*/  STL.64 [R1+0x2a0], R24 ;  /* 0x0002a01801007387 */ /* 0x001fe80000100a00 */
[----:B------:R-:W-:Y:S04]  /*6d9d0*/  STL.64 [R1+0x2a8], R26 ;  /* 0x0002a81a01007387 */ /* 0x000fe80000100a00 */
[----:B------:R-:W0:Y:S01]  /*6d9e0*/  LDS.128 R24, [R10+0x1800] ;  /* 0x001800000a187984 */ /* 0x000e220000000c00 */
[----:B------:R-:W-:-:S03]  /*6d9f0*/  LOP3.LUT R5, R10, 0x40, RZ, 0x3c, !PT ;  /* 0x000000400a057812 */ /* 0x000fc600078e3cff */
[----:B0-----:R-:W-:Y:S04]  /*6da00*/  STL.64 [R1+0x290], R24 ;  /* 0x0002901801007387 */ /* 0x001fe80000100a00 */
[----:B------:R-:W-:Y:S04]  /*6da10*/  STL.64 [R1+0x298], R26 ;  /* 0x0002981a01007387 */ /* 0x000fe80000100a00 */
[----:B------:R-:W0:Y:S01]  /*6da20*/  LDS.128 R24, [R6] ;  /* 0x0000000006187984 */ /* 0x000e220000000c00 */
[----:B------:R-:W-:-:S03]  /*6da30*/  LOP3.LUT R4, R10, 0x60, RZ, 0x3c, !PT ;  /* 0x000000600a047812 */ /* 0x000fc600078e3cff */
        /* <DEDUP_REMOVED lines=13> */
[----:B------:R-:W0:Y:S04]  /*6db10*/  LDS.128 R24, [R5] ;  /* 0x0000000005187984 */ /* 0x000e280000000c00 */
        /* <DEDUP_REMOVED lines=9> */
[----:B------:R-:W4:Y:S04]  /*6dbb0*/  LDL.LU R21, [R1+0xd4] ;  /* 0x0000d40001157983 */ /* 0x000f280000300800 */
[----:B------:R-:W4:Y:S04]  /*6dbc0*/  LDL.LU R18, [R1+0xd0] ;  /* 0x0000d00001127983 */ /* 0x000f280000300800 */
        /* <DEDUP_REMOVED lines=9> */
[----:B------:R-:W1:Y:S04]  /*6dc60*/  LDS.128 R4, [R4+0x1800] ;  /* 0x0018000004047984 */ /* 0x000e680000000c00 */
[----:B0-----:R-:W-:Y:S04]  /*6dc70*/  STL.64 [R1+0x1e0], R24 ;  /* 0x0001e01801007387 */ /* 0x001fe80000100a00 */
[----:B------:R0:W-:Y:S04]  /*6dc80*/  STL.64 [R1+0x1e8], R26 ;  /* 0x0001e81a01007387 */ /* 0x0001e80000100a00 */
[----:B0-----:R-:W2:Y:S04]  /*6dc90*/  LDL.LU R27, [R1+0x221c] ;  /* 0x00221c00011b7983 */ /* 0x001ea80000300800 */
[----:B------:R-:W2:Y:S04]  /*6dca0*/  LDL.LU R24, [R1+0x2218] ;  /* 0x0022180001187983 */ /* 0x000ea80000300800 */
[----:B-1----:R-:W-:Y:S04]  /*6dcb0*/  STL.64 [R1+0x1d0], R4 ;  /* 0x0001d00401007387 */ /* 0x002fe80000100a00 */
[----:B------:R0:W-:Y:S04]  /*6dcc0*/  STL.64 [R1+0x1d8], R6 ;  /* 0x0001d80601007387 */ /* 0x0001e80000100a00 */
[----:B0-----:R-:W2:Y:S04]  /*6dcd0*/  LDL.LU.64 R6, [R1+0x2210] ;  /* 0x0022100001067983 */ /* 0x001ea80000300a00 */
[----:B------:R-:W2:Y:S04]  /*6dce0*/  LDL.LU.64 R4, [R1+0x2208] ;  /* 0x0022080001047983 */ /* 0x000ea80000300a00 */
[----:B------:R-:W-:Y:S01]  /*6dcf0*/  BAR.SYNC.DEFER_BLOCKING 0x0 ;  /* 0x0000000000007b1d */ /* 0x000fe20000010000 */
[----:B------:R-:W-:-:S02]  /*6dd00*/  IMAD R9, R0, 0x7d, RZ ;  /* 0x0000007d00097824 */ /* 0x000fc400078e02ff */
[----:B------:R-:W-:-:S03]  /*6dd10*/  IMAD R11, R0, 0xfc, RZ ;  /* 0x000000fc000b7824 */ /* 0x000fc600078e02ff */
[----:B------:R-:W-:Y:S01]  /*6dd20*/  LEA.HI.X.SX32 R17, R9, R29, 0x1, P5 ;  /* 0x0000001d09117211 */ /* 0x000fe200028f0eff */
[----:B------:R-:W-:Y:S01]  /*6dd30*/  IMAD R26, R0, 0xfe, RZ ;  /* 0x000000fe001a7824 */ /* 0x000fe200078e02ff */
[----:B---3--:R-:W-:Y:S02]  /*6dd40*/  F2FP.BF16.PACK_AB R13, R20, R13 ;  /* 0x0000000d140d723e */ /* 0x008fe400000010ff */
[----:B----4-:R-:W-:Y:S02]  /*6dd50*/  F2FP.BF16.PACK_AB R14, R14, R2 ;  /* 0x000000020e0e723e */ /* 0x010fe400000010ff */
[----:B------:R-:W-:Y:S02]  /*6dd60*/  F2FP.BF16.PACK_AB R15, R10, R15 ;  /* 0x0000000f0a0f723e */ /* 0x000fe400000010ff */
[----:B------:R-:W-:Y:S01]  /*6dd70*/  F2FP.BF16.PACK_AB R12, R22, R12 ;  /* 0x0000000c160c723e */ /* 0x000fe200000010ff */
[----:B--2---:R0:W-:Y:S04]  /*6dd80*/  STS.128 [R24], R4 ;  /* 0x0000000418007388 */ /* 0x0041e80000000c00 */
[----:B0-----:R-:W2:Y:S04]  /*6dd90*/  LDL.LU R7, [R1+0x10c] ;  /* 0x00010c0001077983 */ /* 0x001ea80000300800 */
[----:B------:R-:W2:Y:S04]  /*6dda0*/  LDL.LU R8, [R1+0x104] ;  /* 0x0001040001087983 */ /* 0x000ea80000300800 */
[----:B------:R0:W-:Y:S04]  /*6ddb0*/  STL.64 [R1+0x7f0], R16 ;  /* 0x0007f01001007387 */ /* 0x0001e80000100a00 */
[----:B------:R-:W3:Y:S01]  /*6ddc0*/  LDL.LU R9, [R1+0x114] ;  /* 0x0001140001097983 */ /* 0x000ee20000300800 */
[----:B0-----:R-:W-:-:S03]  /*6ddd0*/  IADD3 R16, P5, R11, R28, RZ ;  /* 0x0000001c0b107210 */ /* 0x001fc60007fbe0ff */
[----:B------:R-:W3:Y:S01]  /*6dde0*/  LDL.LU R11, [R1+0x110] ;  /* 0x00011000010b7983 */ /* 0x000ee20000300800 */
[----:B------:R-:W-:-:S03]  /*6ddf0*/  LEA.HI.X.SX32 R17, R27, R29, 0x1, P5 ;  /* 0x0000001d1b117211 */ /* 0x000fc600028f0eff */
[----:B------:R-:W4:Y:S01]  /*6de00*/  LDL.LU R20, [R1+0xe4] ;  /* 0x0000e40001147983 */ /* 0x000f220000300800 */
[----:B------:R-:W-:-:S03]  /*6de10*/  IMAD R4, R0, 0x7f, RZ ;  /* 0x0000007f00047824 */ /* 0x000fc600078e02ff */
[----:B------:R-:W4:Y:S04]  /*6de20*/  LDL.LU R2, [R1+0xe0] ;  /* 0x0000e00001027983 */ /* 0x000f280000300800 */
[----:B------:R0:W-:Y:S01]  /*6de30*/  STL.64 [R1+0x7e8], R16 ;  /* 0x0007e81001007387 */ /* 0x0001e20000100a00 */
[----:B------:R-:W-:-:S03]  /*6de40*/  IMAD.SHL.U32 R5, R0, 0x80, RZ ;  /* 0x0000008000057824 */ /* 0x000fc600078e00ff */
[----:B------:R-:W2:Y:S04]  /*6de50*/  LDL.LU R25, [R1+0x124] ;  /* 0x0001240001197983 */ /* 0x000ea80000300800 */
[----:B------:R-:W2:Y:S01]  /*6de60*/  LDL.LU R10, [R1+0x120] ;  /* 0x00012000010a7983 */ /* 0x000ea20000300800 */
[----:B0-----:R-:W-:-:S04]  /*6de70*/  IADD3 R16, P5, R26, R28, RZ ;  /* 0x0000001c1a107210 */ /* 0x001fc80007fbe0ff */
[----:B------:R-:W-:-:S05]  /*6de80*/  LEA.HI.X.SX32 R17, R4, R29, 0x1, P5 ;  /* 0x0000001d04117211 */ /* 0x000fca00028f0eff */
[----:B------:R0:W-:Y:S04]  /*6de90*/  STL.64 [R1+0x7e0], R16 ;  /* 0x0007e01001007387 */ /* 0x0001e80000100a00 */
[----:B------:R1:W-:Y:S01]  /*6dea0*/  STS.128 [R24+0x80], R12 ;  /* 0x0000800c18007388 */ /* 0x0003e20000000c00 */
[----:B0-----:R-:W-:-:S04]  /*6deb0*/  LEA R16, P5, R0, R28, 0x8 ;  /* 0x0000001c00107211 */ /* 0x001fc800078a40ff */
[----:B------:R-:W-:Y:S01]  /*6dec0*/  LEA.HI.X.SX32 R17, R5, R29, 0x1, P5 ;  /* 0x0000001d05117211 */ /* 0x000fe200028f0eff */
[----:B------:R-:W-:Y:S01]  /*6ded0*/  IMAD R27, R0, 0x198, RZ ;  /* 0x00000198001b7824 */ /* 0x000fe200078e02ff */
[----:B-1----:R-:W2:Y:S01]  /*6dee0*/  LDL.LU R13, [R1+0xd8] ;  /* 0x0000d800010d7983 */ /* 0x002ea20000300800 */
[----:B------:R-:W-:-:S03]  /*6def0*/  F2FP.BF16.PACK_AB R4, R21, R18 ;  /* 0x000000121504723e */ /* 0x000fc600000010ff */
[----:B------:R0:W-:Y:S01]  /*6df00*/  STL.64 [R1+0x7d8], R16 ;  /* 0x0007d81001007387 */ /* 0x0001e20000100a00 */
[----:B------:R-:W-:-:S03]  /*6df10*/  IADD3 R28, P5, R27, R28, RZ ;  /* 0x0000001c1b1c7210 */ /* 0x000fc60007fbe0ff */
[----:B0-----:R-:W2:Y:S04]  /*6df20*/  LDL.LU.64 R16, [R1+0x2200] ;  /* 0x0022000001107983 */ /* 0x001ea80000300a00 */
[----:B------:R-:W2:Y:S04]  /*6df30*/  LDL.LU R5, [R1+0xdc] ;  /* 0x0000dc0001057983 */ /* 0x000ea80000300800 */
[----:B------:R-:W2:Y:S04]  /*6df40*/  LDL.LU R21, [R1+0xec] ;  /* 0x0000ec0001157983 */ /* 0x000ea80000300800 */
[----:B------:R-:W2:Y:S04]  /*6df50*/  LDL.LU R18, [R1+0xe8] ;  /* 0x0000e80001127983 */ /* 0x000ea80000300800 */
[----:B------:R-:W2:Y:S04]  /*6df60*/  LDL.LU R12, [R1+0x12c] ;  /* 0x00012c00010c7983 */ /* 0x000ea80000300800 */
[----:B------:R-:W2:Y:S04]  /*6df70*/  LDL.LU R22, [R1+0x128] ;  /* 0x0001280001167983 */ /* 0x000ea80000300800 */
[----:B------:R0:W-:Y:S04]  /*6df80*/  STL.64 [R1+0x2170], R26 ;  /* 0x0021701a01007387 */ /* 0x0001e80000100a00 */
[----:B0-----:R-:W2:Y:S01]  /*6df90*/  LDL.64 R26, [R1+0x540] ;  /* 0x00054000011a7983 */ /* 0x001ea20000100a00 */
[----:B------:R-:W-:-:S02]  /*6dfa0*/  IMAD R14, R0, 0x19a, RZ ;  /* 0x0000019a000e7824 */ /* 0x000fc400078e02ff */
[----:B------:R-:W-:Y:S01]  /*6dfb0*/  IMAD R6, R0, 0xcd, RZ ;  /* 0x000000cd00067824 */ /* 0x000fe200078e02ff */
[----:B--2---:R-:W-:-:S05]  /*6dfc0*/  LEA.HI.X.SX32 R29, R16, R27, 0x1, P5 ;  /* 0x0000001b101d7211 */ /* 0x004fca00028f0eff */
[----:B------:R0:W-:Y:S04]  /*6dfd0*/  STL.64 [R1+0x7d0], R28 ;  /* 0x0007d01c01007387 */ /* 0x0001e80000100a00 */
[----:B0-----:R-:W2:Y:S01]  /*6dfe0*/  LDL.LU.64 R28, [R1+0x21f8] ;  /* 0x0021f800011c7983 */ /* 0x001ea20000300a00 */
[----:B------:R-:W-:Y:S02]  /*6dff0*/  IADD3 R14, P5, R14, R26, RZ ;  /* 0x0000001a0e0e7210 */ /* 0x000fe40007fbe0ff */
[----:B------:R-:W-:Y:S01]  /*6e000*/  F2FP.BF16.PACK_AB R8, R7, R8 ;  /* 0x000000080708723e */ /* 0x000fe200000010ff */
[----:B------:R-:W-:Y:S01]  /*6e010*/  IMAD R7, R0, 0x19c, RZ ;  /* 0x0000019c00077824 */ /* 0x000fe200078e02ff */
[----:B------:R-:W-:Y:S02]  /*6e020*/  LEA.HI.X.SX32 R15, R6, R27, 0x1, P5 ;  /* 0x0000001b060f7211 */ /* 0x000fe400028f0eff */
[----:B------:R-:W-:-:S02]  /*6e030*/  F2FP.BF16.PACK_AB R5, R5, R13 ;  /* 0x0000000d0505723e */ /* 0x000fc400000010ff */
[----:B------:R-:W3:Y:S04]  /*6e040*/  LDL.LU R13, [R1+0x150] ;  /* 0x00015000010d7983 */ /* 0x000ee80000300800 */
[----:B------:R0:W-:Y:S01]  /*6e050*/  STL.64 [R1+0x7c8], R14 ;  /* 0x0007c80e01007387 */ /* 0x0001e20000100a00 */
[----:B------:R-:W-:Y:S01]  /*6e060*/  IMAD R16, R0, 0x19e, RZ ;  /* 0x0000019e00107824 */ /* 0x000fe200078e02ff */
[----:B----4-:R-:W-:Y:S02]  /*6e070*/  F2FP.BF16.PACK_AB R6, R20, R2 ;  /* 0x000000021406723e */ /* 0x010fe400000010ff */
[----:B0-----:R-:W-:-:S04]  /*6e080*/  IADD3 R14, P5, R7, R26, RZ ;  /* 0x0000001a070e7210 */ /* 0x001fc80007fbe0ff */
[----:B--2---:R-:W-:Y:S02]  /*6e090*/  LEA.HI.X.SX32 R15, R28, R27, 0x1, P5 ;  /* 0x0000001b1c0f7211 */ /* 0x004fe400028f0eff */
[----:B------:R-:W-:-:S03]  /*6e0a0*/  IADD3 R2, P5, R16, R26, RZ ;  /* 0x0000001a10027210 */ /* 0x000fc60007fbe0ff */
[----:B------:R0:W-:Y:S04]  /*6e0b0*/  STL.64 [R1+0x7c0], R14 ;  /* 0x0007c00e01007387 */ /* 0x0001e80000100a00 */
[----:B0-----:R-:W2:Y:S04]  /*6e0c0*/  LDL.LU R14, [R1+0x168] ;  /* 0x00016800010e7983 */ /* 0x001ea80000300800 */
[----:B------:R-:W4:Y:S04]  /*6e0d0*/  LDL.LU R20, [R1+0x160] ;  /* 0x0001600001147983 */ /* 0x000f280000300800 */
[----:B------:R0:W-:Y:S04]  /*6e0e0*/  STL.64 [R1+0x21e0], R16 ;  /* 0x0021e01001007387 */ /* 0x0001e80000100a00 */
[----:B0-----:R-:W2:Y:S04]  /*6e0f0*/  LDL.LU R17, [R1+0x158] ;  /* 0x0001580001117983 */ /* 0x001ea80000300800 */
[----:B------:R-:W-:Y:S04]  /*6e100*/  STL [R1+0x7b8], R2 ;  /* 0x0007b80201007387 */ /* 0x000fe80000100800 */
[----:B------:R-:W2:Y:S01]  /*6e110*/  LDL.LU R15, [R1+0x178] ;  /* 0x00017800010f7983 */ /* 0x000ea20000300800 */
[----:B---3--:R-:W-:Y:S01]  /*6e120*/  F2FP.BF16.PACK_AB R9, R9, R11 ;  /* 0x0000000b0909723e */ /* 0x008fe200000010ff */
[----:B------:R-:W-:-:S02]  /*6e130*/  IMAD R11, R0, 0xcf, RZ ;  /* 0x000000cf000b7824 */ /* 0x000fc400078e02ff */
[C---:B------:R-:W-:Y:S01]  /*6e140*/  IMAD R16, R0.reuse, 0x1a0, RZ ;  /* 0x000001a000107824 */ /* 0x040fe200078e02ff */
[----:B------:R-:W-:Y:S02]  /*6e150*/  F2FP.BF16.PACK_AB R10, R25, R10 ;  /* 0x0000000a190a723e */ /* 0x000fe400000010ff */
[----:B------:R-:W-:Y:S01]  /*6e160*/  F2FP.BF16.PACK_AB R7, R21, R18 ;  /* 0x000000121507723e */ /* 0x000fe200000010ff */
[----:B------:R-:W-:Y:S01]  /*6e170*/  IMAD R28, R0, 0x1a2, RZ ;  /* 0x000001a2001c7824 */ /* 0x000fe200078e02ff */
[----:B--2---:R0:W-:Y:S02]  /*6e180*/  STL.64 [R1+0x21e8], R14 ;  /* 0x0021e80e01007387 */ /* 0x0041e40000100a00 */
[----:B0-----:R-:W-:Y:S02]  /*6e190*/  MOV R15, R3 ;  /* 0x00000003000f7202 */ /* 0x001fe40000000f00 */
[----:B------:R-:W-:Y:S02]  /*6e1a0*/  MOV R14, R2 ;  /* 0x00000002000e7202 */ /* 0x000fe40000000f00 */
[----:B------:R-:W-:Y:S01]  /*6e1b0*/  LEA.HI.X.SX32 R15, R11, R27, 0x1, P5 ;  /* 0x0000001b0b0f7211 */ /* 0x000fe200028f0eff */
[----:B------:R-:W2:Y:S01]  /*6e1c0*/  LDL.LU.64 R2, [R1+0x21f0] ;  /* 0x0021f00001027983 */ /* 0x000ea20000300a00 */
[----:B------:R-:W-:-:S03]  /*6e1d0*/  IADD3 R14, P5, R16, R26, RZ ;  /* 0x0000001a100e7210 */ /* 0x000fc60007fbe0ff */
[----:B------:R-:W3:Y:S04]  /*6e1e0*/  LDL.LU R25, [R1+0x170] ;  /* 0x0001700001197983 */ /* 0x000ee80000300800 */
[----:B------:R-:W3:Y:S04]  /*6e1f0*/  LDL.LU R21, [R1+0x188] ;  /* 0x0001880001157983 */ /* 0x000ee80000300800 */
[----:B------:R-:W3:Y:S04]  /*6e200*/  LDL.LU R18, [R1+0x180] ;  /* 0x0001800001127983 */ /* 0x000ee80000300800 */
[----:B------:R0:W-:Y:S01]  /*6e210*/  STL [R1+0x7bc], R15 ;  /* 0x0007bc0f01007387 */ /* 0x0001e20000100800 */
[----:B------:R-:W-:Y:S01]  /*6e220*/  F2FP.BF16.PACK_AB R11, R12, R22 ;  /* 0x000000160c0b723e */ /* 0x000fe200000010ff */
[----:B------:R-:W-:Y:S01]  /*6e230*/  IMAD R12, R0, 0xd1, RZ ;  /* 0x000000d1000c7824 */ /* 0x000fe200078e02ff */
[----:B0-----:R-:W-:-:S05]  /*6e240*/  LEA.HI.X.SX32 R15, R29, R27, 0x1, P5 ;  /* 0x0000001b1d0f7211 */ /* 0x001fca00028f0eff */
[----:B------:R0:W-:Y:S02]  /*6e250*/  STL.64 [R1+0x7b0], R14 ;  /* 0x0007b00e01007387 */ /* 0x0001e40000100a00 */
[----:B0-----:R-:W-:-:S04]  /*6e260*/  IADD3 R14, P5, R28, R26, RZ ;  /* 0x0000001a1c0e7210 */ /* 0x001fc80007fbe0ff */
[----:B------:R-:W-:-:S05]  /*6e270*/  LEA.HI.X.SX32 R15, R12, R27, 0x1, P5 ;  /* 0x0000001b0c0f7211 */ /* 0x000fca00028f0eff */
[----:B------:R0:W-:Y:S04]  /*6e280*/  STL.64 [R1+0x7a8], R14 ;  /* 0x0007a80e01007387 */ /* 0x0001e80000100a00 */
[----:B0-----:R-:W4:Y:S01]  /*6e290*/  LDL.LU.64 R14, [R1+0x21e8] ;  /* 0x0021e800010e7983 */ /* 0x001f220000300a00 */
[----:B------:R-:W-:-:S03]  /*6e2a0*/  IMAD R16, R0, 0x1a4, RZ ;  /* 0x000001a400107824 */ /* 0x000fc600078e02ff */
[----:B------:R0:W-:Y:S01]  /*6e2b0*/  STS.128 [R24+0x100], R4 ;  /* 0x0001000418007388 */ /* 0x0001e20000000c00 */
[----:B------:R-:W-:Y:S01]  /*6e2c0*/  IMAD R29, R0, 0x1a6, RZ ;  /* 0x000001a6001d7824 */ /* 0x000fe200078e02ff */
[----:B------:R-:W-:Y:S02]  /*6e2d0*/  F2FP.BF16.PACK_AB R12, R17, R13 ;  /* 0x0000000d110c723e */ /* 0x000fe400000010ff */
[----:B------:R1:W-:Y:S04]  /*6e2e0*/  STS.128 [R24+0x180], R8 ;  /* 0x0001800818007388 */ /* 0x0003e80000000c00 */
[----:B------:R-:W3:Y:S01]  /*6e2f0*/  LDL.LU R22, [R1+0x1b0] ;  /* 0x0001b00001167983 */ /* 0x000ee20000300800 */
[----:B0-----:R-:W-:Y:S01]  /*6e300*/  IADD3 R6, P5, R16, R26, RZ ;  /* 0x0000001a10067210 */ /* 0x001fe20007fbe0ff */
[----:B------:R-:W-:-:S02]  /*6e310*/  IMAD R4, R0, 0xd3, RZ ;  /* 0x000000d300047824 */ /* 0x000fc400078e02ff */
[----:B------:R-:W-:Y:S01]  /*6e320*/  IMAD R5, R0, 0x1a8, RZ ;  /* 0x000001a800057824 */ /* 0x000fe200078e02ff */
[----:B-1----:R-:W3:Y:S04]  /*6e330*/  LDL.LU R8, [R1+0x1b8] ;  /* 0x0001b80001087983 */ /* 0x002ee80000300800 */
[----:B------:R0:W-:Y:S01]  /*6e340*/  STL.64 [R1+0x2188], R28 ;  /* 0x0021881c01007387 */ /* 0x0001e20000100a00 */
[----:B--2---:R-:W-:Y:S02]  /*6e350*/  LEA.HI.X.SX32 R7, R2, R27, 0x1, P5 ;  /* 0x0000001b02077211 */ /* 0x004fe400028f0eff */
[----:B------:R-:W-:-:S03]  /*6e360*/  IADD3 R10, P5, R29, R26, RZ ;  /* 0x0000001a1d0a7210 */ /* 0x000fc60007fbe0ff */
[----:B------:R1:W-:Y:S01]  /*6e370*/  STL.64 [R1+0x770], R6 ;  /* 0x0007700601007387 */ /* 0x0003e20000100a00 */
[----:B------:R-:W-:-:S03]  /*6e380*/  LEA.HI.X.SX32 R11, R4, R27, 0x1, P5 ;  /* 0x0000001b040b7211 */ /* 0x000fc600028f0eff */
[----:B0-----:R-:W2:Y:S01]  /*6e390*/  LDL.LU R28, [R1+0x1bc] ;  /* 0x0001bc00011c7983 */ /* 0x001ea20000300800 */
[----:B------:R-:W-:-:S03]  /*6e3a0*/  IADD3 R16, P5, R5, R26, RZ ;  /* 0x0000001a05107210 */ /* 0x000fc60007fbe0ff */
[----:B------:R-:W2:Y:S04]  /*6e3b0*/  LDL.LU R29, [R1+0x1c4] ;  /* 0x0001c400011d7983 */ /* 0x000ea80000300800 */
[----:B-1----:R-:W2:Y:S04]  /*6e3c0*/  LDL.LU R6, [R1+0x1c0] ;  /* 0x0001c00001067983 */ /* 0x002ea80000300800 */
[----:B------:R-:W2:Y:S01]  /*6e3d0*/  LDL.LU R7, [R1+0x1cc] ;  /* 0x0001cc0001077983 */ /* 0x000ea20000300800 */
[C---:B------:R-:W-:Y:S02]  /*6e3e0*/  IMAD R2, R0.reuse, 0x1aa, RZ ;  /* 0x000001aa00027824 */ /* 0x040fe400078e02ff */
[----:B------:R-:W-:Y:S01]  /*6e3f0*/  IMAD R5, R0, 0xd5, RZ ;  /* 0x000000d500057824 */ /* 0x000fe200078e02ff */
[----:B----4-:R-:W-:-:S02]  /*6e400*/  F2FP.BF16.PACK_AB R13, R14, R20 ;  /* 0x000000140e0d723e */ /* 0x010fc400000010ff */
[----:B---3--:R-:W-:Y:S01]  /*6e410*/  F2FP.BF16.PACK_AB R14, R15, R25 ;  /* 0x000000190f0e723e */ /* 0x008fe200000010ff */
[----:B------:R-:W3:Y:S01]  /*6e420*/  LDL.LU R20, [R1+0x1c8] ;  /* 0x0001c80001147983 */ /* 0x000ee20000300800 */
[----:B------:R-:W-:Y:S01]  /*6e430*/  F2FP.BF16.PACK_AB R15, R21, R18 ;  /* 0x00000012150f723e */ /* 0x000fe200000010ff */
[----:B------:R-:W-:Y:S02]  /*6e440*/  IMAD R21, R0, 0xd4, RZ ;  /* 0x000000d400157824 */ /* 0x000fe400078e02ff */
[----:B------:R-:W4:Y:S03]  /*6e450*/  LDL.LU R4, [R1+0x1b4] ;  /* 0x0001b40001047983 */ /* 0x000f260000300800 */
[----:B------:R-:W-:Y:S01]  /*6e460*/  LEA.HI.X.SX32 R17, R21, R27, 0x1, P5 ;  /* 0x0000001b15117211 */ /* 0x000fe200028f0eff */
[----:B------:R0:W-:Y:S04]  /*6e470*/  STL.64 [R1+0x768], R10 ;  /* 0x0007680a01007387 */ /* 0x0001e80000100a00 */
[----:B0-----:R-:W3:Y:S04]  /*6e480*/  LDL.LU R11, [R1+0x2d4] ;  /* 0x0002d400010b7983 */ /* 0x001ee80000300800 */
[----:B------:R-:W3:Y:S04]  /*6e490*/  LDL.LU R25, [R1+0x2d0] ;  /* 0x0002d00001197983 */ /* 0x000ee80000300800 */
[----:B------:R-:W3:Y:S04]  /*6e4a0*/  LDL.LU R9, [R1+0x2d8] ;  /* 0x0002d80001097983 */ /* 0x000ee80000300800 */
[----:B------:R-:W3:Y:S04]  /*6e4b0*/  LDL.LU R10, [R1+0x2e4] ;  /* 0x0002e400010a7983 */ /* 0x000ee80000300800 */
[----:B------:R-:W3:Y:S04]  /*6e4c0*/  LDL.LU R21, [R1+0x2e0] ;  /* 0x0002e00001157983 */ /* 0x000ee80000300800 */
[----:B------:R0:W-:Y:S04]  /*6e4d0*/  STL.64 [R1+0x760], R16 ;  /* 0x0007601001007387 */ /* 0x0001e80000100a00 */
[----:B------:R-:W-:Y:S01]  /*6e4e0*/  STL.64 [R1+0x21c0], R2 ;  /* 0x0021c00201007387 */ /* 0x000fe20000100a00 */
[----:B0-----:R-:W-:-:S03]  /*6e4f0*/  IADD3 R16, P5, R2, R26, RZ ;  /* 0x0000001a02107210 */ /* 0x001fc60007fbe0ff */
[----:B------:R0:W-:Y:S01]  /*6e500*/  STS.128 [R24+0x200], R12 ;  /* 0x0002000c18007388 */ /* 0x0001e20000000c00 */
[----:B------:R-:W-:-:S03]  /*6e510*/  LEA.HI.X.SX32 R17, R5, R27, 0x1, P5 ;  /* 0x0000001b05117211 */ /* 0x000fc600028f0eff */
[----:B0-----:R-:W3:Y:S04]  /*6e520*/  LDL.LU R15, [R1+0x2dc] ;  /* 0x0002dc00010f7983 */ /* 0x001ee80000300800 */
[----:B------:R0:W-:Y:S04]  /*6e530*/  STL.64 [R1+0x758], R16 ;  /* 0x0007581001007387 */ /* 0x0001e80000100a00 */
[----:B0-----:R-:W3:Y:S01]  /*6e540*/  LDL.LU.64 R16, [R1+0x21e0] ;  /* 0x0021e00001107983 */ /* 0x001ee20000300a00 */
[----:B------:R-:W-:-:S03]  /*6e550*/  IMAD R18, R0, 0x1ac, RZ ;  /* 0x000001ac00127824 */ /* 0x000fc600078e02ff */
[----:B------:R-:W3:Y:S02]  /*6e560*/  LDL.LU R2, [R1+0x2ec] ;  /* 0x0002ec0001027983 */ /* 0x000ee40000300800 */
[----:B------:R-:W-:Y:S01]  /*6e570*/  IADD3 R18, P5, R18, R26, RZ ;  /* 0x0000001a12127210 */ /* 0x000fe20007fbe0ff */
[C---:B------:R-:W-:Y:S02]  /*6e580*/  IMAD R12, R0.reuse, 0x1ae, RZ ;  /* 0x000001ae000c7824 */ /* 0x040fe400078e02ff */
[----:B------:R-:W-:Y:S01]  /*6e590*/  IMAD R3, R0, 0x1b0, RZ ;  /* 0x000001b000037824 */ /* 0x000fe200078e02ff */
[----:B--2---:R-:W-:Y:S01]  /*6e5a0*/  F2FP.BF16.PACK_AB R5, R28, R8 ;  /* 0x000000081c05723e */ /* 0x004fe200000010ff */
[----:B------:R-:W-:Y:S01]  /*6e5b0*/  IMAD R8, R0, 0xd7, RZ ;  /* 0x000000d700087824 */ /* 0x000fe200078e02ff */
[----:B------:R-:W-:Y:S02]  /*6e5c0*/  F2FP.BF16.PACK_AB R6, R29, R6 ;  /* 0x000000061d06723e */ /* 0x000fe400000010ff */
[----:B----4-:R-:W-:-:S02]  /*6e5d0*/  F2FP.BF16.PACK_AB R4, R4, R22 ;  /* 0x000000160404723e */ /* 0x010fc400000010ff */
[----:B------:R-:W2:Y:S04]  /*6e5e0*/  LDL.LU R22, [R1+0x2e8] ;  /* 0x0002e80001167983 */ /* 0x000ea80000300800 */
[----:B------:R-:W-:Y:S04]  /*6e5f0*/  STL [R1+0x730], R18 ;  /* 0x0007301201007387 */ /* 0x000fe80000100800 */
[----:B------:R0:W-:Y:S01]  /*6e600*/  STL.64 [R1+0x21d0], R4 ;  /* 0x0021d00401007387 */ /* 0x0001e20000100a00 */
[----:B---3--:R-:W-:Y:S02]  /*6e610*/  F2FP.BF16.PACK_AB R7, R7, R20 ;  /* 0x000000140707723e */ /* 0x008fe400000010ff */
[----:B0-----:R-:W-:-:S02]  /*6e620*/  MOV R5, R19 ;  /* 0x0000001300057202 */ /* 0x001fc40000000f00 */
[----:B------:R-:W-:Y:S02]  /*6e630*/  MOV R4, R18 ;  /* 0x0000001200047202 */ /* 0x000fe40000000f00 */
[----:B------:R-:W3:Y:S01]  /*6e640*/  LDL.LU.64 R18, [R1+0x21d8] ;  /* 0x0021d80001127983 */ /* 0x000ee20000300a00 */
[----:B------:R-:W-:Y:S01]  /*6e650*/  IMAD R20, R0, 0xd8, RZ ;  /* 0x000000d800147824 */ /* 0x000fe200078e02ff */
[----:B------:R-:W-:Y:S02]  /*6e660*/  LEA.HI.X.SX32 R5, R17, R27, 0x1, P5 ;  /* 0x0000001b11057211 */ /* 0x000fe400028f0eff */
[----:B------:R-:W-:-:S03]  /*6e670*/  IADD3 R4, P5, R12, R26, RZ ;  /* 0x0000001a0c047210 */ /* 0x000fc60007fbe0ff */
[----:B------:R0:W-:Y:S04]  /*6e680*/  STL [R1+0x734], R5 ;  /* 0x0007340501007387 */ /* 0x0001e80000100800 */
[----:B------:R-:W4:Y:S04]  /*6e690*/  LDL.LU R28, [R1+0x314] ;  /* 0x00031400011c7983 */ /* 0x000f280000300800 */
[----:B------:R-:W4:Y:S01]  /*6e6a0*/  LDL.LU R29, [R1+0x310] ;  /* 0x00031000011d7983 */ /* 0x000f220000300800 */
[----:B0-----:R-:W-:-:S05]  /*6e6b0*/  LEA.HI.X.SX32 R5, R8, R27, 0x1, P5 ;  /* 0x0000001b08057211 */ /* 0x001fca00028f0eff */
[----:B------:R0:W-:Y:S01]  /*6e6c0*/  STL.64 [R1+0x728], R4 ;  /* 0x0007280401007387 */ /* 0x0001e20000100a00 */
[----:B------:R-:W-:Y:S01]  /*6e6d0*/  IMAD R17, R0, 0x1b2, RZ ;  /* 0x000001b200117824 */ /* 0x000fe200078e02ff */
[----:B------:R-:W-:Y:S02]  /*6e6e0*/  F2FP.BF16.PACK_AB R8, R11, R25 ;  /* 0x000000190b08723e */ /* 0x000fe400000010ff */
[----:B------:R-:W4:Y:S01]  /*6e6f0*/  LDL.LU R14, [R1+0x31c] ;  /* 0x00031c00010e7983 */ /* 0x000f220000300800 */
[----:B0-----:R-:W-:-:S03]  /*6e700*/  IADD3 R4, P5, R3, R26, RZ ;  /* 0x0000001a03047210 */ /* 0x001fc60007fbe0ff */
[----:B------:R-:W4:Y:S01]  /*6e710*/  LDL.LU R25, [R1+0x318] ;  /* 0x0003180001197983 */ /* 0x000f220000300800 */
[----:B------:R-:W-:-:S03]  /*6e720*/  LEA.HI.X.SX32 R5, R20, R27, 0x1, P5 ;  /* 0x0000001b14057211 */ /* 0x000fc600028f0eff */
[----:B------:R-:W4:Y:S01]  /*6e730*/  LDL.LU R3, [R1+0x324] ;  /* 0x0003240001037983 */ /* 0x000f220000300800 */
[----:B------:R-:W-:-:S03]  /*6e740*/  IMAD R11, R0, 0xd9, RZ ;  /* 0x000000d9000b7824 */ /* 0x000fc600078e02ff */
[----:B------:R0:W-:Y:S01]  /*6e750*/  STL.64 [R1+0x720], R4 ;  /* 0x0007200401007387 */ /* 0x0001e20000100a00 */
[----:B------:R-:W-:-:S03]  /*6e760*/  F2FP.BF16.PACK_AB R9, R15, R9 ;  /* 0x000000090f09723e */ /* 0x000fc600000010ff */
[----:B------:R-:W4:Y:S01]  /*6e770*/  LDL.LU R20, [R1+0x320] ;  /* 0x0003200001147983 */ /* 0x000f220000300800 */
[----:B0-----:R-:W-:-:S04]  /*6e780*/  IADD3 R4, P5, R17, R26, RZ ;  /* 0x0000001a11047210 */ /* 0x001fc80007fbe0ff */
[----:B------:R-:W-:Y:S01]  /*6e790*/  LEA.HI.X.SX32 R5, R11, R27, 0x1, P5 ;  /* 0x0000001b0b057211 */ /* 0x000fe200028f0eff */
[----:B------:R-:W-:Y:S04]  /*6e7a0*/  STL.64 [R1+0x2190], R16 ;  /* 0x0021901001007387 */ /* 0x000fe80000100a00 */
[----:B------:R0:W-:Y:S04]  /*6e7b0*/  STL.64 [R1+0x718], R4 ;  /* 0x0007180401007387 */ /* 0x0001e80000100a00 */
[----:B0-----:R-:W4:Y:S04]  /*6e7c0*/  LDL.LU.64 R4, [R1+0x21d0] ;  /* 0x0021d00001047983 */ /* 0x001f280000300a00 */
[----:B------:R-:W4:Y:S01]  /*6e7d0*/  LDL.LU R15, [R1+0x32c] ;  /* 0x00032c00010f7983 */ /* 0x000f220000300800 */
[----:B------:R-:W-:-:S02]  /*6e7e0*/  IMAD R12, R0, 0x1b4, RZ ;  /* 0x000001b4000c7824 */ /* 0x000fc400078e02ff */
[----:B------:R-:W-:-:S03]  /*6e7f0*/  IMAD R13, R0, 0x1b6, RZ ;  /* 0x000001b6000d7824 */ /* 0x000fc600078e02ff */
[----:B------:R-:W-:Y:S02]  /*6e800*/  IADD3 R16, P5, R12, R26, RZ ;  /* 0x0000001a0c107210 */ /* 0x000fe40007fbe0ff */
[----:B------:R-:W-:Y:S02]  /*6e810*/  F2FP.BF16.PACK_AB R10, R10, R21 ;  /* 0x000000150a0a723e */ /* 0x000fe400000010ff */
[----:B--2---:R-:W-:Y:S02]  /*6e820*/  F2FP.BF16.PACK_AB R11, R2, R22 ;  /* 0x00000016020b723e */ /* 0x004fe400000010ff */
[----:B---3--:R-:W-:Y:S01]  /*6e830*/  LEA.HI.X.SX32 R17, R18, R27, 0x1, P5 ;  /* 0x0000001b12117211 */ /* 0x008fe200028f0eff */
[----:B----4-:R0:W-:Y:S04]  /*6e840*/  STL.64 [R1+0x21c8], R14 ;  /* 0x0021c80e01007387 */ /* 0x0101e80000100a00 */
[----:B------:R-:W2:Y:S04]  /*6e850*/  LDL.LU R21, [R1+0x328] ;  /* 0x0003280001157983 */ /* 0x000ea80000300800 */
[----:B------:R1:W-:Y:S01]  /*6e860*/  STL.64 [R1+0x710], R16 ;  /* 0x0007101001007387 */ /* 0x0003e20000100a00 */
[----:B0-----:R-:W-:-:S03]  /*6e870*/  IADD3 R14, P5, R13, R26, RZ ;  /* 0x0000001a0d0e7210 */ /* 0x001fc60007fbe0ff */
[----:B------:R0:W-:Y:S04]  /*6e880*/  STS.128 [R24+0x280], R4 ;  /* 0x0002800418007388 */ /* 0x0001e80000000c00 */
[----:B-1----:R-:W3:Y:S04]  /*6e890*/  LDL.LU R17, [R1+0x354] ;  /* 0x0003540001117983 */ /* 0x002ee80000300800 */
[----:B------:R-:W3:Y:S04]  /*6e8a0*/  LDL.LU R22, [R1+0x350] ;  /* 0x0003500001167983 */ /* 0x000ee80000300800 */
[----:B------:R1:W-:Y:S01]  /*6e8b0*/  STL [R1+0x708], R14 ;  /* 0x0007080e01007387 */ /* 0x0003e20000100800 */
[----:B0-----:R-:W-:Y:S01]  /*6e8c0*/  IMAD.MOV.U32 R6, RZ, RZ, R14 ;  /* 0x000000ffff067224 */ /* 0x001fe200078e000e */
[----:B------:R-:W-:-:S02]  /*6e8d0*/  MOV R7, R15 ;  /* 0x0000000f00077202 */ /* 0x000fc40000000f00 */
[----:B-1----:R-:W4:Y:S01]  /*6e8e0*/  LDL.LU.64 R14, [R1+0x21c8] ;  /* 0x0021c800010e7983 */ /* 0x002f220000300a00 */
[C---:B------:R-:W-:Y:S02]  /*6e8f0*/  IMAD R12, R0.reuse, 0xdb, RZ ;  /* 0x000000db000c7824 */ /* 0x040fe400078e02ff */
[----:B------:R-:W-:Y:S01]  /*6e900*/  IMAD R2, R0, 0x1b8, RZ ;  /* 0x000001b800027824 */ /* 0x000fe200078e02ff */
[----:B------:R0:W-:Y:S02]  /*6e910*/  STS.128 [R24+0x300], R8 ;  /* 0x0003000818007388 */ /* 0x0001e40000000c00 */
[----:B------:R-:W-:Y:S02]  /*6e920*/  LEA.HI.X.SX32 R7, R12, R27, 0x1, P5 ;  /* 0x0000001b0c077211 */ /* 0x000fe400028f0eff */
[----:B------:R-:W-:Y:S01]  /*6e930*/  F2FP.BF16.PACK_AB R12, R28, R29 ;  /* 0x0000001d1c0c723e */ /* 0x000fe200000010ff */
[C---:B------:R-:W-:Y:S02]  /*6e940*/  IMAD R29, R0.reuse, 0xdc, RZ ;  /* 0x000000dc001d7824 */ /* 0x040fe400078e02ff */
[----:B------:R-:W-:-:S02]  /*6e950*/  IMAD R18, R0, 0x1ba, RZ ;  /* 0x000001ba00127824 */ /* 0x000fc400078e02ff */
[----:B------:R-:W-:Y:S01]  /*6e960*/  IMAD R4, R0, 0xdd, RZ ;  /* 0x000000dd00047824 */ /* 0x000fe200078e02ff */
[-C--:B0-----:R-:W-:Y:S01]  /*6e970*/  IADD3 R8, P5, R2, R26.reuse, RZ ;  /* 0x0000001a02087210 */ /* 0x081fe20007fbe0ff */
[----:B------:R-:W-:Y:S01]  /*6e980*/  IMAD R2, R0, 0x1bc, RZ ;  /* 0x000001bc00027824 */ /* 0x000fe200078e02ff */
[----:B------:R-:W2:Y:S02]  /*6e990*/  LDL.LU R11, [R1+0x398] ;  /* 0x00039800010b7983 */ /* 0x000ea40000300800 */
[-C--:B------:R-:W-:Y:S02]  /*6e9a0*/  LEA.HI.X.SX32 R9, R29, R27.reuse, 0x1, P5 ;  /* 0x0000001b1d097211 */ /* 0x080fe400028f0eff */
[-C--:B------:R-:W-:Y:S01]  /*6e9b0*/  IADD3 R28, P5, R18, R26.reuse, RZ ;  /* 0x0000001a121c7210 */ /* 0x080fe20007fbe0ff */
[----:B------:R-:W-:Y:S03]  /*6e9c0*/  STL [R1+0x70c], R7 ;  /* 0x00070c0701007387 */ /* 0x000fe60000100800 */
[----:B------:R-:W-:Y:S01]  /*6e9d0*/  LEA.HI.X.SX32 R29, R4, R27, 0x1, P5 ;  /* 0x0000001b041d7211 */ /* 0x000fe200028f0eff */
[----:B------:R-:W2:Y:S01]  /*6e9e0*/  LDL.LU R6, [R1+0x390] ;  /* 0x0003900001067983 */ /* 0x000ea20000300800 */
[----:B------:R-:W-:-:S03]  /*6e9f0*/  IADD3 R2, P5, R2, R26, RZ ;  /* 0x0000001a02027210 */ /* 0x000fc60007fbe0ff */
[----:B------:R0:W-:Y:S01]  /*6ea00*/  STL.64 [R1+0x6d0], R8 ;  /* 0x0006d00801007387 */ /* 0x0001e20000100a00 */
[----:B------:R-:W-:-:S03]  /*6ea10*/  IMAD R5, R0, 0xdf, RZ ;  /* 0x000000df00057824 */ /* 0x000fc600078e02ff */
[----:B0-----:R-:W2:Y:S04]  /*6ea20*/  LDL.LU R9, [R1+0x358] ;  /* 0x0003580001097983 */ /* 0x001ea80000300800 */
[----:B------:R-:W2:Y:S01]  /*6ea30*/  LDL.LU R16, [R1+0x3a8] ;  /* 0x0003a80001107983 */ /* 0x000ea20000300800 */
[----:B------:R-:W-:Y:S01]  /*6ea40*/  IMAD R8, R0, 0x1c0, RZ ;  /* 0x000001c000087824 */ /* 0x000fe200078e02ff */
[----:B---3--:R-:W-:Y:S02]  /*6ea50*/  F2FP.BF16.PACK_AB R4, R17, R22 ;  /* 0x000000161104723e */ /* 0x008fe400000010ff */
[----:B----4-:R-:W-:Y:S02]  /*6ea60*/  F2FP.BF16.PACK_AB R13, R14, R25 ;  /* 0x000000190e0d723e */ /* 0x010fe400000010ff */
[----:B------:R-:W-:Y:S01]  /*6ea70*/  F2FP.BF16.PACK_AB R14, R3, R20 ;  /* 0x00000014030e723e */ /* 0x000fe200000010ff */
[----:B------:R-:W-:Y:S01]  /*6ea80*/  IMAD R20, R0, 0x1be, RZ ;  /* 0x000001be00147824 */ /* 0x000fe200078e02ff */
[----:B------:R-:W3:Y:S01]  /*6ea90*/  LDL.LU R25, [R1+0x3a0] ;  /* 0x0003a00001197983 */ /* 0x000ee20000300800 */
[----:B------:R-:W-:-:S02]  /*6eaa0*/  LEA.HI.X.SX32 R3, R19, R27, 0x1, P5 ;  /* 0x0000001b13037211 */ /* 0x000fc400028f0eff */
[----:B--2---:R-:W-:Y:S01]  /*6eab0*/  F2FP.BF16.PACK_AB R15, R15, R21 ;  /* 0x000000150f0f723e */ /* 0x004fe200000010ff */
[----:B------:R0:W-:Y:S01]  /*6eac0*/  STL.64 [R1+0x6c8], R28 ;  /* 0x0006c81c01007387 */ /* 0x0001e20000100a00 */
[----:B------:R-:W-:-:S03]  /*6ead0*/  IADD3 R20, P5, R20, R26, RZ ;  /* 0x0000001a14147210 */ /* 0x000fc60007fbe0ff */
[----:B------:R1:W-:Y:S01]  /*6eae0*/  STS.128 [R24+0x380], R12 ;  /* 0x0003800c18007388 */ /* 0x0003e20000000c00 */
[----:B------:R-:W-:-:S03]  /*6eaf0*/  LEA.HI.X.SX32 R21, R5, R27, 0x1, P5 ;  /* 0x0000001b05157211 */ /* 0x000fc600028f0eff */
[----:B0-----:R-:W2:Y:S04]  /*6eb00*/  LDL.LU R28, [R1+0x36c] ;  /* 0x00036c00011c7983 */ /* 0x001ea80000300800 */
[----:B------:R-:W2:Y:S04]  /*6eb10*/  LDL.LU R29, [R1+0x368] ;  /* 0x00036800011d7983 */ /* 0x000ea80000300800 */
[----:B------:R-:W4:Y:S04]  /*6eb20*/  LDL.LU R10, [R1+0x3b0] ;  /* 0x0003b000010a7983 */ /* 0x000f280000300800 */
[----:B------:R-:W2:Y:S04]  /*6eb30*/  LDL.LU R7, [R1+0x378] ;  /* 0x0003780001077983 */ /* 0x000ea80000300800 */
[----:B------:R0:W-:Y:S01]  /*6eb40*/  STL.64 [R1+0x6c0], R2 ;  /* 0x0006c00201007387 */ /* 0x0001e20000100a00 */
[----:B-1----:R-:W-:-:S03]  /*6eb50*/  IMAD R12, R0, 0xe0, RZ ;  /* 0x000000e0000c7824 */ /* 0x002fc600078e02ff */
[----:B0-----:R-:W2:Y:S04]  /*6eb60*/  LDL.LU.64 R2, [R1+0x21c0] ;  /* 0x0021c00001027983 */ /* 0x001ea80000300a00 */
[----:B------:R-:W2:Y:S04]  /*6eb70*/  LDL.LU R13, [R1+0x35c] ;  /* 0x00035c00010d7983 */ /* 0x000ea80000300800 */
[----:B------:R-:W4:Y:S04]  /*6eb80*/  LDL.LU R14, [R1+0x738] ;  /* 0x00073800010e7983 */ /* 0x000f280000300800 */
[----:B------:R-:W4:Y:S04]  /*6eb90*/  LDL.LU R15, [R1+0x37c] ;  /* 0x00037c00010f7983 */ /* 0x000f280000300800 */
[----:B------:R-:W4:Y:S04]  /*6eba0*/  LDL.LU R17, [R1+0x740] ;  /* 0x0007400001117983 */ /* 0x000f280000300800 */
[----:B------:R-:W4:Y:S04]  /*6ebb0*/  LDL.LU R22, [R1+0x73c] ;  /* 0x00073c0001167983 */ /* 0x000f280000300800 */
[----:B------:R0:W-:Y:S02]  /*6ebc0*/  STL.64 [R1+0x6b8], R20 ;  /* 0x0006b81401007387 */ /* 0x0001e40000100a00 */
[----:B0-----:R-:W-:-:S04]  /*6ebd0*/  IADD3 R20, P5, R8, R26, RZ ;  /* 0x0000001a08147210 */ /* 0x001fc80007fbe0ff */
[----:B------:R-:W-:-:S05]  /*6ebe0*/  LEA.HI.X.SX32 R21, R12, R27, 0x1, P5 ;  /* 0x0000001b0c157211 */ /* 0x000fca00028f0eff */
[----:B------:R0:W-:Y:S04]  /*6ebf0*/  STL.64 [R1+0x690], R20 ;  /* 0x0006901401007387 */ /* 0x0001e80000100a00 */
[----:B0-----:R-:W4:Y:S01]  /*6ec00*/  LDL.LU R21, [R1+0x21b8] ;  /* 0x0021b80001157983 */ /* 0x001f220000300800 */
[C---:B------:R-:W-:Y:S01]  /*6ec10*/  IMAD R19, R0.reuse, 0x1c2, RZ ;  /* 0x000001c200137824 */ /* 0x040fe200078e02ff */
[----:B------:R-:W-:Y:S01]  /*6ec20*/  F2FP.BF16.PACK_AB R8, R11, R6 ;  /* 0x000000060b08723e */ /* 0x000fe200000010ff */
[----:B------:R-:W-:-:S03]  /*6ec30*/  IMAD R6, R0, 0xe1, RZ ;  /* 0x000000e100067824 */ /* 0x000fc600078e02ff */
[----:B------:R-:W-:Y:S01]  /*6ec40*/  IADD3 R20, P5, R19, R26, RZ ;  /* 0x0000001a13147210 */ /* 0x000fe20007fbe0ff */
[----:B------:R0:W-:Y:S01]  /*6ec50*/  STL.64 [R1+0x2168], R18 ;  /* 0x0021681201007387 */ /* 0x0001e20000100a00 */
[----:B------:R-:W-:-:S03]  /*6ec60*/  IMAD R11, R0, 0x1c4, RZ ;  /* 0x000001c4000b7824 */ /* 0x000fc600078e02ff */
[----:B------:R1:W-:Y:S01]  /*6ec70*/  STL [R1+0x688], R20 ;  /* 0x0006881401007387 */ /* 0x0003e20000100800 */
[----:B0-----:R-:W-:Y:S02]  /*6ec80*/  MOV R18, R20 ;  /* 0x0000001400127202 */ /* 0x001fe40000000f00 */
[----:B--2---:R-:W-:Y:S01]  /*6ec90*/  F2FP.BF16.PACK_AB R5, R13, R9 ;  /* 0x000000090d05723e */ /* 0x004fe200000010ff */
[----:B------:R-:W-:Y:S01]  /*6eca0*/  IMAD R13, R0, 0x1c6, RZ ;  /* 0x000001c6000d7824 */ /* 0x000fe200078e02ff */
[----:B---3--:R-:W-:Y:S02]  /*6ecb0*/  F2FP.BF16.PACK_AB R9, R16, R25 ;  /* 0x000000191009723e */ /* 0x008fe400000010ff */
[----:B----4-:R-:W-:Y:S02]  /*6ecc0*/  F2FP.BF16.PACK_AB R10, R14, R10 ;  /* 0x0000000a0e0a723e */ /* 0x010fe400000010ff */
[----:B------:R-:W-:Y:S02]  /*6ecd0*/  F2FP.BF16.PACK_AB R7, R15, R7 ;  /* 0x000000070f07723e */ /* 0x000fe400000010ff */
[----:B------:R-:W-:-:S02]  /*6ece0*/  MOV R19, R21 ;  /* 0x0000001500137202 */ /* 0x000fc40000000f00 */
[----:B-1----:R-:W2:Y:S01]  /*6ecf0*/  LDL.LU.64 R20, [R1+0x21b0] ;  /* 0x0021b00001147983 */ /* 0x002ea20000300a00 */
[----:B------:R-:W-:Y:S02]  /*6ed00*/  LEA.HI.X.SX32 R19, R6, R27, 0x1, P5 ;  /* 0x0000001b06137211 */ /* 0x000fe400028f0eff */
[----:B------:R-:W-:-:S03]  /*6ed10*/  IADD3 R18, P5, R11, R26, RZ ;  /* 0x0000001a0b127210 */ /* 0x000fc60007fbe0ff */
[----:B------:R0:W-:Y:S01]  /*6ed20*/  STL [R1+0x68c], R19 ;  /* 0x00068c1301007387 */ /* 0x0001e20000100800 */
[----:B------:R-:W-:Y:S01]  /*6ed30*/  F2FP.BF16.PACK_AB R6, R28, R29 ;  /* 0x0000001d1c06723e */ /* 0x000fe200000010ff */
[----:B------:R-:W-:Y:S02]  /*6ed40*/  IMAD R11, R0, 0xe3, RZ ;  /* 0x000000e3000b7824 */ /* 0x000fe400078e02ff */
[----:B------:R-:W3:Y:S04]  /*6ed50*/  LDL.LU R16, [R1+0x748] ;  /* 0x0007480001107983 */ /* 0x000ee80000300800 */
[----:B------:R-:W3:Y:S01]  /*6ed60*/  LDL.LU R25, [R1+0x744] ;  /* 0x0007440001197983 */ /* 0x000ee20000300800 */
[----:B0-----:R-:W-:Y:S02]  /*6ed70*/  LEA.HI.X.SX32 R19, R3, R27, 0x1, P5 ;  /* 0x0000001b03137211 */ /* 0x001fe400028f0eff */
[----:B------:R-:W-:-:S03]  /*6ed80*/  IADD3 R28, P5, R13, R26, RZ ;  /* 0x0000001a0d1c7210 */ /* 0x000fc60007fbe0ff */
[----:B------:R0:W-:Y:S01]  /*6ed90*/  STL.64 [R1+0x680], R18 ;  /* 0x0006801201007387 */ /* 0x0001e20000100a00 */
[----:B------:R-:W-:Y:S02]  /*6eda0*/  LEA.HI.X.SX32 R29, R11, R27, 0x1, P5 ;  /* 0x0000001b0b1d7211 */ /* 0x000fe400028f0eff */
[----:B------:R-:W-:Y:S01]  /*6edb0*/  F2FP.BF16.PACK_AB R11, R17, R22 ;  /* 0x00000016110b723e */ /* 0x000fe200000010ff */
[----:B0-----:R-:W4:Y:S04]  /*6edc0*/  LDL.LU R18, [R1+0x750] ;  /* 0x0007500001127983 */ /* 0x001f280000300800 */
[----:B------:R-:W4:Y:S04]  /*6edd0*/  LDL.LU R13, [R1+0x74c] ;  /* 0x00074c00010d7983 */ /* 0x000f280000300800 */
[----:B------:R-:W4:Y:S04]  /*6ede0*/  LDL.LU R14, [R1+0x778] ;  /* 0x00077800010e7983 */ /* 0x000f280000300800 */
[----:B------:R-:W4:Y:S04]  /*6edf0*/  LDL.LU R15, [R1+0x754] ;  /* 0x00075400010f7983 */ /* 0x000f280000300800 */
[----:B------:R0:W-:Y:S04]  /*6ee00*/  STL.64 [R1+0x678], R28 ;  /* 0x0006781c01007387 */ /* 0x0001e80000100a00 */
[----:B------:R-:W4:Y:S04]  /*6ee10*/  LDL.LU R17, [R1+0x780] ;  /* 0x0007800001117983 */ /* 0x000f280000300800 */
[----:B------:R-:W4:Y:S01]  /*6ee20*/  LDL.LU R22, [R1+0x77c] ;  /* 0x00077c0001167983 */ /* 0x000f220000300800 */
[----:B------:R-:W-:-:S02]  /*6ee30*/  IMAD R12, R0, 0x1c8, RZ ;  /* 0x000001c8000c7824 */ /* 0x000fc400078e02ff */
[----:B0-----:R-:W-:-:S03]  /*6ee40*/  IMAD R29, R0, 0xe4, RZ ;  /* 0x000000e4001d7824 */ /* 0x001fc600078e02ff */
[----:B------:R-:W-:Y:S01]  /*6ee50*/  IADD3 R28, P5, R12, R26, RZ ;  /* 0x0000001a0c1c7210 */ /* 0x000fe20007fbe0ff */
[----:B------:R-:W-:-:S03]  /*6ee60*/  IMAD R3, R0, 0x1ca, RZ ;  /* 0x000001ca00037824 */ /* 0x000fc600078e02ff */
[----:B------:R-:W-:Y:S01]  /*6ee70*/  LEA.HI.X.SX32 R29, R29, R27, 0x1, P5 ;  /* 0x0000001b1d1d7211 */ /* 0x000fe200028f0eff */
[----:B------:R-:W-:-:S04]  /*6ee80*/  IMAD R12, R0, 0xe5, RZ ;  /* 0x000000e5000c7824 */ /* 0x000fc800078e02ff */
[----:B------:R0:W-:Y:S01]  /*6ee90*/  STL.64 [R1+0x670], R28 ;  /* 0x0006701c01007387 */ /* 0x0001e20000100a00 */
[----:B------:R-:W-:-:S03]  /*6eea0*/  IMAD R19, R0, 0x1cc, RZ ;  /* 0x000001cc00137824 */ /* 0x000fc600078e02ff */
[----:B------:R1:W-:Y:S01]  /*6eeb0*/  STL.64 [R1+0x2198], R2 ;  /* 0x0021980201007387 */ /* 0x0003e20000100a00 */
[----:B0-----:R-:W-:-:S03]  /*6eec0*/  IADD3 R28, P5, R3, R26, RZ ;  /* 0x0000001a031c7210 */ /* 0x001fc60007fbe0ff */
[----:B------:R0:W-:Y:S01]  /*6eed0*/  STS.128 [R24+0x400], R4 ;  /* 0x0004000418007388 */ /* 0x0001e20000000c00 */
[----:B------:R-:W-:-:S03]  /*6eee0*/  LEA.HI.X.SX32 R29, R12, R27, 0x1, P5 ;  /* 0x0000001b0c1d7211 */ /* 0x000fc600028f0eff */
[----:B-1----:R-:W4:Y:S01]  /*6eef0*/  LDL.LU R2, [R1+0x788] ;  /* 0x0007880001027983 */ /* 0x002f220000300800 */
[----:B0-----:R-:W-:-:S03]  /*6ef00*/  MOV R6, R24 ;  /* 0x0000001800067202 */ /* 0x001fc60000000f00 */
[----:B------:R-:W4:Y:S04]  /*6ef10*/  LDL.LU R24, [R1+0x784] ;  /* 0x0007840001187983 */ /* 0x000f280000300800 */
[----:B------:R0:W-:Y:S04]  /*6ef20*/  STL.64 [R1+0x668], R28 ;  /* 0x0006681c01007387 */ /* 0x0001e80000100a00 */
[----:B------:R1:W-:Y:S01]  /*6ef30*/  STS.128 [R6+0x480], R8 ;  /* 0x0004800806007388 */ /* 0x0003e20000000c00 */
[----:B0-----:R-:W-:Y:S01]  /*6ef40*/  IADD3 R28, P5, R19, R26, RZ ;  /* 0x0000001a131c7210 */ /* 0x001fe20007fbe0ff */
[----:B------:R-:W-:-:S02]  /*6ef50*/  IMAD R5, R0, 0x1ce, RZ ;  /* 0x000001ce00057824 */ /* 0x000fc400078e02ff */
[----:B-1----:R-:W4:Y:S04]  /*6ef60*/  LDL.LU R9, [R1+0x790] ;  /* 0x0007900001097983 */ /* 0x002f280000300800 */
[----:B------:R-:W4:Y:S01]  /*6ef70*/  LDL.LU R10, [R1+0x78c] ;  /* 0x00078c00010a7983 */ /* 0x000f220000300800 */
[C---:B------:R-:W-:Y:S02]  /*6ef80*/  IMAD R4, R0.reuse, 0xe7, RZ ;  /* 0x000000e700047824 */ /* 0x040fe400078e02ff */
[----:B------:R-:W-:Y:S01]  /*6ef90*/  IMAD R3, R0, 0x1d0, RZ ;  /* 0x000001d000037824 */ /* 0x000fe200078e02ff */
[----:B--2---:R-:W-:-:S05]  /*6efa0*/  LEA.HI.X.SX32 R29, R21, R27, 0x1, P5 ;  /* 0x0000001b151d7211 */ /* 0x004fca00028f0eff */
[----:B------:R0:W-:Y:S04]  /*6efb0*/  STL.64 [R1+0x630], R28 ;  /* 0x0006301c01007387 */ /* 0x0001e80000100a00 */
[----:B------:R-:W2:Y:S04]  /*6efc0*/  LDL.LU R7, [R1+0x798] ;  /* 0x0007980001077983 */ /* 0x000ea80000300800 */
[----:B------:R-:W2:Y:S01]  /*6efd0*/  LDL.LU R19, [R1+0x794] ;  /* 0x0007940001137983 */ /* 0x000ea20000300800 */
[----:B---3--:R-:W-:-:S03]  /*6efe0*/  F2FP.BF16.PACK_AB R12, R16, R25 ;  /* 0x00000019100c723e */ /* 0x008fc600000010ff */
[----:B------:R-:W3:Y:S01]  /*6eff0*/  LDL.LU R16, [R1+0x7a0] ;  /* 0x0007a00001107983 */ /* 0x000ee20000300800 */
[----:B0-----:R-:W-:-:S03]  /*6f000*/  IADD3 R28, P5, R5, R26, RZ ;  /* 0x0000001a051c7210 */ /* 0x001fc60007fbe0ff */
[----:B------:R-:W3:Y:S01]  /*6f010*/  LDL.LU R25, [R1+0x79c] ;  /* 0x00079c0001197983 */ /* 0x000ee20000300800 */
[----:B------:R-:W-:-:S05]  /*6f020*/  LEA.HI.X.SX32 R29, R4, R27, 0x1, P5 ;  /* 0x0000001b041d7211 */ /* 0x000fca00028f0eff */
[----:B------:R0:W-:Y:S04]  /*6f030*/  STL.64 [R1+0x628], R28 ;  /* 0x0006281c01007387 */ /* 0x0001e80000100a00 */
[----:B------:R-:W3:Y:S01]  /*6f040*/  LDL.LU R11, [R1+0xf88] ;  /* 0x000f8800010b7983 */ /* 0x000ee20000300800 */
[----:B0-----:R-:W-:Y:S02]  /*6f050*/  IADD3 R28, P5, R3, R26, RZ ;  /* 0x0000001a031c7210 */ /* 0x001fe40007fbe0ff */
[----:B----4-:R-:W-:Y:S02]  /*6f060*/  F2FP.BF16.PACK_AB R14, R14, R15 ;  /* 0x0000000f0e0e723e */ /* 0x010fe400000010ff */
[----:B------:R-:W-:Y:S02]  /*6f070*/  F2FP.BF16.PACK_AB R13, R18, R13 ;  /* 0x0000000d120d723e */ /* 0x000fe400000010ff */
[----:B------:R-:W4:Y:S04]  /*6f080*/  LDL.LU R18, [R1+0x7a4] ;  /* 0x0007a40001127983 */ /* 0x000f280000300800 */
[----:B------:R-:W4:Y:S01]  /*6f090*/  LDL.LU R3, [R1+0x13e0] ;  /* 0x0013e00001037983 */ /* 0x000f220000300800 */
[----:B------:R-:W-:Y:S01]  /*6f0a0*/  F2FP.BF16.PACK_AB R15, R17, R22 ;  /* 0x00000016110f723e */ /* 0x000fe200000010ff */
[----:B------:R-:W-:-:S02]  /*6f0b0*/  IMAD R22, R0, 0xe8, RZ ;  /* 0x000000e800167824 */ /* 0x000fc400078e02ff */
[----:B------:R-:W4:Y:S03]  /*6f0c0*/  LDL.LU R17, [R1+0xfe0] ;  /* 0x000fe00001117983 */ /* 0x000f260000300800 */
[----:B------:R-:W-:-:S05]  /*6f0d0*/  LEA.HI.X.SX32 R29, R22, R27, 0x1, P5 ;  /* 0x0000001b161d7211 */ /* 0x000fca00028f0eff */
[----:B------:R0:W-:Y:S04]  /*6f0e0*/  STL.64 [R1+0x620], R28 ;  /* 0x0006201c01007387 */ /* 0x0001e80000100a00 */
[----:B0-----:R-:W4:Y:S04]  /*6f0f0*/  LDL.LU R28, [R1+0x13e8] ;  /* 0x0013e800011c7983 */ /* 0x001f280000300800 */
[----:B------:R-:W4:Y:S01]  /*6f100*/  LDL.LU R29, [R1+0x13e4] ;  /* 0x0013e400011d7983 */ /* 0x000f220000300800 */
[C---:B------:R-:W-:Y:S02]  /*6f110*/  IMAD R21, R0.reuse, 0x1d2, RZ ;  /* 0x000001d200157824 */ /* 0x040fe400078e02ff */
[----:B------:R-:W-:-:S02]  /*6f120*/  IMAD R5, R0, 0xe9, RZ ;  /* 0x000000e900057824 */ /* 0x000fc400078e02ff */
[----:B------:R-:W-:Y:S01]  /*6f130*/  IMAD R8, R0, 0x1d4, RZ ;  /* 0x000001d400087824 */ /* 0x000fe200078e02ff */
[-C--:B------:R-:W-:Y:S01]  /*6f140*/  IADD3 R22, P5, R21, R26.reuse, RZ ;  /* 0x0000001a15167210 */ /* 0x080fe20007fbe0ff */
[----:B------:R0:W-:Y:S04]  /*6f150*/  STS.128 [R6+0x500], R12 ;  /* 0x0005000c06007388 */ /* 0x0001e80000000c00 */
[----:B------:R1:W-:Y:S01]  /*6f160*/  STL [R1+0x618], R22 ;  /* 0x0006181601007387 */ /* 0x0003e20000100800 */
[----:B0-----:R-:W-:Y:S02]  /*6f170*/  MOV R15, R23 ;  /* 0x00000017000f7202 */ /* 0x001fe40000000f00 */
[-C--:B------:R-:W-:Y:S02]  /*6f180*/  LEA.HI.X.SX32 R15, R5, R27.reuse, 0x1, P5 ;  /* 0x0000001b050f7211 */ /* 0x080fe400028f0eff */
[----:B------:R-:W-:Y:S01]  /*6f190*/  IADD3 R12, P5, R8, R26, RZ ;  /* 0x0000001a080c7210 */ /* 0x000fe20007fbe0ff */
[----:B------:R-:W-:Y:S01]  /*6f1a0*/  IMAD.MOV.U32 R14, RZ, RZ, R22 ;  /* 0x000000ffff0e7224 */ /* 0x000fe200078e0016 */
[----:B------:R-:W-:Y:S01]  /*6f1b0*/  F2FP.BF16.PACK_AB R4, R2, R24 ;  /* 0x000000180204723e */ /* 0x000fe200000010ff */
[----:B-1----:R-:W4:Y:S01]  /*6f1c0*/  LDL.LU.64 R22, [R1+0x21a8] ;  /* 0x0021a80001167983 */ /* 0x002f220000300a00 */
[----:B------:R-:W-:Y:S01]  /*6f1d0*/  LEA.HI.X.SX32 R13, R20, R27, 0x1, P5 ;  /* 0x0000001b140d7211 */ /* 0x000fe200028f0eff */
[----:B------:R-:W-:-:S02]  /*6f1e0*/  IMAD R6, R0, 0x1d6, RZ ;  /* 0x000001d600067824 */ /* 0x000fc400078e02ff */
[----:B------:R-:W4:Y:S04]  /*6f1f0*/  LDL.LU R2, [R1+0x13f0] ;  /* 0x0013f00001027983 */ /* 0x000f280000300800 */
[----:B------:R-:W4:Y:S04]  /*6f200*/  LDL.LU R24, [R1+0x13ec] ;  /* 0x0013ec0001187983 */ /* 0x000f280000300800 */
[----:B------:R-:W-:Y:S04]  /*6f210*/  STL [R1+0x61c], R15 ;  /* 0x00061c0f01007387 */ /* 0x000fe80000100800 */
[----:B------:R-:W4:Y:S04]  /*6f220*/  LDL R20, [R1+0xf8c] ;  /* 0x000f8c0001147983 */ /* 0x000f280000100800 */
[----:B------:R0:W-:Y:S01]  /*6f230*/  STL.64 [R1+0x5f0], R12 ;  /* 0x0005f00c01007387 */ /* 0x0001e20000100a00 */
[----:B------:R-:W-:Y:S01]  /*6f240*/  F2FP.BF16.PACK_AB R5, R9, R10 ;  /* 0x0000000a0905723e */ /* 0x000fe200000010ff */
[----:B------:R-:W-:Y:S01]  /*6f250*/  IMAD R8, R0, 0xeb, RZ ;  /* 0x000000eb00087824 */ /* 0x000fe200078e02ff */
[----:B0-----:R-:W-:Y:S01]  /*6f260*/  IADD3 R12, P5, R6, R26, RZ ;  /* 0x0000001a060c7210 */ /* 0x001fe20007fbe0ff */
[----:B------:R-:W-:-:S03]  /*6f270*/  IMAD R10, R0, 0x1d8, RZ ;  /* 0x000001d8000a7824 */ /* 0x000fc600078e02ff */
[----:B------:R-:W-:Y:S02]  /*6f280*/  LEA.HI.X.SX32 R13, R8, R27, 0x1, P5 ;  /* 0x0000001b080d7211 */ /* 0x000fe400028f0eff */
[----:B------:R-:W-:Y:S01]  /*6f290*/  IADD3 R14, P5, R10, R26, RZ ;  /* 0x0000001a0a0e7210 */ /* 0x000fe20007fbe0ff */
[----:B------:R-:W-:Y:S01]  /*6f2a0*/  IMAD R9, R0, 0x1da, RZ ;  /* 0x000001da00097824 */ /* 0x000fe200078e02ff */
[----:B--2---:R-:W-:Y:S02]  /*6f2b0*/  F2FP.BF16.PACK_AB R6, R7, R19 ;  /* 0x000000130706723e */ /* 0x004fe400000010ff */
[----:B---3--:R-:W-:Y:S02]  /*6f2c0*/  F2FP.BF16.PACK_AB R7, R16, R25 ;  /* 0x000000191007723e */ /* 0x008fe400000010ff */
[----:B------:R-:W2:Y:S04]  /*6f2d0*/  LDL.LU R16, [R1+0x1404] ;  /* 0x0014040001107983 */ /* 0x000ea80000300800 */
[----:B------:R-:W2:Y:S01]  /*6f2e0*/  LDL.LU R25, [R1+0x1400] ;  /* 0x0014000001197983 */ /* 0x000ea20000300800 */
[----:B------:R-:W-:-:S05]  /*6f2f0*/  IMAD R19, R0, 0xec, RZ ;  /* 0x000000ec00137824 */ /* 0x000fca00078e02ff */
[----:B------:R-:W-:Y:S01]  /*6f300*/  LEA.HI.X.SX32 R15, R19, R27, 0x1, P5 ;  /* 0x0000001b130f7211 */ /* 0x000fe200028f0eff */
[----:B------:R0:W-:Y:S04]  /*6f310*/  STL.64 [R1+0x5e8], R12 ;  /* 0x0005e80c01007387 */ /* 0x0001e80000100a00 */
[----:B0-----:R-:W3:Y:S01]  /*6f320*/  LDL.LU R13, [R1+0x1410] ;  /* 0x00141000010d7983 */ /* 0x001ee20000300800 */
[----:B----4-:R-:W-:-:S03]  /*6f330*/  F2FP.BF16.PACK_AB R8, R11, R18 ;  /* 0x000000120b08723e */ /* 0x010fc600000010ff */
[----:B------:R0:W-:Y:S01]  /*6f340*/  STL.64 [R1+0x5e0], R14 ;  /* 0x0005e00e01007387 */ /* 0x0001e20000100a00 */
[----:B------:R-:W-:Y:S02]  /*6f350*/  IADD3 R18, P5, R9, R26, RZ ;  /* 0x0000001a09127210 */ /* 0x000fe40007fbe0ff */
[----:B------:R-:W-:Y:S01]  /*6f360*/  F2FP.BF16.PACK_AB R9, R3, R17 ;  /* 0x000000110309723e */ /* 0x000fe200000010ff */
[----:B0-----:R-:W3:Y:S04]  /*6f370*/  LDL.LU R14, [R1+0x1408] ;  /* 0x00140800010e7983 */ /* 0x001ee80000300800 */
[----:B------:R-:W4:Y:S04]  /*6f380*/  LDL.LU R15, [R1+0x1418] ;  /* 0x00141800010f7983 */ /* 0x000f280000300800 */
[----:B------:R-:W4:Y:S01]  /*6f390*/  LDL.LU R17, [R1+0x1414] ;  /* 0x0014140001117983 */ /* 0x000f220000300800 */
[----:B------:R-:W-:-:S03]  /*6f3a0*/  F2FP.BF16.PACK_AB R10, R28, R29 ;  /* 0x0000001d1c0a723e */ /* 0x000fc600000010ff */
[----:B------:R-:W4:Y:S04]  /*6f3b0*/  LDL.LU R28, [R1+0x1420] ;  /* 0x00142000011c7983 */ /* 0x000f280000300800 */
[----:B------:R-:W4:Y:S01]  /*6f3c0*/  LDL.LU R29, [R1+0x141c] ;  /* 0x00141c00011d7983 */ /* 0x000f220000300800 */
[C---:B------:R-:W-:Y:S02]  /*6f3d0*/  IMAD R11, R0.reuse, 0xed, RZ ;  /* 0x000000ed000b7824 */ /* 0x040fe400078e02ff */
[----:B------:R-:W-:-:S03]  /*6f3e0*/  IMAD R12, R0, 0x1dc, RZ ;  /* 0x000001dc000c7824 */ /* 0x000fc600078e02ff */
[----:B------:R-:W-:-:S05]  /*6f3f0*/  LEA.HI.X.SX32 R19, R11, R27, 0x1, P5 ;  /* 0x0000001b0b137211 */ /* 0x000fca00028f0eff */
[----:B------:R0:W-:Y:S01]  /*6f400*/  STL.64 [R1+0x5d8], R18 ;  /* 0x0005d81201007387 */ /* 0x0001e20000100a00 */
[----:B------:R-:W-:Y:S01]  /*6f410*/  IMAD R3, R0, 0x1de, RZ ;  /* 0x000001de00037824 */ /* 0x000fe200078e02ff */
[----:B0-----:R-:W-:-:S04]  /*6f420*/  IADD3 R18, P5, R12, R26, RZ ;  /* 0x0000001a0c127210 */ /* 0x001fc80007fbe0ff */
[----:B------:R-:W-:Y:S01]  /*6f430*/  LEA.HI.X.SX32 R19, R22, R27, 0x1, P5 ;  /* 0x0000001b16137211 */ /* 0x000fe200028f0eff */
[----:B------:R-:W-:-:S04]  /*6f440*/  IMAD R12, R0, 0xef, RZ ;  /* 0x000000ef000c7824 */ /* 0x000fc800078e02ff */
[----:B------:R0:W-:Y:S01]  /*6f450*/  STL.64 [R1+0x5d0], R18 ;  /* 0x0005d01201007387 */ /* 0x0001e20000100a00 */
[----:B------:R-:W-:Y:S01]  /*6f460*/  F2FP.BF16.PACK_AB R11, R2, R24 ;  /* 0x00000018020b723e */ /* 0x000fe200000010ff */
[C---:B------:R-:W-:Y:S02]  /*6f470*/  IMAD R2, R0.reuse, 0x1e0, RZ ;  /* 0x000001e000027824 */ /* 0x040fe400078e02ff */
[----:B------:R-:W-:Y:S01]  /*6f480*/  IMAD R24, R0, 0x1e2, RZ ;  /* 0x000001e200187824 */ /* 0x000fe200078e02ff */
[-C--:B0-----:R-:W-:Y:S01]  /*6f490*/  IADD3 R18, P5, R3, R26.reuse, RZ ;  /* 0x0000001a03127210 */ /* 0x081fe20007fbe0ff */
[----:B------:R0:W-:Y:S03]  /*6f4a0*/  STS.128 [R20+0x580], R4 ;  /* 0x0005800414007388 */ /* 0x0001e60000000c00 */
[----:B------:R-:W-:Y:S01]  /*6f4b0*/  LEA.HI.X.SX32 R19, R12, R27, 0x1, P5 ;  /* 0x0000001b0c137211 */ /* 0x000fe200028f0eff */
[----:B------:R1:W-:Y:S01]  /*6f4c0*/  STS.128 [R20+0x600], R8 ;  /* 0x0006000814007388 */ /* 0x0003e20000000c00 */
[----:B0-----:R-:W-:Y:S01]  /*6f4d0*/  IADD3 R6, P5, R2, R26, RZ ;  /* 0x0000001a02067210 */ /* 0x001fe20007fbe0ff */
[----:B------:R-:W-:-:S02]  /*6f4e0*/  IMAD R4, R0, 0xf1, RZ ;  /* 0x000000f100047824 */ /* 0x000fc400078e02ff */
[----:B-1----:R-:W4:Y:S04]  /*6f4f0*/  LDL.LU R11, [R1+0x1464] ;  /* 0x00146400010b7983 */ /* 0x002f280000300800 */
[----:B------:R0:W-:Y:S01]  /*6f500*/  STL.64 [R1+0x5c8], R18 ;  /* 0x0005c81201007387 */ /* 0x0001e20000100a00 */
[----:B------:R-:W-:-:S03]  /*6f510*/  IMAD R5, R0, 0x1e4, RZ ;  /* 0x000001e400057824 */ /* 0x000fc600078e02ff */
[----:B0-----:R-:W4:Y:S04]  /*6f520*/  LDL.LU R19, [R1+0x1460] ;  /* 0x0014600001137983 */ /* 0x001f280000300800 */
[----:B------:R-:W4:Y:S04]  /*6f530*/  LDL.LU R2, [R1+0x14c4] ;  /* 0x0014c40001027983 */ /* 0x000f280000300800 */
[----:B------:R-:W4:Y:S04]  /*6f540*/  LDL.LU R18, [R1+0x14bc] ;  /* 0x0014bc0001127983 */ /* 0x000f280000300800 */
[----:B------:R-:W4:Y:S04]  /*6f550*/  LDL.LU R22, [R1+0x147c] ;  /* 0x00147c0001167983 */ /* 0x000f280000300800 */
[----:B------:R-:W4:Y:S04]  /*6f560*/  LDL.LU R21, [R1+0x1478] ;  /* 0x0014780001157983 */ /* 0x000f280000300800 */
[----:B------:R-:W4:Y:S01]  /*6f570*/  LDL.LU R3, [R1+0x14d0] ;  /* 0x0014d00001037983 */ /* 0x000f220000300800 */
[----:B--2---:R-:W-:Y:S01]  /*6f580*/  F2FP.BF16.PACK_AB R12, R16, R25 ;  /* 0x00000019100c723e */ /* 0x004fe200000010ff */
[----:B------:R-:W-:-:S05]  /*6f590*/  IMAD R25, R0, 0xf0, RZ ;  /* 0x000000f000197824 */ /* 0x000fca00078e02ff */
[----:B------:R-:W-:Y:S02]  /*6f5a0*/  LEA.HI.X.SX32 R7, R25, R27, 0x1, P5 ;  /* 0x0000001b19077211 */ /* 0x000fe400028f0eff */
[----:B------:R-:W-:-:S04]  /*6f5b0*/  IADD3 R24, P5, R24, R26, RZ ;  /* 0x0000001a18187210 */ /* 0x000fc80007fbe0ff */
[----:B------:R-:W-:Y:S01]  /*6f5c0*/  LEA.HI.X.SX32 R25, R4, R27, 0x1, P5 ;  /* 0x0000001b04197211 */ /* 0x000fe200028f0eff */
[----:B------:R-:W-:Y:S04]  /*6f5d0*/  STL.64 [R1+0x590], R6 ;  /* 0x0005900601007387 */ /* 0x000fe80000100a00 */
[----:B------:R-:W2:Y:S04]  /*6f5e0*/  LDL.LU R16, [R1+0x14cc] ;  /* 0x0014cc0001107983 */ /* 0x000ea80000300800 */
[----:B------:R0:W-:Y:S02]  /*6f5f0*/  STL.64 [R1+0x588], R24 ;  /* 0x0005881801007387 */ /* 0x0001e40000100a00 */
[----:B0-----:R-:W-:-:S02]  /*6f600*/  IADD3 R24, P5, R5, R26, RZ ;  /* 0x0000001a05187210 */ /* 0x001fc40007fbe0ff */
[----:B---3--:R-:W-:Y:S02]  /*6f610*/  F2FP.BF16.PACK_AB R13, R13, R14 ;  /* 0x0000000e0d0d723e */ /* 0x008fe400000010ff */
[----:B------:R-:W-:Y:S02]  /*6f620*/  LEA.HI.X.SX32 R25, R23, R27, 0x1, P5 ;  /* 0x0000001b17197211 */ /* 0x000fe400028f0eff */
[----:B----4-:R-:W-:Y:S02]  /*6f630*/  F2FP.BF16.PACK_AB R14, R15, R17 ;  /* 0x000000110f0e723e */ /* 0x010fe400000010ff */
[----:B------:R-:W3:Y:S01]  /*6f640*/  LDL.LU R17, [R1+0x148c] ;  /* 0x00148c0001117983 */ /* 0x000ee20000300800 */
[----:B------:R-:W-:-:S03]  /*6f650*/  F2FP.BF16.PACK_AB R15, R28, R29 ;  /* 0x0000001d1c0f723e */ /* 0x000fc600000010ff */
[----:B------:R-:W3:Y:S04]  /*6f660*/  LDL.LU R28, [R1+0x1488] ;  /* 0x00148800011c7983 */ /* 0x000ee80000300800 */
[----:B------:R0:W-:Y:S04]  /*6f670*/  STL.64 [R1+0x580], R24 ;  /* 0x0005801801007387 */ /* 0x0001e80000100a00 */
[----:B0-----:R-:W4:Y:S01]  /*6f680*/  LDL.LU.64 R24, [R1+0x21a0] ;  /* 0x0021a00001187983 */ /* 0x001f220000300a00 */
[C---:B------:R-:W-:Y:S02]  /*6f690*/  IMAD R7, R0.reuse, 0x1e6, RZ ;  /* 0x000001e600077824 */ /* 0x040fe400078e02ff */
[C---:B------:R-:W-:Y:S01]  /*6f6a0*/  IMAD R5, R0.reuse, 0xf3, RZ ;  /* 0x000000f300057824 */ /* 0x040fe200078e02ff */
[----:B------:R0:W-:Y:S01]  /*6f6b0*/  STS.128 [R20+0x680], R12 ;  /* 0x0006800c14007388 */ /* 0x0001e20000000c00 */
[----:B------:R-:W-:Y:S01]  /*6f6c0*/  IMAD R6, R0, 0x1e8, RZ ;  /* 0x000001e800067824 */ /* 0x000fe200078e02ff */
[----:B------:R-:W-:-:S02]  /*6f6d0*/  IADD3 R8, P5, R7, R26, RZ ;  /* 0x0000001a07087210 */ /* 0x000fc40007fbe0ff */
[----:B------:R-:W4:Y:S04]  /*6f6e0*/  LDL.LU R10, [R1+0x14dc] ;  /* 0x0014dc00010a7983 */ /* 0x000f280000300800 */
[----:B------:R-:W4:Y:S04]  /*6f6f0*/  LDL.LU R7, [R1+0x149c] ;  /* 0x00149c0001077983 */ /* 0x000f280000300800 */
[----:B------:R-:W4:Y:S01]  /*6f700*/  LDL.LU R29, [R1+0x1498] ;  /* 0x00149800011d7983 */ /* 0x000f220000300800 */
[----:B0-----:R-:W-:Y:S02]  /*6f710*/  MOV R15, R9 ;  /* 0x00000009000f7202 */ /* 0x001fe40000000f00 */
[----:B------:R-:W-:Y:S01]  /*6f720*/  LEA.HI.X.SX32 R15, R5, R27, 0x1, P5 ;  /* 0x0000001b050f7211 */ /* 0x000fe200028f0eff */
[----:B------:R-:W-:Y:S01]  /*6f730*/  STL [R1+0x578], R8 ;  /* 0x0005780801007387 */ /* 0x000fe20000100800 */
[----:B------:R-:W-:Y:S01]  /*6f740*/  MOV R14, R8 ;  /* 0x00000008000e7202 */ /* 0x000fe20000000f00 */
[----:B------:R-:W-:Y:S01]  /*6f750*/  IMAD R9, R0, 0x1ea, RZ ;  /* 0x000001ea00097824 */ /* 0x000fe200078e02ff */
[----:B------:R-:W-:Y:S01]  /*6f760*/  IADD3 R14, P5, R6, R26, RZ ;  /* 0x0000001a060e7210 */ /* 0x000fe20007fbe0ff */
[----:B------:R-:W4:Y:S01]  /*6f770*/  LDL.LU R13, [R1+0x14e4] ;  /* 0x0014e400010d7983 */ /* 0x000f220000300800 */
[----:B------:R-:W-:-:S03]  /*6f780*/  IMAD R6, R0, 0xf5, RZ ;  /* 0x000000f500067824 */ /* 0x000fc600078e02ff */
[----:B------:R-:W4:Y:S04]  /*6f790*/  LDL.LU R12, [R1+0x14ec] ;  /* 0x0014ec00010c7983 */ /* 0x000f280000300800 */
[----:B------:R0:W-:Y:S01]  /*6f7a0*/  STL [R1+0x57c], R15 ;  /* 0x00057c0f01007387 */ /* 0x0001e20000100800 */
[----:B------:R-:W-:Y:S01]  /*6f7b0*/  F2FP.BF16.PACK_AB R4, R11, R19 ;  /* 0x000000130b04723e */ /* 0x000fe200000010ff */
[----:B------:R-:W-:-:S05]  /*6f7c0*/  IMAD R19, R0, 0xf4, RZ ;  /* 0x000000f400137824 */ /* 0x000fca00078e02ff */
[-C--:B0-----:R-:W-:Y:S02]  /*6f7d0*/  LEA.HI.X.SX32 R15, R19, R27.reuse, 0x1, P5 ;  /* 0x0000001b130f7211 */ /* 0x081fe400028f0eff */
[----:B------:R-:W-:Y:S01]  /*6f7e0*/  F2FP.BF16.PACK_AB R8, R2, R18 ;  /* 0x000000120208723e */ /* 0x000fe200000010ff */
[----:B------:R-:W-:Y:S01]  /*6f7f0*/  IMAD R2, R0, 0x1ec, RZ ;  /* 0x000001ec00027824 */ /* 0x000fe200078e02ff */
[-C--:B------:R-:W-:Y:S01]  /*6f800*/  IADD3 R18, P5, R9, R26.reuse, RZ ;  /* 0x0000001a09127210 */ /* 0x080fe20007fbe0ff */
[----:B------:R0:W-:Y:S03]  /*6f810*/  STL.64 [R1+0x550], R14 ;  /* 0x0005500e01007387 */ /* 0x0001e60000100a00 */
[----:B------:R-:W-:Y:S02]  /*6f820*/  LEA.HI.X.SX32 R19, R6, R27, 0x1, P5 ;  /* 0x0000001b06137211 */ /* 0x000fe400028f0eff */
[----:B------:R-:W-:Y:S01]  /*6f830*/  IADD3 R2, P5, R2, R26, RZ ;  /* 0x0000001a02027210 */ /* 0x000fe20007fbe0ff */
[----:B------:R-:W-:Y:S01]  /*6f840*/  IMAD R11, R0, 0xf7, RZ ;  /* 0x000000f7000b7824 */ /* 0x000fe200078e02ff */
[----:B------:R-:W-:Y:S01]  /*6f850*/  F2FP.BF16.PACK_AB R5, R22, R21 ;  /* 0x000000151605723e */ /* 0x000fe200000010ff */
[----:B0-----:R-:W4:Y:S04]  /*6f860*/  LDL.LU R14, [R1+0x154] ;  /* 0x00015400010e7983 */ /* 0x001f280000300800 */
[----:B------:R-:W4:Y:S04]  /*6f870*/  LDL.LU R15, [R1+0x16c] ;  /* 0x00016c00010f7983 */ /* 0x000f280000300800 */
[----:B------:R-:W4:Y:S04]  /*6f880*/  LDL.LU R23, [R1+0x164] ;  /* 0x0001640001177983 */ /* 0x000f280000300800 */
[----:B------:R-:W4:Y:S04]  /*6f890*/  LDL.LU R22, [R1+0x17c] ;  /* 0x00017c0001167983 */ /* 0x000f280000300800 */
[----:B------:R-:W4:Y:S04]  /*6f8a0*/  LDL.LU R21, [R1+0x174] ;  /* 0x0001740001157983 */ /* 0x000f280000300800 */
[----:B------:R0:W-:Y:S04]  /*6f8b0*/  STL.64 [R1+0x548], R18 ;  /* 0x0005481201007387 */ /* 0x0001e80000100a00 */
[----:B0-----:R-:W4:Y:S04]  /*6f8c0*/  LDL.LU R18, [R1+0x18c] ;  /* 0x00018c0001127983 */ /* 0x001f280000300800 */
[----:B------:R-:W4:Y:S01]  /*6f8d0*/  LDL.LU R19, [R1+0x184] ;  /* 0x0001840001137983 */ /* 0x000f220000300800 */
[----:B--2---:R-:W-:Y:S01]  /*6f8e0*/  F2FP.BF16.PACK_AB R9, R3, R16 ;  /* 0x000000100309723e */ /* 0x004fe200000010ff */
[----:B------:R-:W-:Y:S01]  /*6f8f0*/  IMAD R16, R0, 0x1ee, RZ ;  /* 0x000001ee00107824 */ /* 0x000fe200078e02ff */
[----:B---3--:R-:W-:-:S02]  /*6f900*/  F2FP.BF16.PACK_AB R6, R17, R28 ;  /* 0x0000001c1106723e */ /* 0x008fc400000010ff */
[----:B----4-:R-:W-:Y:S02]  /*6f910*/  LEA.HI.X.SX32 R3, R24, R27, 0x1, P5 ;  /* 0x0000001b18037211 */ /* 0x010fe400028f0eff */
[----:B------:R-:W-:-:S04]  /*6f920*/  IADD3 R16, P5, R16, R26, RZ ;  /* 0x0000001a10107210 */ /* 0x000fc80007fbe0ff */
[----:B------:R-:W-:Y:S01]  /*6f930*/  LEA.HI.X.SX32 R17, R11, R27, 0x1, P5 ;  /* 0x0000001b0b117211 */ /* 0x000fe200028f0eff */
[----:B------:R0:W-:Y:S04]  /*6f940*/  STL.64 [R1+0x538], R2 ;  /* 0x0005380201007387 */ /* 0x0001e80000100a00 */
[----:B0-----:R-:W2:Y:S04]  /*6f950*/  LDL.LU.64 R2, [R1+0x2198] ;  /* 0x0021980001027983 */ /* 0x001ea80000300a00 */
[----:B------:R-:W3:Y:S04]  /*6f960*/  LDL.LU R24, [R1+0x15c] ;  /* 0x00015c0001187983 */ /* 0x000ee80000300800 */
[----:B------:R0:W-:Y:S04]  /*6f970*/  STL.64 [R1+0x530], R16 ;  /* 0x0005301001007387 */ /* 0x0001e80000100a00 */
[----:B0-----:R-:W4:Y:S04]  /*6f980*/  LDL.LU.64 R16, [R1+0x2190] ;  /* 0x0021900001107983 */ /* 0x001f280000300a00 */
[----:B------:R-:W2:Y:S01]  /*6f990*/  LDL.LU R11, [R1+0x14f4] ;  /* 0x0014f400010b7983 */ /* 0x000ea20000300800 */
[C---:B------:R-:W-:Y:S01]  /*6f9a0*/  IMAD R28, R0.reuse, 0x1f0, RZ ;  /* 0x000001f0001c7824 */ /* 0x040fe200078e02ff */
[----:B------:R-:W-:Y:S01]  /*6f9b0*/  F2FP.BF16.PACK_AB R7, R7, R29 ;  /* 0x0000001d0707723e */ /* 0x000fe200000010ff */
[----:B------:R-:W-:-:S03]  /*6f9c0*/  IMAD R29, R0, 0xf8, RZ ;  /* 0x000000f8001d7824 */ /* 0x000fc600078e02ff */
[----:B------:R-:W-:Y:S02]  /*6f9d0*/  IADD3 R28, P5, R28, R26, RZ ;  /* 0x0000001a1c1c7210 */ /* 0x000fe40007fbe0ff */
[----:B------:R-:W-:Y:S01]  /*6f9e0*/  F2FP.BF16.PACK_AB R10, R13, R10 ;  /* 0x0000000a0d0a723e */ /* 0x000fe200000010ff */
[C---:B------:R-:W-:Y:S01]  /*6f9f0*/  IMAD R13, R0.reuse, 0x1f2, RZ ;  /* 0x000001f2000d7824 */ /* 0x040fe200078e02ff */
[----:B------:R-:W-:Y:S01]  /*6fa00*/  LEA.HI.X.SX32 R29, R29, R27, 0x1, P5 ;  /* 0x0000001b1d1d7211 */ /* 0x000fe200028f0eff */
[----:B------:R-:W-:Y:S04]  /*6fa10*/  STS.128 [R20+0x700], R4 ;  /* 0x0007000414007388 */ /* 0x000fe80000000c00 */
[----:B------:R0:W-:Y:S02]  /*6fa20*/  STL.64 [R1+0x528], R28 ;  /* 0x0005281c01007387 */ /* 0x0001e40000100a00 */
[----:B0-----:R-:W-:Y:S01]  /*6fa30*/  IADD3 R28, P5, R13, R26, RZ ;  /* 0x0000001a0d1c7210 */ /* 0x001fe20007fbe0ff */
[----:B------:R-:W-:-:S02]  /*6fa40*/  IMAD R7, R0, 0x1f4, RZ ;  /* 0x000001f400077824 */ /* 0x000fc400078e02ff */
[----:B------:R-:W-:Y:S01]  /*6fa50*/  IMAD R13, R0, 0x1f6, RZ ;  /* 0x000001f6000d7824 */ /* 0x000fe200078e02ff */
[----:B------:R-:W-:Y:S02]  /*6fa60*/  F2FP.BF16.PACK_AB R5, R15, R23 ;  /* 0x000000170f05723e */ /* 0x000fe400000010ff */
[----:B------:R-:W-:Y:S02]  /*6fa70*/  F2FP.BF16.PACK_AB R6, R22, R21 ;  /* 0x000000151606723e */ /* 0x000fe400000010ff */
[----:B--2---:R-:W-:Y:S01]  /*6fa80*/  F2FP.BF16.PACK_AB R11, R11, R12 ;  /* 0x0000000c0b0b723e */ /* 0x004fe200000010ff */
[----:B------:R-:W-:-:S04]  /*6fa90*/  IMAD R12, R0, 0xf9, RZ ;  /* 0x000000f9000c7824 */ /* 0x000fc800078e02ff */
[----:B------:R0:W-:Y:S01]  /*6faa0*/  STS.128 [R20+0x780], R8 ;  /* 0x0007800814007388 */ /* 0x0001e20000000c00 */
[----:B------:R-:W-:-:S05]  /*6fab0*/  LEA.HI.X.SX32 R29, R12, R27, 0x1, P5 ;  /* 0x0000001b0c1d7211 */ /* 0x000fca00028f0eff */
[----:B------:R1:W-:Y:S04]  /*6fac0*/  STL.64 [R1+0x520], R28 ;  /* 0x0005201c01007387 */ /* 0x0003e80000100a00 */
[----:B------:R-:W-:Y:S01]  /*6fad0*/  BAR.SYNC.DEFER_BLOCKING 0x0 ;  /* 0x0000000000007b1d */ /* 0x000fe20000010000 */
[----:B0-----:R-:W-:-:S05]  /*6fae0*/  IADD3 R10, P5, R7, R26, RZ ;  /* 0x0000001a070a7210 */ /* 0x001fca0007fbe0ff */
[----:B-1----:R-:W2:Y:S01]  /*6faf0*/  LDL.LU.64 R28, [R1+0x2188] ;  /* 0x00218800011c7983 */ /* 0x002ea20000300a00 */
[----:B------:R-:W-:-:S05]  /*6fb00*/  LEA.HI.X.SX32 R11, R25, R27, 0x1, P5 ;  /* 0x0000001b190b7211 */ /* 0x000fca00028f0eff */
[----:B------:R0:W-:Y:S04]  /*6fb10*/  STL.64 [R1+0x4e8], R10 ;  /* 0x0004e80a01007387 */ /* 0x0001e80000100a00 */
[----:B0-----:R-:W0:Y:S01]  /*6fb20*/  S2R R10, SR_TID.X ;  /* 0x00000000000a7919 */ /* 0x001e220000002100 */
[----:B---3--:R-:W-:Y:S01]  /*6fb30*/  F2FP.BF16.PACK_AB R4, R24, R14 ;  /* 0x0000000e1804723e */ /* 0x008fe200000010ff */
[----:B------:R-:W-:Y:S01]  /*6fb40*/  IMAD R7, R0, 0xfb, RZ ;  /* 0x000000fb00077824 */ /* 0x000fe200078e02ff */
[----:B------:R-:W-:-:S04]  /*6fb50*/  IADD3 R12, P5, R13, R26, RZ ;  /* 0x0000001a0d0c7210 */ /* 0x000fc80007fbe0ff */
[----:B------:R-:W-:Y:S02]  /*6fb60*/  LEA.HI.X.SX32 R13, R7, R27, 0x1, P5 ;  /* 0x0000001b070d7211 */ /* 0x000fe400028f0eff */
[----:B------:R-:W-:-:S03]  /*6fb70*/  F2FP.BF16.PACK_AB R7, R18, R19 ;  /* 0x000000131207723e */ /* 0x000fc600000010ff */
[----:B------:R1:W-:Y:S01]  /*6fb80*/  STL.64 [R1+0x4e0], R12 ;  /* 0x0004e00c01007387 */ /* 0x0003e20000100a00 */
[C---:B0-----:R-:W-:Y:S02]  /*6fb90*/  SHF.L.U32 R24, R10.reuse, 0xc, RZ ;  /* 0x0000000c0a187819 */ /* 0x041fe400000006ff */
[----:B------:R-:W-:Y:S02]  /*6fba0*/  LOP3.LUT R9, R10, 0x7f, RZ, 0xc0, !PT ;  /* 0x0000007f0a097812 */ /* 0x000fe400078ec0ff */
[----:B------:R-:W-:Y:S01]  /*6fbb0*/  LOP3.LUT R24, R24, 0x6000, RZ, 0xc0, !PT ;  /* 0x0000600018187812 */ /* 0x000fe200078ec0ff */
[----:B------:R-:W-:Y:S04]  /*6fbc0*/  STL.64 [R1+0x2180], R6 ;  /* 0x0021800601007387 */ /* 0x000fe80000100a00 */
[----:B------:R-:W-:Y:S01]  /*6fbd0*/  IMAD R24, R9, 0x10, R24 ;  /* 0x0000001009187824 */ /* 0x000fe200078e0218 */
[----:B------:R-:W-:Y:S04]  /*6fbe0*/  STL.64 [R1+0x2178], R4 ;  /* 0x0021780401007387 */ /* 0x000fe80000100a00 */
[----:B------:R-:W0:Y:S01]  /*6fbf0*/  LDS.128 R4, [R24] ;  /* 0x0000000018047984 */ /* 0x000e220000000c00 */
[----:B------:R-:W-:-:S02]  /*6fc00*/  IMAD R8, R0, 0x1f8, RZ ;  /* 0x000001f800087824 */ /* 0x000fc400078e02ff */
[----:B------:R-:W-:-:S03]  /*6fc10*/  IMAD R19, R0, 0xfc, RZ ;  /* 0x000000fc00137824 */ /* 0x000fc600078e02ff */
[----:B-1----:R-:W-:-:S04]  /*6fc20*/  IADD3 R12, P5, R8, R26, RZ ;  /* 0x0000001a080c7210 */ /* 0x002fc80007fbe0ff */
[----:B------:R-:W-:-:S05]  /*6fc30*/  LEA.HI.X.SX32 R13, R19, R27, 0x1, P5 ;  /* 0x0000001b130d7211 */ /* 0x000fca00028f0eff */
[----:B------:R-:W-:Y:S04]  /*6fc40*/  STL.64 [R1+0x4d8], R12 ;  /* 0x0004d80c01007387 */ /* 0x000fe80000100a00 */
[----:B------:R-:W1:Y:S04]  /*6fc50*/  LDS.128 R12, [R24+0x800] ;  /* 0x00080000180c7984 */ /* 0x000e680000000c00 */
[----:B0-----:R-:W-:Y:S04]  /*6fc60*/  STL.64 [R1+0x1c0], R4 ;  /* 0x0001c00401007387 */ /* 0x001fe80000100a00 */
[----:B------:R-:W-:Y:S04]  /*6fc70*/  STL.64 [R1+0x1c8], R6 ;  /* 0x0001c80601007387 */ /* 0x000fe80000100a00 */
[----:B------:R-:W0:Y:S01]  /*6fc80*/  LDS.128 R4, [R24+0x1000] ;  /* 0x0010000018047984 */ /* 0x000e220000000c00 */
[----:B------:R-:W-:-:S03]  /*6fc90*/  SHF.L.U32 R23, R10, 0xc, RZ ;  /* 0x0000000c0a177819 */ /* 0x000fc600000006ff */
[----:B------:R-:W3:Y:S01]  /*6fca0*/  LDL.LU R21, [R1+0x2f4] ;  /* 0x0002f40001157983 */ /* 0x000ee20000300800 */
[----:B------:R-:W-:-:S04]  /*6fcb0*/  LOP3.LUT R23, R23, 0x6000, RZ, 0xc0, !PT ;  /* 0x0000600017177812 */ /* 0x000fc800078ec0ff */
[----:B------:R-:W-:Y:S01]  /*6fcc0*/  LEA R23, R9, R23, 0x4 ;  /* 0x0000001709177211 */ /* 0x000fe200078e20ff */
[----:B-1----:R-:W-:Y:S03]  /*6fcd0*/  STL.64 [R1+0x1b0], R12 ;  /* 0x0001b00c01007387 */ /* 0x002fe60000100a00 */
[----:B------:R-:W-:Y:S01]  /*6fce0*/  LOP3.LUT R23, R23, 0x20, RZ, 0x3c, !PT ;  /* 0x0000002017177812 */ /* 0x000fe200078e3cff */
[----:B------:R-:W-:Y:S04]  /*6fcf0*/  STL.64 [R1+0x1b8], R14 ;  /* 0x0001b80e01007387 */ /* 0x000fe80000100a00 */
[----:B------:R-:W3:Y:S04]  /*6fd00*/  LDL.LU R19, [R1+0x2f0] ;  /* 0x0002f00001137983 */ /* 0x000ee80000300800 */
[----:B------:R-:W1:Y:S04]  /*6fd10*/  LDS.128 R12, [R24+0x1800] ;  /* 0x00180000180c7984 */ /* 0x000e680000000c00 */
[----:B0-----:R-:W-:Y:S04]  /*6fd20*/  STL.64 [R1+0x1a0], R4 ;  /* 0x0001a00401007387 */ /* 0x001fe80000100a00 */
[----:B------:R-:W-:Y:S04]  /*6fd30*/  STL.64 [R1+0x1a8], R6 ;  /* 0x0001a80601007387 */ /* 0x000fe80000100a00 */
[----:B------:R-:W0:Y:S04]  /*6fd40*/  LDS.128 R4, [R23] ;  /* 0x0000000017047984 */ /* 0x000e280000000c00 */
[----:B------:R-:W-:Y:S04]  /*6fd50*/  STL [R1+0x2160], R24 ;  /* 0x0021601801007387 */ /* 0x000fe80000100800 */
[----:B-1----:R1:W-:Y:S04]  /*6fd60*/  STL.64 [R1+0x190], R12 ;  /* 0x0001900c01007387 */ /* 0x0023e80000100a00 */
[----:B------:R0:W-:Y:S04]  /*6fd70*/  STL.64 [R1+0x198], R14 ;  /* 0x0001980e01007387 */ /* 0x0001e80000100a00 */
[----:B-1----:R-:W2:Y:S04]  /*6fd80*/  LDL.LU R13, [R1+0x2f8] ;  /* 0x0002f800010d7983 */ /* 0x002ea80000300800 */
[----:B0-----:R-:W-:Y:S04]  /*6fd90*/  STL.64 [R1+0x180], R4 ;  /* 0x0001800401007387 */ /* 0x001fe80000100a00 */
[----:B------:R-:W-:Y:S04]  /*6fda0*/  STL.64 [R1+0x188], R6 ;  /* 0x0001880601007387 */ /* 0x000fe80000100a00 */
[----:B------:R-:W0:Y:S01]  /*6fdb0*/  LDS.128 R4, [R23+0x800] ;  /* 0x0008000017047984 */ /* 0x000e220000000c00 */
[----:B------:R-:W-:-:S05]  /*6fdc0*/  IMAD R11, R0, 0x1fa, RZ ;  /* 0x000001fa000b7824 */ /* 0x000fca00078e02ff */
[----:B------:R-:W-:Y:S02]  /*6fdd0*/  IADD3 R26, P5, R11, R26, RZ ;  /* 0x0000001a0b1a7210 */ /* 0x000fe40007fbe0ff */
[----:B------:R-:W2:Y:S04]  /*6fde0*/  LDL.LU R11, [R1+0x304] ;  /* 0x00030400010b7983 */ /* 0x000ea80000300800 */
[----:B------:R-:W2:Y:S04]  /*6fdf0*/  LDL.LU R14, [R1+0x300] ;  /* 0x00030000010e7983 */ /* 0x000ea80000300800 */
[----:B0-----:R-:W-:Y:S04]  /*6fe00*/  STL.64 [R1+0x170], R4 ;  /* 0x0001700401007387 */ /* 0x001fe80000100a00 */
[----:B------:R-:W-:Y:S04]  /*6fe10*/  STL.64 [R1+0x178], R6 ;  /* 0x0001780601007387 */ /* 0x000fe80000100a00 */
[----:B------:R-:W0:Y:S04]  /*6fe20*/  LDS.128 R4, [R23+0x1000] ;  /* 0x0010000017047984 */ /* 0x000e280000000c00 */
[----:B------:R-:W2:Y:S04]  /*6fe30*/  LDL.LU R24, [R1+0x30c] ;  /* 0x00030c0001187983 */ /* 0x000ea80000300800 */
[----:B------:R-:W2:Y:S01]  /*6fe40*/  LDL.LU R15, [R1+0x308] ;  /* 0x00030800010f7983 */ /* 0x000ea20000300800 */
[----:B------:R-:W-:-:S03]  /*6fe50*/  SHF.L.U32 R22, R10, 0xc, RZ ;  /* 0x0000000c0a167819 */ /* 0x000fc600000006ff */
[----:B0-----:R-:W-:Y:S04]  /*6fe60*/  STL.64 [R1+0x160], R4 ;  /* 0x0001600401007387 */ /* 0x001fe80000100a00 */
[----:B------:R-:W-:Y:S04]  /*6fe70*/  STL.64 [R1+0x168], R6 ;  /* 0x0001680601007387 */ /* 0x000fe80000100a00 */
[----:B------:R-:W0:Y:S01]  /*6fe80*/  LDS.128 R4, [R23+0x1800] ;  /* 0x0018000017047984 */ /* 0x000e220000000c00 */
[----:B------:R-:W-:-:S04]  /*6fe90*/  LOP3.LUT R22, R22, 0x6000, RZ, 0xc0, !PT ;  /* 0x0000600016167812 */ /* 0x000fc800078ec0ff */
[----:B------:R-:W-:-:S04]  /*6fea0*/  LEA R22, R9, R22, 0x4 ;  /* 0x0000001609167211 */ /* 0x000fc800078e20ff */
[----:B------:R-:W-:Y:S01]  /*6feb0*/  LOP3.LUT R22, R22, 0x40, RZ, 0x3c, !PT ;  /* 0x0000004016167812 */ /* 0x000fe200078e3cff */
        /* <DEDUP_REMOVED lines=8> */
[----:B------:R-:W0:Y:S01]  /*6ff40*/  LDS.128 R4, [R22+0x1000] ;  /* 0x0010000016047984 */ /* 0x000e220000000c00 */
[----:B------:R-:W-:-:S05]  /*6ff50*/  IMAD.SHL.U32 R10, R10, 0x1000, RZ ;  /* 0x000010000a0a7824 */ /* 0x000fca00078e00ff */
[----:B------:R-:W-:Y:S01]  /*6ff60*/  LOP3.LUT R10, R10, 0x6000, RZ, 0xc0, !PT ;  /* 0x000060000a0a7812 */ /* 0x000fe200078ec0ff */
[----:B0-----:R-:W-:Y:S04]  /*6ff70*/  STL.64 [R1+0x120], R4 ;  /* 0x0001200401007387 */ /* 0x001fe80000100a00 */
[----:B------:R-:W-:Y:S04]  /*6ff80*/  STL.64 [R1+0x128], R6 ;  /* 0x0001280601007387 */ /* 0x000fe80000100a00 */
[----:B------:R-:W0:Y:S01]  /*6ff90*/  LDS.128 R4, [R22+0x1800] ;  /* 0x0018000016047984 */ /* 0x000e220000000c00 */
[----:B------:R-:W-:-:S03]  /*6ffa0*/  LEA R10, R9, R10, 0x4 ;  /* 0x0000000a090a7211 */ /* 0x000fc600078e20ff */
[----:B------:R1:W-:Y:S01]  /*6ffb0*/  STL.64 [R1+0x2158], R22 ;  /* 0x0021581601007387 */ /* 0x0003e20000100a00 */
[----:B------:R-:W-:-:S03]  /*6ffc0*/  LOP3.LUT R10, R10, 0x60, RZ, 0x3c, !PT ;  /* 0x000000600a0a7812 */ /* 0x000fc600078e3cff */
[----:B-1----:R-:W2:Y:S04]  /*6ffd0*/  LDL.64 R22, [R1+0x540] ;  /* 0x0005400001167983 */ /* 0x002ea80000100a00 */
        /* <DEDUP_REMOVED lines=13> */
[----:B------:R0:W-:Y:S04]  /*700b0*/  STL.64 [R1+0x68], R6 ;  /* 0x0000680601007387 */ /* 0x0001e80000100a00 */
[----:B0-----:R-:W4:Y:S04]  /*700c0*/  LDL.LU.64 R6, [R1+0x2180] ;  /* 0x0021800001067983 */ /* 0x001f280000300a00 */
[----:B------:R-:W4:Y:S04]  /*700d0*/  LDL.LU.64 R4, [R1+0x2178] ;  /* 0x0021780001047983 */ /* 0x000f280000300a00 */
[----:B------:R-:W-:Y:S01]  /*700e0*/  BAR.SYNC.DEFER_BLOCKING 0x0 ;  /* 0x0000000000007b1d */ /* 0x000fe20000010000 */
[----:B------:R-:W-:Y:S01]  /*700f0*/  IMAD R8, R0, 0xfd, RZ ;  /* 0x000000fd00087824 */ /* 0x000fe200078e02ff */
[----:B---3--:R-:W-:-:S04]  /*70100*/  F2FP.BF16.PACK_AB R12, R21, R19 ;  /* 0x00000013150c723e */ /* 0x008fc800000010ff */
[----:B------:R-:W3:Y:S01]  /*70110*/  LDL.LU R10, [R1+0x360] ;  /* 0x00036000010a7983 */ /* 0x000ee20000300800 */
[----:B--2---:R-:W-:-:S03]  /*70120*/  LEA.HI.X.SX32 R27, R8, R23, 0x1, P5 ;  /* 0x00000017081b7211 */ /* 0x004fc600028f0eff */
[----:B----4-:R0:W-:Y:S04]  /*70130*/  STS.128 [R20], R4 ;  /* 0x0000000414007388 */ /* 0x0101e80000000c00 */
[----:B0-----:R-:W2:Y:S04]  /*70140*/  LDL.LU R7, [R1+0x2fc] ;  /* 0x0002fc0001077983 */ /* 0x001ea80000300800 */
[----:B------:R-:W4:Y:S04]  /*70150*/  LDL.LU R5, [R1+0x330] ;  /* 0x0003300001057983 */ /* 0x000f280000300800 */
[----:B------:R-:W2:Y:S04]  /*70160*/  LDL.LU R9, [R1+0x338] ;  /* 0x0003380001097983 */ /* 0x000ea80000300800 */
[----:B------:R-:W2:Y:S04]  /*70170*/  LDL.LU R20, [R1+0x374] ;  /* 0x0003740001147983 */ /* 0x000ea80000300800 */
[----:B------:R-:W2:Y:S04]  /*70180*/  LDL.LU R21, [R1+0x370] ;  /* 0x0003700001157983 */ /* 0x000ea80000300800 */
[----:B------:R0:W-:Y:S04]  /*70190*/  STL.64 [R1+0x4d0], R26 ;  /* 0x0004d01a01007387 */ /* 0x0001e80000100a00 */
[----:B0-----:R-:W2:Y:S01]  /*701a0*/  LDL.LU.64 R26, [R1+0x2170] ;  /* 0x00217000011a7983 */ /* 0x001ea20000300a00 */
[----:B------:R-:W-:-:S02]  /*701b0*/  IMAD R18, R0, 0x1fc, RZ ;  /* 0x000001fc00127824 */ /* 0x000fc400078e02ff */
[----:B------:R-:W-:Y:S01]  /*701c0*/  IMAD R6, R0, 0x1fe, RZ ;  /* 0x000001fe00067824 */ /* 0x000fe200078e02ff */
[----:B------:R-:W3:Y:S02]  /*701d0*/  LDL.LU R8, [R1+0x364] ;  /* 0x0003640001087983 */ /* 0x000ee40000300800 */
[----:B------:R-:W-:Y:S02]  /*701e0*/  IADD3 R18, P5, R18, R22, RZ ;  /* 0x0000001612127210 */ /* 0x000fe40007fbe0ff */
[----:B------:R-:W-:Y:S01]  /*701f0*/  F2FP.BF16.PACK_AB R14, R11, R14 ;  /* 0x0000000e0b0e723e */ /* 0x000fe200000010ff */
[----:B------:R-:W-:Y:S01]  /*70200*/  IMAD R4, R0, 0xff, RZ ;  /* 0x000000ff00047824 */ /* 0x000fe200078e02ff */
[----:B------:R-:W-:Y:S02]  /*70210*/  F2FP.BF16.PACK_AB R15, R24, R15 ;  /* 0x0000000f180f723e */ /* 0x000fe400000010ff */
[----:B--2---:R-:W-:Y:S02]  /*70220*/  LEA.HI.X.SX32 R19, R26, R23, 0x1, P5 ;  /* 0x000000171a137211 */ /* 0x004fe400028f0eff */
[----:B------:R-:W2:Y:S04]  /*70230*/  LDL.LU R26, [R1+0x33c] ;  /* 0x00033c00011a7983 */ /* 0x000ea80000300800 */
[----:B------:R-:W2:Y:S04]  /*70240*/  LDL.LU R11, [R1+0x340] ;  /* 0x00034000010b7983 */ /* 0x000ea80000300800 */
[----:B------:R0:W-:Y:S04]  /*70250*/  STL.64 [R1+0x4a8], R18 ;  /* 0x0004a81201007387 */ /* 0x0001e80000100a00 */
[----:B------:R-:W2:Y:S01]  /*70260*/  LDL.LU R24, [R1+0x348] ;  /* 0x0003480001187983 */ /* 0x000ea20000300800 */
[----:B0-----:R-:W-:-:S04]  /*70270*/  IADD3 R18, P5, R6, R22, RZ ;  /* 0x0000001606127210 */ /* 0x001fc80007fbe0ff */
[----:B------:R-:W-:Y:S02]  /*70280*/  LEA.HI.X.SX32 R19, R4, R23, 0x1, P5 ;  /* 0x0000001704137211 */ /* 0x000fe400028f0eff */
[----:B------:R-:W4:Y:S04]  /*70290*/  LDL.LU R4, [R1+0x334] ;  /* 0x0003340001047983 */ /* 0x000f280000300800 */
[----:B------:R0:W-:Y:S04]  /*702a0*/  STL.64 [R1+0x4a0], R18 ;  /* 0x0004a01201007387 */ /* 0x0001e80000100a00 */
[----:B0-----:R-:W2:Y:S01]  /*702b0*/  LDL R19, [R1+0xf8c] ;  /* 0x000f8c0001137983 */ /* 0x001ea20000100800 */
[----:B------:R-:W-:-:S02]  /*702c0*/  F2FP.BF16.PACK_AB R13, R7, R13 ;  /* 0x0000000d070d723e */ /* 0x000fc400000010ff */
[C---:B------:R-:W-:Y:S02]  /*702d0*/  SHF.L.U32 R7, R0.reuse, 0x8, RZ ;  /* 0x0000000800077819 */ /* 0x040fe400000006ff */
[C---:B------:R-:W-:Y:S01]  /*702e0*/  LEA R18, P5, R0.reuse, R22, 0x9 ;  /* 0x0000001600127211 */ /* 0x040fe200078a48ff */
[----:B------:R-:W-:Y:S01]  /*702f0*/  IMAD R6, R0, 0x330, RZ ;  /* 0x0000033000067824 */ /* 0x000fe200078e02ff */
[----:B---3--:R-:W-:Y:S01]  /*70300*/  F2FP.BF16.PACK_AB R8, R8, R10 ;  /* 0x0000000a0808723e */ /* 0x008fe200000010ff */
[----:B------:R-:W-:Y:S01]  /*70310*/  IMAD R10, R0, 0x199, RZ ;  /* 0x00000199000a7824 */ /* 0x000fe200078e02ff */
[----:B--2---:R0:W-:Y:S04]  /*70320*/  STS.128 [R19+0x80], R12 ;  /* 0x0000800c13007388 */ /* 0x0041e80000000c00 */
[----:B0-----:R-:W2:Y:S01]  /*70330*/  LDL.LU R13, [R1+0x344] ;  /* 0x00034400010d7983 */ /* 0x001ea20000300800 */
[----:B------:R-:W-:-:S03]  /*70340*/  LEA.HI.X.SX32 R19, R7, R23, 0x1, P5 ;  /* 0x0000001707137211 */ /* 0x000fc600028f0eff */
[----:B------:R-:W3:Y:S04]  /*70350*/  LDL.LU R12, [R1+0x380] ;  /* 0x00038000010c7983 */ /* 0x000ee80000300800 */
[----:B------:R-:W3:Y:S04]  /*70360*/  LDL.LU R15, [R1+0x34c] ;  /* 0x00034c00010f7983 */ /* 0x000ee80000300800 */
[----:B------:R-:W3:Y:S04]  /*70370*/  LDL.LU R14, [R1+0x388] ;  /* 0x00038800010e7983 */ /* 0x000ee80000300800 */
[----:B------:R0:W-:Y:S01]  /*70380*/  STL.64 [R1+0x498], R18 ;  /* 0x0004981201007387 */ /* 0x0001e20000100a00 */
[----:B----4-:R-:W-:Y:S01]  /*70390*/  F2FP.BF16.PACK_AB R4, R4, R5 ;  /* 0x000000050404723e */ /* 0x010fe200000010ff */
[----:B------:R-:W-:Y:S01]  /*703a0*/  IMAD R5, R0, 0x332, RZ ;  /* 0x0000033200057824 */ /* 0x000fe200078e02ff */
[----:B0-----:R-:W-:-:S04]  /*703b0*/  IADD3 R18, P5, R6, R22, RZ ;  /* 0x0000001606127210 */ /* 0x001fc80007fbe0ff */
[----:B------:R-:W-:Y:S02]  /*703c0*/  LEA.HI.X.SX32 R19, R27, R23, 0x1, P5 ;  /* 0x000000171b137211 */ /* 0x000fe400028f0eff */
[----:B------:R-:W4:Y:S04]  /*703d0*/  LDL R27, [R1+0xf8c] ;  /* 0x000f8c00011b7983 */ /* 0x000f280000100800 */
[----:B------:R0:W-:Y:S01]  /*703e0*/  STL.64 [R1+0x7a0], R18 ;  /* 0x0007a01201007387 */ /* 0x0001e20000100a00 */
[----:B------:R-:W-:Y:S01]  /*703f0*/  IMAD R6, R0, 0x334, RZ ;  /* 0x0000033400067824 */ /* 0x000fe200078e02ff */
[----:B0-----:R-:W-:Y:S02]  /*70400*/  IADD3 R18, P5, R5, R22, RZ ;  /* 0x0000001605127210 */ /* 0x001fe40007fbe0ff */
[----:B------:R-:W-:-:S02]  /*70410*/  F2FP.BF16.PACK_AB R5, R26, R9 ;  /* 0x000000091a05723e */ /* 0x000fc400000010ff */
[----:B------:R-:W-:Y:S01]  /*70420*/  LEA.HI.X.SX32 R19, R10, R23, 0x1, P5 ;  /* 0x000000170a137211 */ /* 0x000fe200028f0eff */
[----:B------:R-:W4:Y:S01]  /*70430*/  LDL.LU R26, [R1+0x3a4] ;  /* 0x0003a400011a7983 */ /* 0x000f220000300800 */
[----:B------:R-:W-:Y:S01]  /*70440*/  F2FP.BF16.PACK_AB R9, R20, R21 ;  /* 0x000000151409723e */ /* 0x000fe200000010ff */
[C---:B------:R-:W-:Y:S02]  /*70450*/  IMAD R20, R0.reuse, 0x19a, RZ ;  /* 0x0000019a00147824 */ /* 0x040fe400078e02ff */
[----:B------:R-:W4:Y:S04]  /*70460*/  LDL.LU R21, [R1+0x394] ;  /* 0x0003940001157983 */ /* 0x000f280000300800 */
[----:B------:R-:W4:Y:S04]  /*70470*/  LDL.LU R10, [R1+0x384] ;  /* 0x00038400010a7983 */ /* 0x000f280000300800 */
[----:B------:R0:W-:Y:S01]  /*70480*/  STL.64 [R1+0x798], R18 ;  /* 0x0007981201007387 */ /* 0x0001e20000100a00 */
[----:B------:R-:W-:Y:S01]  /*70490*/  IMAD R7, R0, 0x336, RZ ;  /* 0x0000033600077824 */ /* 0x000fe200078e02ff */
[----:B0-----:R-:W-:-:S04]  /*704a0*/  IADD3 R18, P5, R6, R22, RZ ;  /* 0x0000001606127210 */ /* 0x001fc80007fbe0ff */
[----:B------:R-:W-:Y:S02]  /*704b0*/  LEA.HI.X.SX32 R19, R20, R23, 0x1, P5 ;  /* 0x0000001714137211 */ /* 0x000fe400028f0eff */
[----:B------:R-:W4:Y:S04]  /*704c0*/  LDL.LU R20, [R1+0x3c4] ;  /* 0x0003c40001147983 */ /* 0x000f280000300800 */
[----:B------:R0:W-:Y:S02]  /*704d0*/  STL.64 [R1+0x790], R18 ;  /* 0x0007901201007387 */ /* 0x0001e40000100a00 */
[----:B0-----:R-:W-:Y:S02]  /*704e0*/  IADD3 R18, P5, R7, R22, RZ ;  /* 0x0000001607127210 */ /* 0x001fe40007fbe0ff */
[----:B--2---:R-:W-:Y:S01]  /*704f0*/  F2FP.BF16.PACK_AB R6, R13, R11 ;  /* 0x0000000b0d06723e */ /* 0x004fe200000010ff */
[----:B------:R-:W-:-:S05]  /*70500*/  IMAD R13, R0, 0x19b, RZ ;  /* 0x0000019b000d7824 */ /* 0x000fca00078e02ff */
[----:B------:R-:W-:Y:S02]  /*70510*/  LEA.HI.X.SX32 R19, R13, R23, 0x1, P5 ;  /* 0x000000170d137211 */ /* 0x000fe400028f0eff */
[----:B------:R-:W2:Y:S01]  /*70520*/  LDL.LU R13, [R1+0x38c] ;  /* 0x00038c00010d7983 */ /* 0x000ea20000300800 */
[C---:B------:R-:W-:Y:S01]  /*70530*/  IMAD R11, R0.reuse, 0x338, RZ ;  /* 0x00000338000b7824 */ /* 0x040fe200078e02ff */
[----:B---3--:R-:W-:Y:S02]  /*70540*/  F2FP.BF16.PACK_AB R7, R15, R24 ;  /* 0x000000180f07723e */ /* 0x008fe400000010ff */
[----:B------:R-:W3:Y:S04]  /*70550*/  LDL.LU R15, [R1+0x3dc] ;  /* 0x0003dc00010f7983 */ /* 0x000ee80000300800 */
[----:B------:R-:W3:Y:S04]  /*70560*/  LDL.LU R24, [R1+0x3d4] ;  /* 0x0003d40001187983 */ /* 0x000ee80000300800 */
[----:B------:R0:W-:Y:S02]  /*70570*/  STL.64 [R1+0x788], R18 ;  /* 0x0007881201007387 */ /* 0x0001e40000100a00 */
[----:B0-----:R-:W-:Y:S01]  /*70580*/  IMAD R19, R0, 0x19c, RZ ;  /* 0x0000019c00137824 */ /* 0x001fe200078e02ff */
[----:B------:R-:W-:-:S04]  /*70590*/  IADD3 R18, P5, R11, R22, RZ ;  /* 0x000000160b127210 */ /* 0x000fc80007fbe0ff */
[----:B------:R-:W-:Y:S01]  /*705a0*/  LEA.HI.X.SX32 R19, R19, R23, 0x1, P5 ;  /* 0x0000001713137211 */ /* 0x000fe200028f0eff */
[----:B----4-:R0:W-:Y:S04]  /*705b0*/  STS.128 [R27+0x100], R4 ;  /* 0x000100041b007388 */ /* 0x0101e80000000c00 */
[----:B------:R1:W-:Y:S04]  /*705c0*/  STL.64 [R1+0x780], R18 ;  /* 0x0007801201007387 */ /* 0x0003e80000100a00 */
[----:B0-----:R-:W4:Y:S01]  /*705d0*/  LDL.LU R7, [R1+0x3cc] ;  /* 0x0003cc0001077983 */ /* 0x001f220000300800 */
[----:B------:R-:W-:Y:S01]  /*705e0*/  F2FP.BF16.PACK_AB R10, R10, R12 ;  /* 0x0000000c0a0a723e */ /* 0x000fe200000010ff */
[----:B------:R-:W-:-:S05]  /*705f0*/  IMAD R12, R0, 0x33a, RZ ;  /* 0x0000033a000c7824 */ /* 0x000fca00078e02ff */
[----:B-1----:R-:W-:Y:S02]  /*70600*/  IADD3 R18, P5, R12, R22, RZ ;  /* 0x000000160c127210 */ /* 0x002fe40007fbe0ff */
[----:B--2---:R-:W-:Y:S01]  /*70610*/  F2FP.BF16.PACK_AB R11, R13, R14 ;  /* 0x0000000e0d0b723e */ /* 0x004fe200000010ff */
[----:B------:R-:W-:-:S04]  /*70620*/  IMAD R14, R0, 0x19d, RZ ;  /* 0x0000019d000e7824 */ /* 0x000fc800078e02ff */
[----:B------:R0:W-:Y:S01]  /*70630*/  STS.128 [R27+0x180], R8 ;  /* 0x000180081b007388 */ /* 0x0001e20000000c00 */
[----:B------:R-:W-:-:S03]  /*70640*/  LEA.HI.X.SX32 R19, R14, R23, 0x1, P5 ;  /* 0x000000170e137211 */ /* 0x000fc600028f0eff */
[----:B0-----:R-:W2:Y:S04]  /*70650*/  LDL.LU R11, [R1+0x3b4] ;  /* 0x0003b400010b7983 */ /* 0x001ea80000300800 */
[----:B------:R-:W2:Y:S01]  /*70660*/  LDL.LU R14, [R1+0x3bc] ;  /* 0x0003bc00010e7983 */ /* 0x000ea20000300800 */
[----:B------:R-:W-:-:S03]  /*70670*/  IMAD R13, R0, 0x33c, RZ ;  /* 0x0000033c000d7824 */ /* 0x000fc600078e02ff */
[----:B------:R-:W4:Y:S04]  /*70680*/  LDL.LU R8, [R1+0x3f0] ;  /* 0x0003f00001087983 */ /* 0x000f280000300800 */
[----:B------:R-:W4:Y:S04]  /*70690*/  LDL.LU R10, [R1+0x3ec] ;  /* 0x0003ec00010a7983 */ /* 0x000f280000300800 */
[----:B------:R0:W-:Y:S01]  /*706a0*/  STL.64 [R1+0x778], R18 ;  /* 0x0007781201007387 */ /* 0x0001e20000100a00 */
[----:B------:R-:W-:Y:S01]  /*706b0*/  IMAD R4, R0, 0x33e, RZ ;  /* 0x0000033e00047824 */ /* 0x000fe200078e02ff */
[----:B------:R-:W-:-:S02]  /*706c0*/  F2FP.BF16.PACK_AB R12, R26, R21 ;  /* 0x000000151a0c723e */ /* 0x000fc400000010ff */
[----:B------:R-:W4:Y:S01]  /*706d0*/  LDL.LU R9, [R1+0x3f8] ;  /* 0x0003f80001097983 */ /* 0x000f220000300800 */
[----:B------:R-:W-:-:S03]  /*706e0*/  IMAD R6, R0, 0x19f, RZ ;  /* 0x0000019f00067824 */ /* 0x000fc600078e02ff */
[----:B------:R-:W4:Y:S01]  /*706f0*/  LDL.LU R27, [R1+0x3f4] ;  /* 0x0003f400011b7983 */ /* 0x000f220000300800 */
[----:B0-----:R-:W-:-:S03]  /*70700*/  IADD3 R18, P5, R13, R22, RZ ;  /* 0x000000160d127210 */ /* 0x001fc60007fbe0ff */
[----:B------:R-:W4:Y:S01]  /*70710*/  LDL.LU R26, [R1+0x400] ;  /* 0x00040000011a7983 */ /* 0x000f220000300800 */
[----:B------:R-:W-:-:S03]  /*70720*/  LEA.HI.X.SX32 R19, R16, R23, 0x1, P5 ;  /* 0x0000001710137211 */ /* 0x000fc600028f0eff */
[----:B------:R-:W4:Y:S04]  /*70730*/  LDL.LU R21, [R1+0x3fc] ;  /* 0x0003fc0001157983 */ /* 0x000f280000300800 */
[----:B------:R0:W-:Y:S01]  /*70740*/  STL.64 [R1+0x750], R18 ;  /* 0x0007501201007387 */ /* 0x0001e20000100a00 */
[----:B------:R-:W-:Y:S01]  /*70750*/  IMAD R5, R0, 0x340, RZ ;  /* 0x0000034000057824 */ /* 0x000fe200078e02ff */
[----:B0-----:R-:W-:-:S04]  /*70760*/  IADD3 R18, P5, R4, R22, RZ ;  /* 0x0000001604127210 */ /* 0x001fc80007fbe0ff */
[----:B------:R-:W-:Y:S02]  /*70770*/  LEA.HI.X.SX32 R19, R6, R23, 0x1, P5 ;  /* 0x0000001706137211 */ /* 0x000fe400028f0eff */
[----:B------:R-:W4:Y:S01]  /*70780*/  LDL.LU R6, [R1+0x3e4] ;  /* 0x0003e40001067983 */ /* 0x000f220000300800 */
[----:B---3--:R-:W-:Y:S01]  /*70790*/  F2FP.BF16.PACK_AB R15, R15, R24 ;  /* 0x000000180f0f723e */ /* 0x008fe200000010ff */
[----:B------:R-:W-:Y:S01]  /*707a0*/  IMAD R4, R0, 0x342, RZ ;  /* 0x0000034200047824 */ /* 0x000fe200078e02ff */
[----:B--2---:R-:W-:Y:S02]  /*707b0*/  F2FP.BF16.PACK_AB R13, R14, R11 ;  /* 0x0000000b0e0d723e */ /* 0x004fe400000010ff */
[----:B----4-:R-:W-:Y:S01]  /*707c0*/  F2FP.BF16.PACK_AB R14, R7, R20 ;  /* 0x00000014070e723e */ /* 0x010fe200000010ff */
[----:B------:R-:W2:Y:S04]  /*707d0*/  LDL.LU R11, [R1+0x408] ;  /* 0x00040800010b7983 */ /* 0x000ea80000300800 */
[----:B------:R-:W2:Y:S04]  /*707e0*/  LDL.LU R20, [R1+0x404] ;  /* 0x0004040001147983 */ /* 0x000ea80000300800 */
[----:B------:R0:W-:Y:S04]  /*707f0*/  STL.64 [R1+0x748], R18 ;  /* 0x0007481201007387 */ /* 0x0001e80000100a00 */
[----:B------:R-:W3:Y:S04]  /*70800*/  LDL.LU R16, [R1+0x418] ;  /* 0x0004180001107983 */ /* 0x000ee80000300800 */
[----:B------:R-:W3:Y:S01]  /*70810*/  LDL.LU R24, [R1+0x414] ;  /* 0x0004140001187983 */ /* 0x000ee20000300800 */
[----:B0-----:R-:W-:Y:S01]  /*70820*/  IMAD R19, R0, 0x1a0, RZ ;  /* 0x000001a000137824 */ /* 0x001fe200078e02ff */
[----:B------:R-:W-:-:S04]  /*70830*/  IADD3 R18, P5, R5, R22, RZ ;  /* 0x0000001605127210 */ /* 0x000fc80007fbe0ff */
[----:B------:R-:W-:-:S05]  /*70840*/  LEA.HI.X.SX32 R19, R19, R23, 0x1, P5 ;  /* 0x0000001713137211 */ /* 0x000fca00028f0eff */
[----:B------:R0:W-:Y:S04]  /*70850*/  STL.64 [R1+0x740], R18 ;  /* 0x0007401201007387 */ /* 0x0001e80000100a00 */
[----:B0-----:R-:W4:Y:S01]  /*70860*/  LDL R19, [R1+0xf8c] ;  /* 0x000f8c0001137983 */ /* 0x001f220000100800 */
[----:B------:R-:W-:-:S03]  /*70870*/  IADD3 R18, P5, R4, R22, RZ ;  /* 0x0000001604127210 */ /* 0x000fc60007fbe0ff */
[----:B------:R-:W2:Y:S01]  /*70880*/  LDL.LU R4, [R1+0x3e8] ;  /* 0x0003e80001047983 */ /* 0x000ea20000300800 */
[C---:B------:R-:W-:Y:S02]  /*70890*/  IMAD R7, R0.reuse, 0x1a1, RZ ;  /* 0x000001a100077824 */ /* 0x040fe400078e02ff */
[----:B------:R-:W-:Y:S01]  /*708a0*/  IMAD R5, R0, 0x344, RZ ;  /* 0x0000034400057824 */ /* 0x000fe200078e02ff */
[----:B----4-:R0:W-:Y:S01]  /*708b0*/  STS.128 [R19+0x200], R12 ;  /* 0x0002000c13007388 */ /* 0x0101e20000000c00 */
[----:B--2---:R-:W-:Y:S01]  /*708c0*/  F2FP.BF16.PACK_AB R4, R4, R6 ;  /* 0x000000060404723e */ /* 0x004fe200000010ff */
[----:B------:R-:W-:Y:S01]  /*708d0*/  IMAD R6, R0, 0x346, RZ ;  /* 0x0000034600067824 */ /* 0x000fe200078e02ff */
[----:B0-----:R-:W-:Y:S01]  /*708e0*/  LEA.HI.X.SX32 R19, R7, R23, 0x1, P5 ;  /* 0x0000001707137211 */ /* 0x001fe200028f0eff */
[----:B------:R-:W2:Y:S04]  /*708f0*/  LDL.LU R12, [R1+0x40c] ;  /* 0x00040c00010c7983 */ /* 0x000ea80000300800 */
[----:B------:R-:W4:Y:S04]  /*70900*/  LDL.LU R14, [R1+0x41c] ;  /* 0x00041c00010e7983 */ /* 0x000f280000300800 */
[----:B------:R0:W-:Y:S02]  /*70910*/  STL.64 [R1+0x738], R18 ;  /* 0x0007381201007387 */ /* 0x0001e40000100a00 */
[----:B0-----:R-:W-:-:S04]  /*70920*/  IADD3 R18, P5, R5, R22, RZ ;  /* 0x0000001605127210 */ /* 0x001fc80007fbe0ff */
[----:B------:R-:W-:Y:S02]  /*70930*/  LEA.HI.X.SX32 R19, R28, R23, 0x1, P5 ;  /* 0x000000171c137211 */ /* 0x000fe400028f0eff */
[----:B------:R-:W-:Y:S01]  /*70940*/  F2FP.BF16.PACK_AB R5, R8, R10 ;  /* 0x0000000a0805723e */ /* 0x000fe200000010ff */
[----:B------:R-:W2:Y:S01]  /*70950*/  LDL R28, [R1+0xf8c] ;  /* 0x000f8c00011c7983 */ /* 0x000ea20000100800 */
[----:B------:R-:W-:-:S03]  /*70960*/  IMAD R10, R0, 0x1a3, RZ ;  /* 0x000001a3000a7824 */ /* 0x000fc600078e02ff */
[----:B------:R0:W-:Y:S01]  /*70970*/  STL.64 [R1+0x700], R18 ;  /* 0x0007001201007387 */ /* 0x0001e20000100a00 */
[----:B------:R-:W-:Y:S01]  /*70980*/  IMAD R8, R0, 0x348, RZ ;  /* 0x0000034800087824 */ /* 0x000fe200078e02ff */
[----:B------:R-:W-:Y:S01]  /*70990*/  F2FP.BF16.PACK_AB R7, R26, R21 ;  /* 0x000000151a07723e */ /* 0x000fe200000010ff */
[----:B------:R-:W-:Y:S01]  /*709a0*/  IMAD R21, R0, 0x1a4, RZ ;  /* 0x000001a400157824 */ /* 0x000fe200078e02ff */
[----:B0-----:R-:W-:Y:S02]  /*709b0*/  IADD3 R18, P5, R6, R22, RZ ;  /* 0x0000001606127210 */ /* 0x001fe40007fbe0ff */
[----:B------:R-:W-:Y:S02]  /*709c0*/  F2FP.BF16.PACK_AB R6, R9, R27 ;  /* 0x0000001b0906723e */ /* 0x000fe400000010ff */
[----:B------:R-:W-:Y:S01]  /*709d0*/  LEA.HI.X.SX32 R19, R10, R23, 0x1, P5 ;  /* 0x000000170a137211 */ /* 0x000fe200028f0eff */
[----:B------:R-:W3:Y:S04]  /*709e0*/  LDL.LU R27, [R1+0x450] ;  /* 0x00045000011b7983 */ /* 0x000ee80000300800 */
[----:B------:R-:W3:Y:S04]  /*709f0*/  LDL.LU R26, [R1+0x448] ;  /* 0x00044800011a7983 */ /* 0x000ee80000300800 */
[----:B------:R-:W3:Y:S04]  /*70a00*/  LDL.LU R10, [R1+0x410] ;  /* 0x00041000010a7983 */ /* 0x000ee80000300800 */
[----:B------:R0:W-:Y:S01]  /*70a10*/  STL.64 [R1+0x6f8], R18 ;  /* 0x0006f81201007387 */ /* 0x0001e20000100a00 */
[----:B------:R-:W-:-:S03]  /*70a20*/  IMAD R9, R0, 0x34a, RZ ;  /* 0x0000034a00097824 */ /* 0x000fc600078e02ff */
[----:B------:R-:W4:Y:S01]  /*70a30*/  LDL.LU R15, [R1+0x458] ;  /* 0x00045800010f7983 */ /* 0x000f220000300800 */
[----:B0-----:R-:W-:Y:S02]  /*70a40*/  IADD3 R18, P5, R8, R22, RZ ;  /* 0x0000001608127210 */ /* 0x001fe40007fbe0ff */
[----:B------:R-:W-:Y:S02]  /*70a50*/  F2FP.BF16.PACK_AB R8, R11, R20 ;  /* 0x000000140b08723e */ /* 0x000fe400000010ff */
[----:B------:R-:W-:Y:S01]  /*70a60*/  LEA.HI.X.SX32 R19, R21, R23, 0x1, P5 ;  /* 0x0000001715137211 */ /* 0x000fe200028f0eff */
[----:B------:R-:W4:Y:S01]  /*70a70*/  LDL.LU R20, [R1+0x13f4] ;  /* 0x0013f40001147983 */ /* 0x000f220000300800 */
[----:B------:R-:W-:-:S03]  /*70a80*/  IMAD R13, R0, 0x1a5, RZ ;  /* 0x000001a5000d7824 */ /* 0x000fc600078e02ff */
[----:B------:R-:W4:Y:S04]  /*70a90*/  LDL.LU R21, [R1+0x468] ;  /* 0x0004680001157983 */ /* 0x000f280000300800 */
[----:B------:R0:W-:Y:S02]  /*70aa0*/  STL.64 [R1+0x6f0], R18 ;  /* 0x0006f01201007387 */ /* 0x0001e40000100a00 */
[----:B0-----:R-:W-:-:S04]  /*70ab0*/  IADD3 R18, P5, R9, R22, RZ ;  /* 0x0000001609127210 */ /* 0x001fc80007fbe0ff */
[----:B------:R-:W-:Y:S02]  /*70ac0*/  LEA.HI.X.SX32 R19, R13, R23, 0x1, P5 ;  /* 0x000000170d137211 */ /* 0x000fe400028f0eff */
[----:B------:R-:W4:Y:S01]  /*70ad0*/  LDL.LU R13, [R1+0x420] ;  /* 0x00042000010d7983 */ /* 0x000f220000300800 */
[----:B------:R-:W-:-:S03]  /*70ae0*/  IMAD R11, R0, 0x34c, RZ ;  /* 0x0000034c000b7824 */ /* 0x000fc600078e02ff */
[----:B--2---:R-:W-:Y:S01]  /*70af0*/  STS.128 [R28+0x280], R4 ;  /* 0x000280041c007388 */ /* 0x004fe20000000c00 */
[----:B---3--:R-:W-:Y:S02]  /*70b00*/  F2FP.BF16.PACK_AB R9, R10, R12 ;  /* 0x0000000c0a09723e */ /* 0x008fe400000010ff */
[----:B------:R-:W-:Y:S02]  /*70b10*/  F2FP.BF16.PACK_AB R10, R16, R24 ;  /* 0x00000018100a723e */ /* 0x000fe400000010ff */
[----:B------:R-:W2:Y:S04]  /*70b20*/  LDL.LU R16, [R1+0x13fc] ;  /* 0x0013fc0001107983 */ /* 0x000ea80000300800 */
[----:B------:R-:W2:Y:S04]  /*70b30*/  LDL.LU R24, [R1+0x13f8] ;  /* 0x0013f80001187983 */ /* 0x000ea80000300800 */
[----:B------:R0:W-:Y:S02]  /*70b40*/  STL.64 [R1+0x6e8], R18 ;  /* 0x0006e81201007387 */ /* 0x0001e40000100a00 */
[----:B0-----:R-:W-:-:S04]  /*70b50*/  IADD3 R18, P5, R11, R22, RZ ;  /* 0x000000160b127210 */ /* 0x001fc80007fbe0ff */
[----:B------:R-:W-:-:S05]  /*70b60*/  LEA.HI.X.SX32 R19, R29, R23, 0x1, P5 ;  /* 0x000000171d137211 */ /* 0x000fca00028f0eff */
[----:B------:R-:W-:Y:S01]  /*70b70*/  STL.64 [R1+0x6e0], R18 ;  /* 0x0006e01201007387 */ /* 0x000fe20000100a00 */
[----:B----4-:R-:W-:-:S05]  /*70b80*/  F2FP.BF16.PACK_AB R11, R13, R14 ;  /* 0x0000000e0d0b723e */ /* 0x010fca00000010ff */
[----:B------:R0:W-:Y:S04]  /*70b90*/  STS.128 [R28+0x300], R8 ;  /* 0x000300081c007388 */ /* 0x0001e80000000c00 */
[----:B0-----:R-:W3:Y:S01]  /*70ba0*/  LDL.LU R10, [R1+0x460] ;  /* 0x00046000010a7983 */ /* 0x001ee20000300800 */
[C---:B------:R-:W-:Y:S02]  /*70bb0*/  IMAD R12, R0.reuse, 0x34e, RZ ;  /* 0x0000034e000c7824 */ /* 0x040fe400078e02ff */
[----:B------:R-:W-:Y:S01]  /*70bc0*/  IMAD R14, R0, 0x1a7, RZ ;  /* 0x000001a7000e7824 */ /* 0x000fe200078e02ff */
[----:B------:R-:W4:Y:S02]  /*70bd0*/  LDL.LU R9, [R1+0x1424] ;  /* 0x0014240001097983 */ /* 0x000f240000300800 */
[----:B------:R-:W-:Y:S01]  /*70be0*/  IADD3 R18, P5, R12, R22, RZ ;  /* 0x000000160c127210 */ /* 0x000fe20007fbe0ff */
[----:B------:R-:W-:-:S03]  /*70bf0*/  IMAD R13, R0, 0x350, RZ ;  /* 0x00000350000d7824 */ /* 0x000fc600078e02ff */
[----:B------:R-:W-:Y:S02]  /*70c00*/  LEA.HI.X.SX32 R19, R14, R23, 0x1, P5 ;  /* 0x000000170e137211 */ /* 0x000fe400028f0eff */
[----:B------:R-:W-:Y:S01]  /*70c10*/  F2FP.BF16.PACK_AB R12, R27, R26 ;  /* 0x0000001a1b0c723e */ /* 0x000fe200000010ff */
[C---:B------:R-:W-:Y:S02]  /*70c20*/  IMAD R26, R0.reuse, 0x1a8, RZ ;  /* 0x000001a8001a7824 */ /* 0x040fe400078e02ff */
[----:B------:R0:W-:Y:S01]  /*70c30*/  STL.64 [R1+0x6d8], R18 ;  /* 0x0006d81201007387 */ /* 0x0001e20000100a00 */
[----:B------:R-:W-:-:S03]  /*70c40*/  IMAD R4, R0, 0x352, RZ ;  /* 0x0000035200047824 */ /* 0x000fc600078e02ff */
[----:B------:R-:W4:Y:S04]  /*70c50*/  LDL.LU R8, [R1+0x1484] ;  /* 0x0014840001087983 */ /* 0x000f280000300800 */
[----:B------:R-:W4:Y:S01]  /*70c60*/  LDL.LU R7, [R1+0x1480] ;  /* 0x0014800001077983 */ /* 0x000f220000300800 */
[----:B0-----:R-:W-:-:S03]  /*70c70*/  IADD3 R18, P5, R13, R22, RZ ;  /* 0x000000160d127210 */ /* 0x001fc60007fbe0ff */
[----:B------:R-:W4:Y:S01]  /*70c80*/  LDL.LU R27, [R1+0x1430] ;  /* 0x00143000011b7983 */ /* 0x000f220000300800 */
[----:B------:R-:W-:-:S03]  /*70c90*/  LEA.HI.X.SX32 R19, R26, R23, 0x1, P5 ;  /* 0x000000171a137211 */ /* 0x000fc600028f0eff */
[----:B------:R-:W4:Y:S01]  /*70ca0*/  LDL.LU R26, [R1+0x142c] ;  /* 0x00142c00011a7983 */ /* 0x000f220000300800 */
[----:B------:R-:W-:-:S03]  /*70cb0*/  IMAD R6, R0, 0x1a9, RZ ;  /* 0x000001a900067824 */ /* 0x000fc600078e02ff */
[----:B------:R-:W4:Y:S04]  /*70cc0*/  LDL.LU R11, [R1+0x1494] ;  /* 0x00149400010b7983 */ /* 0x000f280000300800 */
[----:B------:R0:W-:Y:S01]  /*70cd0*/  STL.64 [R1+0x6b0], R18 ;  /* 0x0006b01201007387 */ /* 0x0001e20000100a00 */
[----:B------:R-:W-:Y:S01]  /*70ce0*/  IMAD R5, R0, 0x354, RZ ;  /* 0x0000035400057824 */ /* 0x000fe200078e02ff */
[----:B------:R-:W-:Y:S02]  /*70cf0*/  F2FP.BF16.PACK_AB R14, R20, R21 ;  /* 0x00000015140e723e */ /* 0x000fe400000010ff */
[----:B------:R-:W4:Y:S04]  /*70d00*/  LDL.LU R29, [R1+0x1490] ;  /* 0x00149000011d7983 */ /* 0x000f280000300800 */
[----:B------:R-:W4:Y:S01]  /*70d10*/  LDL.LU R20, [R1+0x1438] ;  /* 0x0014380001147983 */ /* 0x000f220000300800 */
[----:B0-----:R-:W-:-:S03]  /*70d20*/  IADD3 R18, P5, R4, R22, RZ ;  /* 0x0000001604127210 */ /* 0x001fc60007fbe0ff */
[----:B------:R-:W4:Y:S01]  /*70d30*/  LDL.LU R21, [R1+0x1434] ;  /* 0x0014340001157983 */ /* 0x000f220000300800 */
[----:B------:R-:W-:-:S05]  /*70d40*/  LEA.HI.X.SX32 R19, R6, R23, 0x1, P5 ;  /* 0x0000001706137211 */ /* 0x000fca00028f0eff */
[----:B------:R0:W-:Y:S02]  /*70d50*/  STL.64 [R1+0x6a8], R18 ;  /* 0x0006a81201007387 */ /* 0x0001e40000100a00 */
[----:B0-----:R-:W-:-:S04]  /*70d60*/  IADD3 R18, P5, R5, R22, RZ ;  /* 0x0000001605127210 */ /* 0x001fc80007fbe0ff */
[----:B------:R-:W-:Y:S02]  /*70d70*/  LEA.HI.X.SX32 R19, R2, R23, 0x1, P5 ;  /* 0x0000001702137211 */ /* 0x000fe400028f0eff */
[----:B---3--:R-:W-:Y:S02]  /*70d80*/  F2FP.BF16.PACK_AB R13, R10, R15 ;  /* 0x0000000f0a0d723e */ /* 0x008fe400000010ff */
[----:B--2---:R-:W-:Y:S01]  /*70d90*/  F2FP.BF16.PACK_AB R15, R16, R24 ;  /* 0x00000018100f723e */ /* 0x004fe200000010ff */
[----:B------:R-:W2:Y:S04]  /*70da0*/  LDL.LU R10, [R1+0x14a0] ;  /* 0x0014a000010a7983 */ /* 0x000ea80000300800 */
[----:B------:R-:W3:Y:S04]  /*70db0*/  LDL.LU R16, [R1+0x1450] ;  /* 0x0014500001107983 */ /* 0x000ee80000300800 */
[----:B------:R-:W3:Y:S04]  /*70dc0*/  LDL.LU R24, [R1+0x1448] ;  /* 0x0014480001187983 */ /* 0x000ee80000300800 */
[----:B------:R-:W2:Y:S01]  /*70dd0*/  LDL.LU R2, [R1+0x1428] ;  /* 0x0014280001027983 */ /* 0x000ea20000300800 */
[----:B------:R-:W-:-:S02]  /*70de0*/  IMAD R4, R0, 0x356, RZ ;  /* 0x0000035600047824 */ /* 0x000fc400078e02ff */
[C---:B------:R-:W-:Y:S01]  /*70df0*/  IMAD R6, R0.reuse, 0x1ab, RZ ;  /* 0x000001ab00067824 */ /* 0x040fe200078e02ff */
[----:B------:R0:W-:Y:S01]  /*70e00*/  STL.64 [R1+0x6a0], R18 ;  /* 0x0006a01201007387 */ /* 0x0001e20000100a00 */
[----:B------:R-:W-:-:S03]  /*70e10*/  IMAD R5, R0, 0x358, RZ ;  /* 0x0000035800057824 */ /* 0x000fc600078e02ff */
[----:B------:R1:W-:Y:S01]  /*70e20*/  STS.128 [R28+0x380], R12 ;  /* 0x0003800c1c007388 */ /* 0x0003e20000000c00 */
[----:B0-----:R-:W-:-:S04]  /*70e30*/  IADD3 R18, P5, R4, R22, RZ ;  /* 0x0000001604127210 */ /* 0x001fc80007fbe0ff */
[----:B------:R-:W-:Y:S01]  /*70e40*/  LEA.HI.X.SX32 R19, R6, R23, 0x1, P5 ;  /* 0x0000001706137211 */ /* 0x000fe200028f0eff */
[----:B-1----:R-:W3:Y:S04]  /*70e50*/  LDL.LU R14, [R1+0x14a4] ;  /* 0x0014a400010e7983 */ /* 0x002ee80000300800 */
[----:B------:R-:W3:Y:S04]  /*70e60*/  LDL.LU R13, [R1+0x14b4] ;  /* 0x0014b400010d7983 */ /* 0x000ee80000300800 */
[----:B------:R0:W-:Y:S01]  /*70e70*/  STL.64 [R1+0x698], R18 ;  /* 0x0006981201007387 */ /* 0x0001e20000100a00 */
[----:B----4-:R-:W-:Y:S01]  /*70e80*/  F2FP.BF16.PACK_AB R8, R8, R7 ;  /* 0x000000070808723e */ /* 0x010fe200000010ff */
[C---:B------:R-:W-:Y:S01]  /*70e90*/  IMAD R7, R0.reuse, 0x1ad, RZ ;  /* 0x000001ad00077824 */ /* 0x040fe200078e02ff */
[----:B0-----:R-:W-:Y:S01]  /*70ea0*/  IADD3 R18, P5, R5, R22, RZ ;  /* 0x0000001605127210 */ /* 0x001fe20007fbe0ff */
[C---:B------:R-:W-:Y:S01]  /*70eb0*/  IMAD R6, R0.reuse, 0x35c, RZ ;  /* 0x0000035c00067824 */ /* 0x040fe200078e02ff */
[----:B------:R-:W-:Y:S01]  /*70ec0*/  F2FP.BF16.PACK_AB R5, R27, R26 ;  /* 0x0000001a1b05723e */ /* 0x000fe200000010ff */
[----:B------:R-:W-:Y:S01]  /*70ed0*/  IMAD R12, R0, 0x1af, RZ ;  /* 0x000001af000c7824 */ /* 0x000fe200078e02ff */
[----:B--2---:R-:W-:Y:S01]  /*70ee0*/  F2FP.BF16.PACK_AB R4, R2, R9 ;  /* 0x000000090204723e */ /* 0x004fe200000010ff */
[----:B------:R-:W-:-:S02]  /*70ef0*/  IMAD R9, R0, 0x1ac, RZ ;  /* 0x000001ac00097824 */ /* 0x000fc400078e02ff */
[----:B------:R-:W-:-:S03]  /*70f00*/  IMAD R2, R0, 0x35a, RZ ;  /* 0x0000035a00027824 */ /* 0x000fc600078e02ff */
[----:B------:R-:W-:-:S05]  /*70f10*/  LEA.HI.X.SX32 R19, R9, R23, 0x1, P5 ;  /* 0x0000001709137211 */ /* 0x000fca00028f0eff */
[----:B------:R0:W-:Y:S04]  /*70f20*/  STL.64 [R1+0x660], R18 ;  /* 0x0006601201007387 */ /* 0x0001e80000100a00 */
[----:B------:R-:W2:Y:S04]  /*70f30*/  LDL.LU R27, [R1+0x1500] ;  /* 0x00150000011b7983 */ /* 0x000ea80000300800 */
[----:B------:R-:W2:Y:S01]  /*70f40*/  LDL.LU R26, [R1+0x14fc] ;  /* 0x0014fc00011a7983 */ /* 0x000ea20000300800 */
[----:B0-----:R-:W-:-:S04]  /*70f50*/  IADD3 R18, P5, R2, R22, RZ ;  /* 0x0000001602127210 */ /* 0x001fc80007fbe0ff */
[----:B------:R-:W-:Y:S01]  /*70f60*/  LEA.HI.X.SX32 R19, R7, R23, 0x1, P5 ;  /* 0x0000001707137211 */ /* 0x000fe200028f0eff */
[----:B------:R-:W-:-:S04]  /*70f70*/  IMAD R7, R0, 0x1ae, RZ ;  /* 0x000001ae00077824 */ /* 0x000fc800078e02ff */
[----:B------:R0:W-:Y:S01]  /*70f80*/  STL.64 [R1+0x658], R18 ;  /* 0x0006581201007387 */ /* 0x0001e20000100a00 */
[----:B------:R-:W-:Y:S01]  /*70f90*/  F2FP.BF16.PACK_AB R9, R11, R29 ;  /* 0x0000001d0b09723e */ /* 0x000fe200000010ff */
[----:B------:R-:W-:Y:S02]  /*70fa0*/  IMAD R2, R0, 0x35e, RZ ;  /* 0x0000035e00027824 */ /* 0x000fe400078e02ff */
[----:B------:R-:W4:Y:S04]  /*70fb0*/  LDL.LU R15, [R1+0x1508] ;  /* 0x00150800010f7983 */ /* 0x000f280000300800 */
[----:B------:R-:W4:Y:S01]  /*70fc0*/  LDL.LU R29, [R1+0x1504] ;  /* 0x00150400011d7983 */ /* 0x000f220000300800 */
[----:B0-----:R-:W-:Y:S02]  /*70fd0*/  IADD3 R18, P5, R6, R22, RZ ;  /* 0x0000001606127210 */ /* 0x001fe40007fbe0ff */
[----:B------:R-:W-:-:S02]  /*70fe0*/  F2FP.BF16.PACK_AB R6, R20, R21 ;  /* 0x000000151406723e */ /* 0x000fc400000010ff */
[----:B------:R-:W-:Y:S01]  /*70ff0*/  LEA.HI.X.SX32 R19, R7, R23, 0x1, P5 ;  /* 0x0000001707137211 */ /* 0x000fe200028f0eff */
[----:B------:R-:W2:Y:S04]  /*71000*/  LDL.LU R20, [R1+0x1510] ;  /* 0x0015100001147983 */ /* 0x000ea80000300800 */
[----:B------:R-:W2:Y:S01]  /*71010*/  LDL.LU R21, [R1+0x150c] ;  /* 0x00150c0001157983 */ /* 0x000ea20000300800 */
[----:B---3--:R-:W-:-:S03]  /*71020*/  F2FP.BF16.PACK_AB R7, R16, R24 ;  /* 0x000000181007723e */ /* 0x008fc600000010ff */
[----:B------:R0:W-:Y:S04]  /*71030*/  STL.64 [R1+0x650], R18 ;  /* 0x0006501201007387 */ /* 0x0001e80000100a00 */
[----:B------:R-:W3:Y:S04]  /*71040*/  LDL.LU R16, [R1+0x1520] ;  /* 0x0015200001107983 */ /* 0x000ee80000300800 */
[----:B------:R-:W3:Y:S01]  /*71050*/  LDL.LU R24, [R1+0x151c] ;  /* 0x00151c0001187983 */ /* 0x000ee20000300800 */
[----:B0-----:R-:W-:-:S04]  /*71060*/  IADD3 R18, P5, R2, R22, RZ ;  /* 0x0000001602127210 */ /* 0x001fc80007fbe0ff */
[----:B------:R-:W-:Y:S02]  /*71070*/  LEA.HI.X.SX32 R19, R12, R23, 0x1, P5 ;  /* 0x000000170c137211 */ /* 0x000fe400028f0eff */
[----:B------:R-:W3:Y:S01]  /*71080*/  LDL.LU R12, [R1+0x14b8] ;  /* 0x0014b800010c7983 */ /* 0x000ee20000300800 */
[----:B------:R-:W-:Y:S01]  /*71090*/  IMAD R11, R0, 0x360, RZ ;  /* 0x00000360000b7824 */ /* 0x000fe200078e02ff */
[----:B------:R-:W-:Y:S01]  /*710a0*/  F2FP.BF16.PACK_AB R10, R14, R10 ;  /* 0x0000000a0e0a723e */ /* 0x000fe200000010ff */
[C---:B------:R-:W-:Y:S01]  /*710b0*/  IMAD R14, R0.reuse, 0x1b0, RZ ;  /* 0x000001b0000e7824 */ /* 0x040fe200078e02ff */
[----:B------:R0:W-:Y:S01]  /*710c0*/  STL.64 [R1+0x648], R18 ;  /* 0x0006481201007387 */ /* 0x0001e20000100a00 */
[----:B------:R-:W-:Y:S01]  /*710d0*/  IMAD R2, R0, 0x362, RZ ;  /* 0x0000036200027824 */ /* 0x000fe200078e02ff */
[----:B0-----:R-:W-:-:S04]  /*710e0*/  IADD3 R18, P5, R11, R22, RZ ;  /* 0x000000160b127210 */ /* 0x001fc80007fbe0ff */
[----:B------:R-:W-:-:S05]  /*710f0*/  LEA.HI.X.SX32 R19, R14, R23, 0x1, P5 ;  /* 0x000000170e137211 */ /* 0x000fca00028f0eff */
[----:B------:R0:W-:Y:S04]  /*71100*/  STL.64 [R1+0x640], R18 ;  /* 0x0006401201007387 */ /* 0x0001e80000100a00 */
[----:B------:R1:W-:Y:S01]  /*71110*/  STS.128 [R28+0x400], R4 ;  /* 0x000400041c007388 */ /* 0x0003e20000000c00 */
[----:B0-----:R-:W-:Y:S01]  /*71120*/  IADD3 R18, P5, R2, R22, RZ ;  /* 0x0000001602127210 */ /* 0x001fe20007fbe0ff */
[C---:B------:R-:W-:Y:S02]  /*71130*/  IMAD R2, R0.reuse, 0x366, RZ ;  /* 0x0000036600027824 */ /* 0x040fe400078e02ff */
[C---:B-1----:R-:W-:Y:S02]  /*71140*/  IMAD R5, R0.reuse, 0x1b3, RZ ;  /* 0x000001b300057824 */ /* 0x042fe400078e02ff */
[----:B------:R-:W-:Y:S01]  /*71150*/  IMAD R4, R0, 0x368, RZ ;  /* 0x0000036800047824 */ /* 0x000fe200078e02ff */
[----:B--2---:R-:W-:-:S02]  /*71160*/  F2FP.BF16.PACK_AB R14, R20, R21 ;  /* 0x00000015140e723e */ /* 0x004fc400000010ff */
[----:B---3--:R-:W-:Y:S01]  /*71170*/  F2FP.BF16.PACK_AB R11, R12, R13 ;  /* 0x0000000d0c0b723e */ /* 0x008fe200000010ff */
[C---:B------:R-:W-:Y:S02]  /*71180*/  IMAD R13, R0.reuse, 0x1b1, RZ ;  /* 0x000001b1000d7824 */ /* 0x040fe400078e02ff */
[----:B------:R-:W-:-:S03]  /*71190*/  IMAD R12, R0, 0x364, RZ ;  /* 0x00000364000c7824 */ /* 0x000fc600078e02ff */
[-C--:B------:R-:W-:Y:S02]  /*711a0*/  LEA.HI.X.SX32 R19, R13, R23.reuse, 0x1, P5 ;  /* 0x000000170d137211 */ /* 0x080fe400028f0eff */
[----:B------:R-:W-:Y:S01]  /*711b0*/  IADD3 R6, P5, R12, R22, RZ ;  /* 0x000000160c067210 */ /* 0x000fe20007fbe0ff */
[----:B------:R0:W-:Y:S03]  /*711c0*/  STS.128 [R28+0x480], R8 ;  /* 0x000480081c007388 */ /* 0x0001e60000000c00 */
[----:B------:R-:W-:Y:S01]  /*711d0*/  LEA.HI.X.SX32 R7, R17, R23, 0x1, P5 ;  /* 0x0000001711077211 */ /* 0x000fe200028f0eff */
[----:B------:R1:W-:Y:S01]  /*711e0*/  STL.64 [R1+0x638], R18 ;  /* 0x0006381201007387 */ /* 0x0003e20000100a00 */
[----:B----4-:R-:W-:Y:S02]  /*711f0*/  F2FP.BF16.PACK_AB R13, R15, R29 ;  /* 0x0000001d0f0d723e */ /* 0x010fe400000010ff */
[----:B------:R-:W-:-:S02]  /*71200*/  F2FP.BF16.PACK_AB R12, R27, R26 ;  /* 0x0000001a1b0c723e */ /* 0x000fc400000010ff */
[----:B------:R-:W-:Y:S02]  /*71210*/  F2FP.BF16.PACK_AB R15, R16, R24 ;  /* 0x00000018100f723e */ /* 0x000fe400000010ff */
[----:B0-----:R-:W-:Y:S01]  /*71220*/  IADD3 R10, P5, R2, R22, RZ ;  /* 0x00000016020a7210 */ /* 0x001fe20007fbe0ff */
[----:B-1----:R-:W2:Y:S03]  /*71230*/  LDL.LU.64 R18, [R1+0x2168] ;  /* 0x0021680001127983 */ /* 0x002ea60000300a00 */
[----:B------:R-:W-:Y:S01]  /*71240*/  LEA.HI.X.SX32 R11, R5, R23, 0x1, P5 ;  /* 0x00000017050b7211 */ /* 0x000fe200028f0eff */
[----:B------:R-:W3:Y:S01]  /*71250*/  LDL.LU R8, [R1+0x1548] ;  /* 0x0015480001087983 */ /* 0x000ee20000300800 */
[----:B------:R-:W-:-:S03]  /*71260*/  IMAD R24, R0, 0x1b4, RZ ;  /* 0x000001b400187824 */ /* 0x000fc600078e02ff */
[----:B------:R-:W3:Y:S01]  /*71270*/  LDL.LU R9, [R1+0x1544] ;  /* 0x0015440001097983 */ /* 0x000ee20000300800 */
[----:B------:R-:W-:-:S03]  /*71280*/  IADD3 R20, P5, R4, R22, RZ ;  /* 0x0000001604147210 */ /* 0x000fc60007fbe0ff */
[----:B------:R0:W-:Y:S01]  /*71290*/  STL.64 [R1+0x610], R6 ;  /* 0x0006100601007387 */ /* 0x0001e20000100a00 */
[----:B------:R-:W-:Y:S01]  /*712a0*/  LEA.HI.X.SX32 R21, R24, R23, 0x1, P5 ;  /* 0x0000001718157211 */ /* 0x000fe200028f0eff */
[----:B------:R-:W-:Y:S02]  /*712b0*/  IMAD R2, R0, 0x36a, RZ ;  /* 0x0000036a00027824 */ /* 0x000fe400078e02ff */
[----:B0-----:R-:W4:Y:S04]  /*712c0*/  LDL.LU R7, [R1+0x154c] ;  /* 0x00154c0001077983 */ /* 0x001f280000300800 */
[----:B------:R-:W2:Y:S04]  /*712d0*/  LDL.LU R27, [R1+0x1558] ;  /* 0x00155800011b7983 */ /* 0x000ea80000300800 */
[----:B------:R-:W2:Y:S04]  /*712e0*/  LDL.LU R26, [R1+0x1554] ;  /* 0x00155400011a7983 */ /* 0x000ea80000300800 */
        /* <DEDUP_REMOVED lines=8> */
[----:B------:R0:W-:Y:S02]  /*71370*/  STL.64 [R1+0x600], R20 ;  /* 0x0006001401007387 */ /* 0x0001e40000100a00 */
[----:B0-----:R-:W-:-:S02]  /*71380*/  IADD3 R20, P5, R2, R22, RZ ;  /* 0x0000001602147210 */ /* 0x001fc40007fbe0ff */
[----:B------:R-:W2:Y:S04]  /*71390*/  LDL.LU R2, [R1+0x1540] ;  /* 0x0015400001027983 */ /* 0x000ea80000300800 */
[----:B------:R0:W-:Y:S04]  /*713a0*/  STS.128 [R28+0x500], R12 ;  /* 0x0005000c1c007388 */ /* 0x0001e80000000c00 */
[----:B0-----:R-:W4:Y:S04]  /*713b0*/  LDL.LU R14, [R1+0x1550] ;  /* 0x00155000010e7983 */ /* 0x001f280000300800 */
[----:B------:R-:W4:Y:S04]  /*713c0*/  LDL.LU R13, [R1+0x1580] ;  /* 0x00158000010d7983 */ /* 0x000f280000300800 */
[----:B------:R-:W4:Y:S01]  /*713d0*/  LDL.LU R15, [R1+0x1588] ;  /* 0x00158800010f7983 */ /* 0x000f220000300800 */
[----:B------:R-:W-:-:S02]  /*713e0*/  IMAD R6, R0, 0x1b5, RZ ;  /* 0x000001b500067824 */ /* 0x000fc400078e02ff */
[----:B------:R-:W-:-:S03]  /*713f0*/  IMAD R5, R0, 0x36c, RZ ;  /* 0x0000036c00057824 */ /* 0x000fc600078e02ff */
[----:B------:R-:W-:Y:S01]  /*71400*/  LEA.HI.X.SX32 R21, R6, R23, 0x1, P5 ;  /* 0x0000001706157211 */ /* 0x000fe200028f0eff */
[----:B------:R-:W-:-:S04]  /*71410*/  IMAD R12, R0, 0x1b6, RZ ;  /* 0x000001b6000c7824 */ /* 0x000fc800078e02ff */
[----:B------:R0:W-:Y:S02]  /*71420*/  STL.64 [R1+0x5f8], R20 ;  /* 0x0005f81401007387 */ /* 0x0001e40000100a00 */
[----:B0-----:R-:W-:-:S04]  /*71430*/  IADD3 R20, P5, R5, R22, RZ ;  /* 0x0000001605147210 */ /* 0x001fc80007fbe0ff */
[----:B------:R-:W-:-:S05]  /*71440*/  LEA.HI.X.SX32 R21, R12, R23, 0x1, P5 ;  /* 0x000000170c157211 */ /* 0x000fca00028f0eff */
[----:B------:R0:W-:Y:S01]  /*71450*/  STL.64 [R1+0x5c0], R20 ;  /* 0x0005c01401007387 */ /* 0x0001e20000100a00 */
[----:B---3--:R-:W-:Y:S01]  /*71460*/  F2FP.BF16.PACK_AB R5, R8, R9 ;  /* 0x000000090805723e */ /* 0x008fe200000010ff */
[----:B------:R-:W-:Y:S01]  /*71470*/  IMAD R9, R0, 0x1b7, RZ ;  /* 0x000001b700097824 */ /* 0x000fe200078e02ff */
[----:B--2---:R-:W-:Y:S01]  /*71480*/  F2FP.BF16.PACK_AB R4, R2, R4 ;  /* 0x000000040204723e */ /* 0x004fe200000010ff */
[----:B------:R-:W-:-:S05]  /*71490*/  IMAD R2, R0, 0x36e, RZ ;  /* 0x0000036e00027824 */ /* 0x000fca00078e02ff */
[----:B0-----:R-:W-:-:S04]  /*714a0*/  IADD3 R20, P5, R2, R22, RZ ;  /* 0x0000001602147210 */ /* 0x001fc80007fbe0ff */
[----:B------:R-:W-:-:S05]  /*714b0*/  LEA.HI.X.SX32 R21, R9, R23, 0x1, P5 ;  /* 0x0000001709157211 */ /* 0x000fca00028f0eff */
[----:B------:R0:W-:Y:S04]  /*714c0*/  STL.64 [R1+0x5b8], R20 ;  /* 0x0005b81401007387 */ /* 0x0001e80000100a00 */
[----:B0-----:R-:W2:Y:S04]  /*714d0*/  LDL.LU R20, [R1+0x15c0] ;  /* 0x0015c00001147983 */ /* 0x001ea80000300800 */
[----:B------:R-:W2:Y:S01]  /*714e0*/  LDL.LU R21, [R1+0x15bc] ;  /* 0x0015bc0001157983 */ /* 0x000ea20000300800 */
[----:B------:R-:W-:Y:S01]  /*714f0*/  IMAD R8, R0, 0x370, RZ ;  /* 0x0000037000087824 */ /* 0x000fe200078e02ff */
[----:B----4-:R-:W-:Y:S01]  /*71500*/  F2FP.BF16.PACK_AB R6, R14, R7 ;  /* 0x000000070e06723e */ /* 0x010fe200000010ff */
[----:B------:R-:W-:Y:S01]  /*71510*/  IMAD R14, R0, 0x1b8, RZ ;  /* 0x000001b8000e7824 */ /* 0x000fe200078e02ff */
[----:B------:R-:W-:-:S02]  /*71520*/  F2FP.BF16.PACK_AB R7, R27, R26 ;  /* 0x0000001a1b07723e */ /* 0x000fc400000010ff */
[----:B------:R-:W-:Y:S01]  /*71530*/  IADD3 R26, P5, R8, R22, RZ ;  /* 0x00000016081a7210 */ /* 0x000fe20007fbe0ff */
[----:B------:R-:W-:-:S03]  /*71540*/  IMAD R2, R0, 0x372, RZ ;  /* 0x0000037200027824 */ /* 0x000fc600078e02ff */
[----:B------:R-:W-:Y:S01]  /*71550*/  LEA.HI.X.SX32 R27, R14, R23, 0x1, P5 ;  /* 0x000000170e1b7211 */ /* 0x000fe200028f0eff */
[----:B------:R-:W-:-:S04]  /*71560*/  IMAD R12, R0, 0x1b9, RZ ;  /* 0x000001b9000c7824 */ /* 0x000fc800078e02ff */
[----:B------:R0:W-:Y:S01]  /*71570*/  STL.64 [R1+0x5b0], R26 ;  /* 0x0005b01a01007387 */ /* 0x0001e20000100a00 */
[----:B------:R-:W-:Y:S01]  /*71580*/  F2FP.BF16.PACK_AB R8, R13, R11 ;  /* 0x0000000b0d08723e */ /* 0x000fe200000010ff */
[----:B------:R-:W-:Y:S01]  /*71590*/  IMAD R11, R0, 0x374, RZ ;  /* 0x00000374000b7824 */ /* 0x000fe200078e02ff */
[----:B------:R-:W-:Y:S01]  /*715a0*/  F2FP.BF16.PACK_AB R9, R15, R17 ;  /* 0x000000110f09723e */ /* 0x000fe200000010ff */
[----:B------:R-:W3:Y:S04]  /*715b0*/  LDL.LU R14, [R1+0x15cc] ;  /* 0x0015cc00010e7983 */ /* 0x000ee80000300800 */
[----:B------:R-:W4:Y:S01]  /*715c0*/  LDL.LU R15, [R1+0x15d8] ;  /* 0x0015d800010f7983 */ /* 0x000f220000300800 */
[----:B0-----:R-:W-:-:S03]  /*715d0*/  IADD3 R26, P5, R2, R22, RZ ;  /* 0x00000016021a7210 */ /* 0x001fc60007fbe0ff */
[----:B------:R-:W4:Y:S01]  /*715e0*/  LDL.LU R17, [R1+0x15d4] ;  /* 0x0015d40001117983 */ /* 0x000f220000300800 */
[----:B------:R-:W-:Y:S01]  /*715f0*/  LEA.HI.X.SX32 R27, R12, R23, 0x1, P5 ;  /* 0x000000170c1b7211 */ /* 0x000fe200028f0eff */
[----:B------:R-:W-:-:S04]  /*71600*/  IMAD R2, R0, 0x376, RZ ;  /* 0x0000037600027824 */ /* 0x000fc800078e02ff */
[----:B------:R0:W-:Y:S01]  /*71610*/  STL.64 [R1+0x5a8], R26 ;  /* 0x0005a81a01007387 */ /* 0x0001e20000100a00 */
[----:B------:R-:W-:Y:S02]  /*71620*/  F2FP.BF16.PACK_AB R10, R10, R29 ;  /* 0x0000001d0a0a723e */ /* 0x000fe400000010ff */
[----:B0-----:R-:W-:Y:S02]  /*71630*/  IADD3 R26, P5, R11, R22, RZ ;  /* 0x000000160b1a7210 */ /* 0x001fe40007fbe0ff */
[----:B------:R-:W-:Y:S02]  /*71640*/  F2FP.BF16.PACK_AB R11, R16, R24 ;  /* 0x00000018100b723e */ /* 0x000fe400000010ff */
[----:B------:R-:W-:Y:S02]  /*71650*/  LEA.HI.X.SX32 R27, R18, R23, 0x1, P5 ;  /* 0x00000017121b7211 */ /* 0x000fe400028f0eff */
[----:B------:R-:W-:Y:S01]  /*71660*/  IADD3 R24, P5, R2, R22, RZ ;  /* 0x0000001602187210 */ /* 0x000fe20007fbe0ff */
[----:B------:R-:W3:Y:S04]  /*71670*/  LDL.LU R18, [R1+0x1600] ;  /* 0x0016000001127983 */ /* 0x000ee80000300800 */
[----:B------:R0:W-:Y:S04]  /*71680*/  STL.64 [R1+0x5a0], R26 ;  /* 0x0005a01a01007387 */ /* 0x0001e80000100a00 */
[----:B------:R1:W-:Y:S04]  /*71690*/  STS.128 [R28+0x580], R4 ;  /* 0x000580041c007388 */ /* 0x0003e80000000c00 */
[----:B------:R-:W-:Y:S04]  /*716a0*/  STS.128 [R28+0x600], R8 ;  /* 0x000600081c007388 */ /* 0x000fe80000000c00 */
[----:B0-----:R-:W3:Y:S04]  /*716b0*/  LDL.LU R27, [R1+0x15fc] ;  /* 0x0015fc00011b7983 */ /* 0x001ee80000300800 */
[----:B------:R0:W-:Y:S01]  /*716c0*/  STL [R1+0x598], R24 ;  /* 0x0005981801007387 */ /* 0x0001e20000100800 */
[----:B-1----:R-:W-:-:S03]  /*716d0*/  MOV R6, R24 ;  /* 0x0000001800067202 */ /* 0x002fc60000000f00 */
[----:B0-----:R-:W3:Y:S04]  /*716e0*/  LDL.LU R24, [R1+0x2160] ;  /* 0x0021600001187983 */ /* 0x001ee80000300800 */
[----:B------:R-:W3:Y:S04]  /*716f0*/  LDL.LU R9, [R1+0x15c8] ;  /* 0x0015c80001097983 */ /* 0x000ee80000300800 */
[----:B------:R-:W3:Y:S04]  /*71700*/  LDL.LU R10, [R1+0x15c4] ;  /* 0x0015c400010a7983 */ /* 0x000ee80000300800 */
[----:B------:R-:W3:Y:S01]  /*71710*/  LDL.LU R11, [R1+0x15d0] ;  /* 0x0015d000010b7983 */ /* 0x000ee20000300800 */
[C---:B------:R-:W-:Y:S01]  /*71720*/  IMAD R13, R0.reuse, 0x1bb, RZ ;  /* 0x000001bb000d7824 */ /* 0x040fe200078e02ff */
[----:B------:R-:W-:Y:S01]  /*71730*/  MOV R7, R25 ;  /* 0x0000001900077202 */ /* 0x000fe20000000f00 */
[----:B------:R-:W-:Y:S01]  /*71740*/  IMAD R12, R0, 0x378, RZ ;  /* 0x00000378000c7824 */ /* 0x000fe200078e02ff */
[----:B------:R-:W3:Y:S02]  /*71750*/  LDL.LU R29, [R1+0x1640] ;  /* 0x00164000011d7983 */ /* 0x000ee40000300800 */
[----:B------:R-:W-:-:S02]  /*71760*/  LEA.HI.X.SX32 R7, R13, R23, 0x1, P5 ;  /* 0x000000170d077211 */ /* 0x000fc400028f0eff */
[----:B------:R-:W3:Y:S01]  /*71770*/  LDL.LU R16, [R1+0x163c] ;  /* 0x00163c0001107983 */ /* 0x000ee20000300800 */
[----:B------:R-:W-:-:S03]  /*71780*/  IADD3 R6, P5, R12, R22, RZ ;  /* 0x000000160c067210 */ /* 0x000fc60007fbe0ff */
[----:B------:R0:W-:Y:S04]  /*71790*/  STL [R1+0x59c], R7 ;  /* 0x00059c0701007387 */ /* 0x0001e80000100800 */
[----:B------:R-:W3:Y:S04]  /*717a0*/  LDL.LU R26, [R1+0x1608] ;  /* 0x00160800011a7983 */ /* 0x000ee80000300800 */
[----:B------:R-:W3:Y:S01]  /*717b0*/  LDL.LU R25, [R1+0x1604] ;  /* 0x0016040001197983 */ /* 0x000ee20000300800 */
[----:B--2---:R-:W-:-:S03]  /*717c0*/  F2FP.BF16.PACK_AB R12, R20, R21 ;  /* 0x00000015140c723e */ /* 0x004fc600000010ff */
[----:B------:R-:W2:Y:S04]  /*717d0*/  LDL.LU R20, [R1+0x1648] ;  /* 0x0016480001147983 */ /* 0x000ea80000300800 */
[----:B------:R-:W2:Y:S01]  /*717e0*/  LDL.LU R21, [R1+0x1644] ;  /* 0x0016440001157983 */ /* 0x000ea20000300800 */
[C---:B------:R-:W-:Y:S02]  /*717f0*/  IMAD R8, R0.reuse, 0x1bc, RZ ;  /* 0x000001bc00087824 */ /* 0x040fe400078e02ff */
[----:B------:R-:W-:-:S03]  /*71800*/  IMAD R2, R0, 0x37a, RZ ;  /* 0x0000037a00027824 */ /* 0x000fc600078e02ff */
[----:B0-----:R-:W-:Y:S01]  /*71810*/  LEA.HI.X.SX32 R7, R8, R23, 0x1, P5 ;  /* 0x0000001708077211 */ /* 0x001fe200028f0eff */
[C---:B------:R-:W-:Y:S02]  /*71820*/  IMAD R5, R0.reuse, 0x1bd, RZ ;  /* 0x000001bd00057824 */ /* 0x040fe400078e02ff */
[----:B------:R-:W-:Y:S02]  /*71830*/  IMAD R4, R0, 0x37c, RZ ;  /* 0x0000037c00047824 */ /* 0x000fe400078e02ff */
[----:B------:R0:W-:Y:S02]  /*71840*/  STL.64 [R1+0x570], R6 ;  /* 0x0005700601007387 */ /* 0x0001e40000100a00 */
[----:B0-----:R-:W-:Y:S02]  /*71850*/  IADD3 R6, P5, R2, R22, RZ ;  /* 0x0000001602067210 */ /* 0x001fe40007fbe0ff */
[----:B----4-:R-:W-:Y:S01]  /*71860*/  F2FP.BF16.PACK_AB R15, R15, R17 ;  /* 0x000000110f0f723e */ /* 0x010fe200000010ff */
[----:B------:R-:W-:Y:S01]  /*71870*/  IMAD R17, R0, 0x1be, RZ ;  /* 0x000001be00117824 */ /* 0x000fe200078e02ff */
[----:B------:R-:W-:-:S02]  /*71880*/  LEA.HI.X.SX32 R7, R5, R23, 0x1, P5 ;  /* 0x0000001705077211 */ /* 0x000fc400028f0eff */
[----:B------:R-:W-:Y:S01]  /*71890*/  IADD3 R8, P5, R4, R22, RZ ;  /* 0x0000001604087210 */ /* 0x000fe20007fbe0ff */
[C---:B------:R-:W-:Y:S02]  /*718a0*/  IMAD R2, R0.reuse, 0x37e, RZ ;  /* 0x0000037e00027824 */ /* 0x040fe400078e02ff */
[----:B------:R0:W-:Y:S01]  /*718b0*/  STL.64 [R1+0x568], R6 ;  /* 0x0005680601007387 */ /* 0x0001e20000100a00 */
[C---:B------:R-:W-:Y:S02]  /*718c0*/  IMAD R5, R0.reuse, 0x380, RZ ;  /* 0x0000038000057824 */ /* 0x040fe400078e02ff */
[C---:B0-----:R-:W-:Y:S02]  /*718d0*/  IMAD R6, R0.reuse, 0x1bf, RZ ;  /* 0x000001bf00067824 */ /* 0x041fe400078e02ff */
[----:B------:R-:W-:Y:S01]  /*718e0*/  IMAD R7, R0, 0x1c1, RZ ;  /* 0x000001c100077824 */ /* 0x000fe200078e02ff */
[----:B---3--:R-:W-:Y:S01]  /*718f0*/  F2FP.BF16.PACK_AB R4, R18, R27 ;  /* 0x0000001b1204723e */ /* 0x008fe200000010ff */
[----:B------:R-:W-:Y:S01]  /*71900*/  IMAD R27, R0, 0x1c0, RZ ;  /* 0x000001c0001b7824 */ /* 0x000fe200078e02ff */
[----:B------:R-:W-:-:S02]  /*71910*/  F2FP.BF16.PACK_AB R13, R9, R10 ;  /* 0x0000000a090d723e */ /* 0x000fc400000010ff */
[----:B------:R-:W-:Y:S02]  /*71920*/  LEA.HI.X.SX32 R9, R17, R23, 0x1, P5 ;  /* 0x0000001711097211 */ /* 0x000fe400028f0eff */
[----:B------:R-:W-:Y:S02]  /*71930*/  F2FP.BF16.PACK_AB R14, R11, R14 ;  /* 0x0000000e0b0e723e */ /* 0x000fe400000010ff */
[----:B------:R-:W3:Y:S04]  /*71940*/  LDL.LU R11, [R1+0x160c] ;  /* 0x00160c00010b7983 */ /* 0x000ee80000300800 */
[----:B------:R-:W4:Y:S04]  /*71950*/  LDL.LU R10, [R1+0x164c] ;  /* 0x00164c00010a7983 */ /* 0x000f280000300800 */
[----:B------:R-:W3:Y:S04]  /*71960*/  LDL.LU R17, [R1+0x1618] ;  /* 0x0016180001117983 */ /* 0x000ee80000300800 */
[----:B------:R0:W-:Y:S04]  /*71970*/  STL.64 [R1+0x560], R8 ;  /* 0x0005600801007387 */ /* 0x0001e80000100a00 */
[----:B------:R1:W-:Y:S01]  /*71980*/  STS.128 [R28+0x680], R12 ;  /* 0x0006800c1c007388 */ /* 0x0003e20000000c00 */
[----:B0-----:R-:W-:-:S04]  /*71990*/  IADD3 R8, P5, R2, R22, RZ ;  /* 0x0000001602087210 */ /* 0x001fc80007fbe0ff */
[-C--:B------:R-:W-:Y:S02]  /*719a0*/  LEA.HI.X.SX32 R9, R6, R23.reuse, 0x1, P5 ;  /* 0x0000001706097211 */ /* 0x080fe400028f0eff */
[----:B-1----:R-:W-:Y:S01]  /*719b0*/  IADD3 R14, P5, R5, R22, RZ ;  /* 0x00000016050e7210 */ /* 0x002fe20007fbe0ff */
[----:B------:R-:W-:Y:S01]  /*719c0*/  IMAD R2, R0, 0x382, RZ ;  /* 0x0000038200027824 */ /* 0x000fe200078e02ff */
[----:B------:R-:W3:Y:S02]  /*719d0*/  LDL.LU R12, [R1+0x1610] ;  /* 0x00161000010c7983 */ /* 0x000ee40000300800 */
[----:B------:R-:W-:Y:S02]  /*719e0*/  LEA.HI.X.SX32 R15, R27, R23, 0x1, P5 ;  /* 0x000000171b0f7211 */ /* 0x000fe400028f0eff */
[----:B------:R-:W4:Y:S04]  /*719f0*/  LDL.LU R13, [R1+0x1654] ;  /* 0x00165400010d7983 */ /* 0x000f280000300800 */
[----:B------:R0:W-:Y:S04]  /*71a00*/  STL.64 [R1+0x558], R8 ;  /* 0x0005580801007387 */ /* 0x0001e80000100a00 */
[----:B------:R1:W-:Y:S01]  /*71a10*/  STL.64 [R1+0x518], R14 ;  /* 0x0005180e01007387 */ /* 0x0003e20000100a00 */
[----:B------:R-:W-:-:S03]  /*71a20*/  F2FP.BF16.PACK_AB R5, R26, R25 ;  /* 0x000000191a05723e */ /* 0x000fc600000010ff */
[----:B------:R-:W4:Y:S01]  /*71a30*/  LDL.LU R18, [R1+0x3ac] ;  /* 0x0003ac0001127983 */ /* 0x000f220000300800 */
[----:B0-----:R-:W-:-:S03]  /*71a40*/  F2FP.BF16.PACK_AB R8, R29, R16 ;  /* 0x000000101d08723e */ /* 0x001fc600000010ff */
[----:B------:R-:W4:Y:S01]  /*71a50*/  LDL.LU R16, [R1+0x39c] ;  /* 0x00039c0001107983 */ /* 0x000f220000300800 */
[----:B-1----:R-:W-:-:S03]  /*71a60*/  IADD3 R14, P5, R2, R22, RZ ;  /* 0x00000016020e7210 */ /* 0x002fc60007fbe0ff */
[----:B------:R-:W4:Y:S01]  /*71a70*/  LDL.LU R29, [R1+0x3c0] ;  /* 0x0003c000011d7983 */ /* 0x000f220000300800 */
[C---:B------:R-:W-:Y:S01]  /*71a80*/  IMAD R6, R0.reuse, 0x384, RZ ;  /* 0x0000038400067824 */ /* 0x040fe200078e02ff */
[----:B------:R-:W-:Y:S02]  /*71a90*/  LEA.HI.X.SX32 R15, R7, R23, 0x1, P5 ;  /* 0x00000017070f7211 */ /* 0x000fe400028f0eff */
[----:B------:R-:W4:Y:S04]  /*71aa0*/  LDL.LU R27, [R1+0x3b8] ;  /* 0x0003b800011b7983 */ /* 0x000f280000300800 */
[----:B------:R-:W4:Y:S04]  /*71ab0*/  LDL.LU R26, [R1+0x3d0] ;  /* 0x0003d000011a7983 */ /* 0x000f280000300800 */
[----:B------:R-:W4:Y:S04]  /*71ac0*/  LDL.LU R25, [R1+0x3c8] ;  /* 0x0003c80001197983 */ /* 0x000f280000300800 */
[----:B------:R-:W4:Y:S01]  /*71ad0*/  LDL.LU R7, [R1+0x1620] ;  /* 0x0016200001077983 */ /* 0x000f220000300800 */
[----:B------:R-:W-:Y:S01]  /*71ae0*/  IMAD R2, R0, 0x386, RZ ;  /* 0x0000038600027824 */ /* 0x000fe200078e02ff */
[----:B--2---:R-:W-:-:S02]  /*71af0*/  F2FP.BF16.PACK_AB R9, R20, R21 ;  /* 0x000000151409723e */ /* 0x004fc400000010ff */
[----:B------:R-:W2:Y:S04]  /*71b00*/  LDL.LU R20, [R1+0x3e0] ;  /* 0x0003e00001147983 */ /* 0x000ea80000300800 */
[----:B------:R-:W2:Y:S04]  /*71b10*/  LDL.LU R21, [R1+0x3d8] ;  /* 0x0003d80001157983 */ /* 0x000ea80000300800 */
[----:B------:R0:W-:Y:S02]  /*71b20*/  STL.64 [R1+0x510], R14 ;  /* 0x0005100e01007387 */ /* 0x0001e40000100a00 */
[----:B0-----:R-:W-:-:S04]  /*71b30*/  IADD3 R14, P5, R6, R22, RZ ;  /* 0x00000016060e7210 */ /* 0x001fc80007fbe0ff */
[----:B------:R-:W-:Y:S02]  /*71b40*/  LEA.HI.X.SX32 R15, R19, R23, 0x1, P5 ;  /* 0x00000017130f7211 */ /* 0x000fe400028f0eff */
[----:B------:R-:W2:Y:S04]  /*71b50*/  LDL.LU R19, [R1+0x1658] ;  /* 0x0016580001137983 */ /* 0x000ea80000300800 */
[----:B------:R0:W-:Y:S02]  /*71b60*/  STL.64 [R1+0x508], R14 ;  /* 0x0005080e01007387 */ /* 0x0001e40000100a00 */
[----:B0-----:R-:W-:Y:S02]  /*71b70*/  IADD3 R14, P5, R2, R22, RZ ;  /* 0x00000016020e7210 */ /* 0x001fe40007fbe0ff */
[----:B------:R-:W2:Y:S01]  /*71b80*/  LDL.LU R2, [R1+0x1650] ;  /* 0x0016500001027983 */ /* 0x000ea20000300800 */
[----:B---3--:R-:W-:Y:S01]  /*71b90*/  F2FP.BF16.PACK_AB R6, R12, R11 ;  /* 0x0000000b0c06723e */ /* 0x008fe200000010ff */
[----:B------:R-:W-:-:S02]  /*71ba0*/  IMAD R12, R0, 0x1c3, RZ ;  /* 0x000001c3000c7824 */ /* 0x000fc400078e02ff */
[----:B------:R-:W-:-:S03]  /*71bb0*/  IMAD R11, R0, 0x388, RZ ;  /* 0x00000388000b7824 */ /* 0x000fc600078e02ff */
[----:B------:R-:W-:-:S05]  /*71bc0*/  LEA.HI.X.SX32 R15, R12, R23, 0x1, P5 ;  /* 0x000000170c0f7211 */ /* 0x000fca00028f0eff */
[----:B------:R0:W-:Y:S01]  /*71bd0*/  STL.64 [R1+0x500], R14 ;  /* 0x0005000e01007387 */ /* 0x0001e20000100a00 */
[C---:B------:R-:W-:Y:S01]  /*71be0*/  IMAD R12, R0.reuse, 0x38c, RZ ;  /* 0x0000038c000c7824 */ /* 0x040fe200078e02ff */
[----:B0-----:R-:W-:Y:S02]  /*71bf0*/  IADD3 R14, P5, R11, R22, RZ ;  /* 0x000000160b0e7210 */ /* 0x001fe40007fbe0ff */
[----:B----4-:R-:W-:Y:S01]  /*71c00*/  F2FP.BF16.PACK_AB R7, R7, R17 ;  /* 0x000000110707723e */ /* 0x010fe200000010ff */
[----:B------:R-:W-:-:S05]  /*71c10*/  IMAD R17, R0, 0x1c4, RZ ;  /* 0x000001c400117824 */ /* 0x000fca00078e02ff */
[----:B------:R-:W-:-:S05]  /*71c20*/  LEA.HI.X.SX32 R15, R17, R23, 0x1, P5 ;  /* 0x00000017110f7211 */ /* 0x000fca00028f0eff */
[----:B------:R-:W-:Y:S01]  /*71c30*/  STL.64 [R1+0x4f8], R14 ;  /* 0x0004f80e01007387 */ /* 0x000fe20000100a00 */
[----:B------:R-:W-:-:S03]  /*71c40*/  IMAD R17, R0, 0x1c6, RZ ;  /* 0x000001c600117824 */ /* 0x000fc600078e02ff */
[----:B------:R0:W-:Y:S01]  /*71c50*/  STS.128 [R28+0x700], R4 ;  /* 0x000700041c007388 */ /* 0x0001e20000000c00 */
[----:B------:R-:W-:Y:S02]  /*71c60*/  F2FP.BF16.PACK_AB R16, R18, R16 ;  /* 0x000000101210723e */ /* 0x000fe400000010ff */
[----:B------:R-:W-:Y:S01]  /*71c70*/  F2FP.BF16.PACK_AB R18, R26, R25 ;  /* 0x000000191a12723e */ /* 0x000fe200000010ff */
[C---:B------:R-:W-:Y:S02]  /*71c80*/  IMAD R25, R0.reuse, 0x1c8, RZ ;  /* 0x000001c800197824 */ /* 0x040fe400078e02ff */
[C---:B0-----:R-:W-:Y:S02]  /*71c90*/  IMAD R5, R0.reuse, 0x1c7, RZ ;  /* 0x000001c700057824 */ /* 0x041fe400078e02ff */
[C---:B------:R-:W-:Y:S01]  /*71ca0*/  IMAD R4, R0.reuse, 0x390, RZ ;  /* 0x0000039000047824 */ /* 0x040fe200078e02ff */
[----:B--2---:R-:W-:Y:S01]  /*71cb0*/  F2FP.BF16.PACK_AB R11, R19, R13 ;  /* 0x0000000d130b723e */ /* 0x004fe200000010ff */
[----:B------:R-:W-:Y:S01]  /*71cc0*/  IMAD R13, R0, 0x1c5, RZ ;  /* 0x000001c5000d7824 */ /* 0x000fe200078e02ff */
[----:B------:R-:W-:Y:S01]  /*71cd0*/  F2FP.BF16.PACK_AB R10, R2, R10 ;  /* 0x0000000a020a723e */ /* 0x000fe200000010ff */
[----:B------:R-:W-:-:S05]  /*71ce0*/  IMAD R2, R0, 0x38a, RZ ;  /* 0x0000038a00027824 */ /* 0x000fca00078e02ff */
[----:B------:R-:W-:-:S04]  /*71cf0*/  IADD3 R14, P5, R2, R22, RZ ;  /* 0x00000016020e7210 */ /* 0x000fc80007fbe0ff */
[----:B------:R-:W-:Y:S02]  /*71d00*/  LEA.HI.X.SX32 R15, R13, R23, 0x1, P5 ;  /* 0x000000170d0f7211 */ /* 0x000fe400028f0eff */
[----:B------:R-:W-:Y:S01]  /*71d10*/  IADD3 R6, P5, R12, R22, RZ ;  /* 0x000000160c067210 */ /* 0x000fe20007fbe0ff */
[----:B------:R-:W-:-:S03]  /*71d20*/  IMAD R2, R0, 0x38e, RZ ;  /* 0x0000038e00027824 */ /* 0x000fc600078e02ff */
[----:B------:R-:W-:Y:S01]  /*71d30*/  LEA.HI.X.SX32 R7, R17, R23, 0x1, P5 ;  /* 0x0000001711077211 */ /* 0x000fe200028f0eff */
[----:B------:R-:W-:Y:S04]  /*71d40*/  STL.64 [R1+0x4f0], R14 ;  /* 0x0004f00e01007387 */ /* 0x000fe80000100a00 */
[----:B------:R0:W-:Y:S01]  /*71d50*/  STL.64 [R1+0x4c8], R6 ;  /* 0x0004c80601007387 */ /* 0x0001e20000100a00 */
[----:B------:R-:W-:Y:S02]  /*71d60*/  F2FP.BF16.PACK_AB R19, R20, R21 ;  /* 0x000000151413723e */ /* 0x000fe400000010ff */
[----:B0-----:R-:W-:-:S04]  /*71d70*/  IADD3 R6, P5, R2, R22, RZ ;  /* 0x0000001602067210 */ /* 0x001fc80007fbe0ff */
[----:B------:R-:W-:Y:S01]  /*71d80*/  LEA.HI.X.SX32 R7, R5, R23, 0x1, P5 ;  /* 0x0000001705077211 */ /* 0x000fe200028f0eff */
[----:B------:R-:W-:Y:S01]  /*71d90*/  IMAD R2, R0, 0x392, RZ ;  /* 0x0000039200027824 */ /* 0x000fe200078e02ff */
[----:B------:R-:W-:-:S03]  /*71da0*/  F2FP.BF16.PACK_AB R17, R29, R27 ;  /* 0x0000001b1d11723e */ /* 0x000fc600000010ff */
[----:B------:R0:W-:Y:S04]  /*71db0*/  STL.64 [R1+0x4c0], R6 ;  /* 0x0004c00601007387 */ /* 0x0001e80000100a00 */
[----:B------:R1:W-:Y:S04]  /*71dc0*/  STS.128 [R28+0x780], R8 ;  /* 0x000780081c007388 */ /* 0x0003e80000000c00 */
[----:B------:R-:W-:Y:S04]  /*71dd0*/  STL.64 [R1+0x2148], R18 ;  /* 0x0021481201007387 */ /* 0x000fe80000100a00 */
[----:B------:R-:W-:Y:S01]  /*71de0*/  BAR.SYNC.DEFER_BLOCKING 0x0 ;  /* 0x0000000000007b1d */ /* 0x000fe20000010000 */
[----:B0-----:R-:W-:-:S04]  /*71df0*/  IADD3 R6, P5, R4, R22, RZ ;  /* 0x0000001604067210 */ /* 0x001fc80007fbe0ff */
[----:B------:R-:W-:Y:S01]  /*71e00*/  LEA.HI.X.SX32 R7, R25, R23, 0x1, P5 ;  /* 0x0000001719077211 */ /* 0x000fe200028f0eff */
[----:B------:R-:W-:Y:S01]  /*71e10*/  STL.64 [R1+0x2140], R16 ;  /* 0x0021401001007387 */ /* 0x000fe20000100a00 */
[----:B-1----:R-:W-:-:S03]  /*71e20*/  IADD3 R8, P5, R2, R22, RZ ;  /* 0x0000001602087210 */ /* 0x002fc60007fbe0ff */
[----:B------:R-:W2:Y:S04]  /*71e30*/  LDL.LU.64 R22, [R1+0x2158] ;  /* 0x0021580001167983 */ /* 0x000ea80000300a00 */
[----:B------:R-:W-:Y:S04]  /*71e40*/  STL.64 [R1+0x4b8], R6 ;  /* 0x0004b80601007387 */ /* 0x000fe80000100a00 */
[----:B------:R-:W0:Y:S04]  /*71e50*/  LDS.128 R12, [R24] ;  /* 0x00000000180c7984 */ /* 0x000e280000000c00 */
[----:B------:R-:W1:Y:S04]  /*71e60*/  LDS.128 R4, [R24+0x800] ;  /* 0x0008000018047984 */ /* 0x000e680000000c00 */
[----:B------:R-:W-:Y:S04]  /*71e70*/  STL [R1+0x4b0], R8 ;  /* 0x0004b00801007387 */ /* 0x000fe80000100800 */
[----:B0-----:R-:W-:Y:S04]  /*71e80*/  STL.64 [R1+0x50], R12 ;  /* 0x0000500c01007387 */ /* 0x001fe80000100a00 */
[----:B------:R-:W-:Y:S04]  /*71e90*/  STL.64 [R1+0x58], R14 ;  /* 0x0000580e01007387 */ /* 0x000fe80000100a00 */
[----:B------:R-:W0:Y:S04]  /*71ea0*/  LDS.128 R12, [R24+0x1000] ;  /* 0x00100000180c7984 */ /* 0x000e280000000c00 */
[----:B-1----:R-:W-:Y:S04]  /*71eb0*/  STL.64 [R1+0x40], R4 ;  /* 0x0000400401007387 */ /* 0x002fe80000100a00 */
[----:B------:R-:W-:Y:S04]  /*71ec0*/  STL.64 [R1+0x48], R6 ;  /* 0x0000480601007387 */ /* 0x000fe80000100a00 */
[----:B------:R-:W1:Y:S04]  /*71ed0*/  LDS.128 R4, [R24+0x1800] ;  /* 0x0018000018047984 */ /* 0x000e680000000c00 */
[----:B0-----:R-:W-:Y:S04]  /*71ee0*/  STL.64 [R1+0x30], R12 ;  /* 0x0000300c01007387 */ /* 0x001fe80000100a00 */
[----:B------:R-:W-:Y:S04]  /*71ef0*/  STL.64 [R1+0x38], R14 ;  /* 0x0000380e01007387 */ /* 0x000fe80000100a00 */
[----:B-1----:R-:W-:Y:S04]  /*71f00*/  STL.64 [R1+0xe0], R4 ;  /* 0x0000e00401007387 */ /* 0x002fe80000100a00 */
[----:B------:R-:W-:Y:S04]  /*71f10*/  STL.64 [R1+0xe8], R6 ;  /* 0x0000e80601007387 */ /* 0x000fe80000100a00 */
[----:B--2---:R-:W0:Y:S04]  /*71f20*/  LDS.128 R16, [R23] ;  /* 0x0000000017107984 */ /* 0x004e280000000c00 */
[----:B------:R-:W1:Y:S04]  /*71f30*/  LDS.128 R12, [R23+0x800] ;  /* 0x00080000170c7984 */ /* 0x000e680000000c00 */
[----:B------:R-:W2:Y:S04]  /*71f40*/  LDS.128 R4, [R23+0x1000] ;  /* 0x0010000017047984 */ /* 0x000ea80000000c00 */
[----:B0-----:R-:W-:Y:S04]  /*71f50*/  STL.64 [R1+0x20], R16 ;  /* 0x0000201001007387 */ /* 0x001fe80000100a00 */
[----:B------:R-:W-:Y:S04]  /*71f60*/  STL.64 [R1+0x28], R18 ;  /* 0x0000281201007387 */ /* 0x000fe80000100a00 */
[----:B-1----:R-:W-:Y:S04]  /*71f70*/  STL.64 [R1+0x10], R12 ;  /* 0x0000100c01007387 */ /* 0x002fe80000100a00 */
[----:B------:R-:W-:Y:S04]  /*71f80*/  STL.64 [R1+0x18], R14 ;  /* 0x0000180e01007387 */ /* 0x000fe80000100a00 */
[----:B------:R-:W0:Y:S04]  /*71f90*/  LDS.128 R16, [R23+0x1800] ;  /* 0x0018000017107984 */ /* 0x000e280000000c00 */
[----:B--2---:R-:W-:Y:S04]  /*71fa0*/  STL.64 [R1+0xa0], R4 ;  /* 0x0000a00401007387 */ /* 0x004fe80000100a00 */
[----:B------:R-:W-:Y:S04]  /*71fb0*/  STL.64 [R1+0xa8], R6 ;  /* 0x0000a80601007387 */ /* 0x000fe80000100a00 */
[----:B------:R-:W1:Y:S04]  /*71fc0*/  LDS.128 R4, [R22+0x800] ;  /* 0x0008000016047984 */ /* 0x000e680000000c00 */
[----:B------:R-:W2:Y:S04]  /*71fd0*/  LDS.128 R12, [R22] ;  /* 0x00000000160c7984 */ /* 0x000ea80000000c00 */
[----:B0-----:R-:W-:Y:S04]  /*71fe0*/  STL.64 [R1+0xd0], R16 ;  /* 0x0000d01001007387 */ /* 0x001fe80000100a00 */
[----:B------:R-:W-:Y:S04]  /*71ff0*/  STL.64 [R1+0xd8], R18 ;  /* 0x0000d81201007387 */ /* 0x000fe80000100a00 */
[----:B-1----:R-:W-:Y:S04]  /*72000*/  STL [R1+0x1b80], R4 ;  /* 0x001b800401007387 */ /* 0x002fe80000100800 */
[----:B--2---:R-:W-:Y:S04]  /*72010*/  STL.64 [R1], R12 ;  /* 0x0000000c01007387 */ /* 0x004fe80000100a00 */
[----:B------:R-:W-:Y:S04]  /*72020*/  STL.64 [R1+0x8], R14 ;  /* 0x0000080e01007387 */ /* 0x000fe80000100a00 */
[----:B------:R-:W-:Y:S04]  /*72030*/  STL [R1+0x1b10], R5 ;  /* 0x001b100501007387 */ /* 0x000fe80000100800 */
[----:B------:R-:W-:Y:S04]  /*72040*/  STL.64 [R1+0x1a90], R6 ;  /* 0x001a900601007387 */ /* 0x000fe80000100a00 */
[----:B------:R-:W0:Y:S04]  /*72050*/  LDS.128 R4, [R22+0x1000] ;  /* 0x0010000016047984 */ /* 0x000e280000000c00 */
[----:B------:R-:W2:Y:S04]  /*72060*/  LDL.LU R2, [R1+0x428] ;  /* 0x0004280001027983 */ /* 0x000ea80000300800 */
[----:B------:R-:W1:Y:S04]  /*72070*/  S2R R23, SR_TID.X ;  /* 0x0000000000177919 */ /* 0x000e680000002100 */
[----:B------:R3:W4:Y:S04]  /*72080*/  LDS.128 R12, [R22+0x1800] ;  /* 0x00180000160c7984 */ /* 0x0007280000000c00 */
[----:B0-----:R-:W-:Y:S04]  /*72090*/  STL.64 [R1+0xc0], R4 ;  /* 0x0000c00401007387 */ /* 0x001fe80000100a00 */
[----:B------:R0:W-:Y:S04]  /*720a0*/  STL.64 [R1+0xc8], R6 ;  /* 0x0000c80601007387 */ /* 0x0001e80000100a00 */
[----:B------:R-:W2:Y:S01]  /*720b0*/  LDL.LU R24, [R1+0x424] ;  /* 0x0004240001187983 */ /* 0x000ea20000300800 */
[----:B-1----:R-:W-:-:S02]  /*720c0*/  SHF.L.U32 R19, R23, 0xc, RZ ;  /* 0x0000000c17137819 */ /* 0x002fc400000006ff */
[----:B---3--:R-:W-:Y:S02]  /*720d0*/  LOP3.LUT R22, R23, 0x7f, RZ, 0xc0, !PT ;  /* 0x0000007f17167812 */ /* 0x008fe400078ec0ff */
[----:B------:R-:W-:-:S04]  /*720e0*/  LOP3.LUT R19, R19, 0x6000, RZ, 0xc0, !PT ;  /* 0x0000600013137812 */ /* 0x000fc800078ec0ff */
[----:B------:R-:W-:-:S04]  /*720f0*/  LEA R19, R22, R19, 0x4 ;  /* 0x0000001316137211 */ /* 0x000fc800078e20ff */
[----:B------:R-:W-:Y:S01]  /*72100*/  LOP3.LUT R19, R19, 0x60, RZ, 0x3c, !PT ;  /* 0x0000006013137812 */ /* 0x000fe200078e3cff */
[----:B0-----:R-:W-:Y:S01]  /*72110*/  IMAD.MOV.U32 R6, RZ, RZ, R8 ;  /* 0x000000ffff067224 */ /* 0x001fe200078e0008 */
[----:B------:R-:W-:-:S03]  /*72120*/  MOV R7, R9 ;  /* 0x0000000900077202 */ /* 0x000fc60000000f00 */
[----:B------:R-:W0:Y:S04]  /*72130*/  LDS.128 R8, [R19] ;  /* 0x0000000013087984 */ /* 0x000e280000000c00 */
[----:B--2---:R-:W-:Y:S04]  /*72140*/  STL [R1+0x2150], R24 ;  /* 0x0021501801007387 */ /* 0x004fe80000100800 */
[----:B----4-:R-:W-:Y:S04]  /*72150*/  STL.64 [R1+0xf0], R12 ;  /* 0x0000f00c01007387 */ /* 0x010fe80000100a00 */
[----:B------:R-:W-:Y:S04]  /*72160*/  STL.64 [R1+0xf8], R14 ;  /* 0x0000f80e01007387 */ /* 0x000fe80000100a00 */
[----:B------:R-:W1:Y:S04]  /*72170*/  LDS.128 R12, [R19+0x800] ;  /* 0x00080000130c7984 */ /* 0x000e680000000c00 */
[----:B------:R-:W2:Y:S04]  /*72180*/  LDS.128 R24, [R19+0x1000] ;  /* 0x0010000013187984 */ /* 0x000ea80000000c00 */
[----:B------:R-:W3:Y:S04]  /*72190*/  LDS.128 R16, [R19+0x1800] ;  /* 0x0018000013107984 */ /* 0x000ee80000000c00 */
[----:B------:R-:W4:Y:S04]  /*721a0*/  LDL.LU R29, [R1+0x43c] ;  /* 0x00043c00011d7983 */ /* 0x000f280000300800 */
[----:B------:R-:W4:Y:S04]  /*721b0*/  LDL.LU R4, [R1+0x44c] ;  /* 0x00044c0001047983 */ /* 0x000f280000300800 */
[----:B------:R-:W4:Y:S04]  /*721c0*/  LDL.LU R23, [R1+0x444] ;  /* 0x0004440001177983 */ /* 0x000f280000300800 */
[----:B0-----:R0:W-:Y:S04]  /*721d0*/  STL [R1+0x1bd8], R8 ;  /* 0x001bd80801007387 */ /* 0x0011e80000100800 */
[----:B0-----:R-:W4:Y:S04]  /*721e0*/  LDL.LU R8, [R1+0x440] ;  /* 0x0004400001087983 */ /* 0x001f280000300800 */
[----:B------:R0:W-:Y:S04]  /*721f0*/  STL [R1+0x1b28], R9 ;  /* 0x001b280901007387 */ /* 0x0001e80000100800 */
[----:B0-----:R-:W4:Y:S04]  /*72200*/  LDL.LU R9, [R1+0x434] ;  /* 0x0004340001097983 */ /* 0x001f280000300800 */
[----:B------:R-:W-:Y:S04]  /*72210*/  STL [R1+0x1aa0], R11 ;  /* 0x001aa00b01007387 */ /* 0x000fe80000100800 */
[----:B-1----:R0:W-:Y:S01]  /*72220*/  STL.64 [R1+0x1b70], R12 ;  /* 0x001b700c01007387 */ /* 0x0021e20000100a00 */
[----:B--2---:R-:W-:-:S03]  /*72230*/  MOV R5, R24 ;  /* 0x0000001800057202 */ /* 0x004fc60000000f00 */
[----:B0-----:R-:W2:Y:S04]  /*72240*/  LDL.64 R12, [R1+0x540] ;  /* 0x00054000010c7983 */ /* 0x001ea80000100a00 */
[----:B------:R0:W-:Y:S04]  /*72250*/  STL.64 [R1+0x1a78], R14 ;  /* 0x001a780e01007387 */ /* 0x0001e80000100a00 */
[----:B0-----:R-:W4:Y:S04]  /*72260*/  LDL.LU R14, [R1+0x42c] ;  /* 0x00042c00010e7983 */ /* 0x001f280000300800 */
[----:B------:R-:W4:Y:S04]  /*72270*/  LDL.LU R15, [R1+0x438] ;  /* 0x00043800010f7983 */ /* 0x000f280000300800 */
[----:B------:R-:W-:Y:S04]  /*72280*/  STL [R1+0xb4], R25 ;  /* 0x0000b41901007387 */ /* 0x000fe80000100800 */
[----:B------:R0:W-:Y:S04]  /*72290*/  STL.64 [R1+0xb8], R26 ;  /* 0x0000b81a01007387 */ /* 0x0001e80000100a00 */
[----:B------:R-:W4:Y:S01]  /*722a0*/  LDL.LU R24, [R1+0x2150] ;  /* 0x0021500001187983 */ /* 0x000f220000300800 */
[----:B---3--:R-:W-:-:S03]  /*722b0*/  IMAD.MOV.U32 R11, RZ, RZ, R17 ;  /* 0x000000ffff0b7224 */ /* 0x008fc600078e0011 */
[----:B0-----:R-:W3:Y:S04]  /*722c0*/  LDL.LU R27, [R1+0x45c] ;  /* 0x00045c00011b7983 */ /* 0x001ee80000300800 */
[----:B------:R-:W3:Y:S04]  /*722d0*/  LDL.LU R26, [R1+0x454] ;  /* 0x00045400011a7983 */ /* 0x000ee80000300800 */
[----:B------:R-:W3:Y:S04]  /*722e0*/  LDL.LU R25, [R1+0x46c] ;  /* 0x00046c0001197983 */ /* 0x000ee80000300800 */
[----:B------:R-:W3:Y:S04]  /*722f0*/  LDL.LU R22, [R1+0x464] ;  /* 0x0004640001167983 */ /* 0x000ee80000300800 */
[----:B------:R-:W-:Y:S04]  /*72300*/  STL [R1+0x1bf0], R5 ;  /* 0x001bf00501007387 */ /* 0x000fe80000100800 */
[----:B------:R-:W-:Y:S04]  /*72310*/  STL [R1+0x100], R16 ;  /* 0x0001001001007387 */ /* 0x000fe80000100800 */
[----:B------:R0:W-:Y:S04]  /*72320*/  STL.64 [R1+0x108], R18 ;  /* 0x0001081201007387 */ /* 0x0001e80000100a00 */
[----:B0-----:R-:W3:Y:S04]  /*72330*/  LDL.LU.64 R18, [R1+0x2148] ;  /* 0x0021480001127983 */ /* 0x001ee80000300a00 */
[----:B------:R-:W3:Y:S04]  /*72340*/  LDL.LU.64 R16, [R1+0x2140] ;  /* 0x0021400001107983 */ /* 0x000ee80000300a00 */
[----:B------:R0:W-:Y:S04]  /*72350*/  STL.64 [R1+0x1aa8], R10 ;  /* 0x001aa80a01007387 */ /* 0x0001e80000100a00 */
[----:B------:R-:W-:Y:S06]  /*72360*/  BAR.SYNC.DEFER_BLOCKING 0x0 ;  /* 0x0000000000007b1d */ /* 0x000fec0000010000 */
[----:B0-----:R-:W4:Y:S01]  /*72370*/  LDL.LU R11, [R1+0x430] ;  /* 0x00043000010b7983 */ /* 0x001f220000300800 */
[----:B------:R-:W-:-:S02]  /*72380*/  IMAD R21, R0, 0x1c9, RZ ;  /* 0x000001c900157824 */ /* 0x000fc400078e02ff */
[----:B------:R-:W-:Y:S01]  /*72390*/  IMAD R20, R0, 0x394, RZ ;  /* 0x0000039400147824 */ /* 0x000fe200078e02ff */
[----:B------:R-:W4:Y:S02]  /*723a0*/  LDL.LU R5, [R1+0x140c] ;  /* 0x00140c0001057983 */ /* 0x000f240000300800 */
[----:B--2---:R-:W-:Y:S02]  /*723b0*/  LEA.HI.X.SX32 R7, R21, R13, 0x1, P5 ;  /* 0x0000000d15077211 */ /* 0x004fe400028f0eff */
[----:B------:R-:W-:Y:S01]  /*723c0*/  IADD3 R6, P5, R20, R12, RZ ;  /* 0x0000000c14067210 */ /* 0x000fe20007fbe0ff */
[C---:B------:R-:W-:Y:S02]  /*723d0*/  IMAD R21, R0.reuse, 0x1cb, RZ ;  /* 0x000001cb00157824 */ /* 0x040fe400078e02ff */
[----:B------:R-:W-:Y:S01]  /*723e0*/  IMAD R20, R0, 0x398, RZ ;  /* 0x0000039800147824 */ /* 0x000fe200078e02ff */
[----:B---3--:R4:W-:Y:S02]  /*723f0*/  STS.128 [R28], R16 ;  /* 0x000000101c007388 */ /* 0x0089e40000000c00 */
[----:B----4-:R-:W-:-:S02]  /*72400*/  F2FP.BF16.PACK_AB R16, R2, R24 ;  /* 0x000000180210723e */ /* 0x010fc400000010ff */
[----:B------:R-:W2:Y:S01]  /*72410*/  LDL.LU R24, [R1+0x474] ;  /* 0x0004740001187983 */ /* 0x000ea20000300800 */
[----:B------:R-:W-:-:S03]  /*72420*/  IMAD R2, R0, 0x396, RZ ;  /* 0x0000039600027824 */ /* 0x000fc600078e02ff */
[----:B------:R0:W-:Y:S02]  /*72430*/  STL [R1+0x4b4], R7 ;  /* 0x0004b40701007387 */ /* 0x0001e40000100800 */
[----:B0-----:R-:W-:-:S05]  /*72440*/  LEA.HI.X.SX32 R7, R3, R13, 0x1, P5 ;  /* 0x0000000d03077211 */ /* 0x001fca00028f0eff */
[----:B------:R0:W-:Y:S01]  /*72450*/  STL.64 [R1+0x490], R6 ;  /* 0x0004900601007387 */ /* 0x0001e20000100a00 */
[----:B------:R-:W-:Y:S02]  /*72460*/  F2FP.BF16.PACK_AB R18, R15, R9 ;  /* 0x000000090f12723e */ /* 0x000fe400000010ff */
[----:B------:R-:W-:Y:S01]  /*72470*/  F2FP.BF16.PACK_AB R19, R8, R29 ;  /* 0x0000001d0813723e */ /* 0x000fe200000010ff */
[----:B------:R-:W3:Y:S01]  /*72480*/  LDL.LU R15, [R1+0x144c] ;  /* 0x00144c00010f7983 */ /* 0x000ee20000300800 */
[----:B0-----:R-:W-:-:S03]  /*72490*/  IADD3 R6, P5, R2, R12, RZ ;  /* 0x0000000c02067210 */ /* 0x001fc60007fbe0ff */
[----:B------:R-:W3:Y:S01]  /*724a0*/  LDL.LU R9, [R1+0x1440] ;  /* 0x0014400001097983 */ /* 0x000ee20000300800 */
[----:B------:R-:W-:Y:S01]  /*724b0*/  LEA.HI.X.SX32 R7, R21, R13, 0x1, P5 ;  /* 0x0000000d15077211 */ /* 0x000fe200028f0eff */
[----:B------:R-:W-:-:S04]  /*724c0*/  IMAD R29, R0, 0x1cc, RZ ;  /* 0x000001cc001d7824 */ /* 0x000fc800078e02ff */
[----:B------:R0:W-:Y:S01]  /*724d0*/  STL.64 [R1+0x488], R6 ;  /* 0x0004880601007387 */ /* 0x0001e20000100a00 */
[----:B------:R-:W-:Y:S02]  /*724e0*/  F2FP.BF16.PACK_AB R22, R25, R22 ;  /* 0x000000161916723e */ /* 0x000fe400000010ff */
[----:B0-----:R-:W-:-:S04]  /*724f0*/  IADD3 R6, P5, R20, R12, RZ ;  /* 0x0000000c14067210 */ /* 0x001fc80007fbe0ff */
[----:B------:R-:W-:Y:S02]  /*72500*/  LEA.HI.X.SX32 R7, R29, R13, 0x1, P5 ;  /* 0x0000000d1d077211 */ /* 0x000fe400028f0eff */
[----:B------:R-:W-:-:S03]  /*72510*/  F2FP.BF16.PACK_AB R20, R4, R23 ;  /* 0x000000170414723e */ /* 0x000fc600000010ff */
[----:B------:R0:W-:Y:S04]  /*72520*/  STL.64 [R1+0x480], R6 ;  /* 0x0004800601007387 */ /* 0x0001e80000100a00 */
[----:B------:R-:W4:Y:S04]  /*72530*/  LDL.LU R4, [R1+0x145c] ;  /* 0x00145c0001047983 */ /* 0x000f280000300800 */
[----:B------:R-:W4:Y:S01]  /*72540*/  LDL.LU R25, [R1+0x1458] ;  /* 0x0014580001197983 */ /* 0x000f220000300800 */
[----:B------:R-:W-:Y:S01]  /*72550*/  F2FP.BF16.PACK_AB R21, R27, R26 ;  /* 0x0000001a1b15723e */ /* 0x000fe200000010ff */
[----:B------:R-:W-:-:S02]  /*72560*/  IMAD R2, R0, 0x39a, RZ ;  /* 0x0000039a00027824 */ /* 0x000fc400078e02ff */
[----:B------:R-:W4:Y:S04]  /*72570*/  LDL.LU R8, [R1+0x146c] ;  /* 0x00146c0001087983 */ /* 0x000f280000300800 */
[----:B------:R-:W4:Y:S01]  /*72580*/  LDL.LU R26, [R1+0x1468] ;  /* 0x00146800011a7983 */ /* 0x000f220000300800 */
[----:B------:R-:W-:-:S03]  /*72590*/  IMAD R23, R0, 0x1cd, RZ ;  /* 0x000001cd00177824 */ /* 0x000fc600078e02ff */
[----:B------:R-:W4:Y:S01]  /*725a0*/  LDL.LU R29, [R1+0x1474] ;  /* 0x00147400011d7983 */ /* 0x000f220000300800 */
[----:B0-----:R-:W-:-:S03]  /*725b0*/  IADD3 R6, P5, R2, R12, RZ ;  /* 0x0000000c02067210 */ /* 0x001fc60007fbe0ff */
[----:B------:R-:W4:Y:S01]  /*725c0*/  LDL.LU R27, [R1+0x1470] ;  /* 0x00147000011b7983 */ /* 0x000f220000300800 */
[----:B------:R-:W-:Y:S01]  /*725d0*/  LEA.HI.X.SX32 R7, R23, R13, 0x1, P5 ;  /* 0x0000000d17077211 */ /* 0x000fe200028f0eff */
[C---:B------:R-:W-:Y:S01]  /*725e0*/  IMAD R3, R0.reuse, 0x39c, RZ ;  /* 0x0000039c00037824 */ /* 0x040fe200078e02ff */
[----:B------:R-:W-:Y:S01]  /*725f0*/  F2FP.BF16.PACK_AB R17, R11, R14 ;  /* 0x0000000e0b11723e */ /* 0x000fe200000010ff */
[----:B------:R-:W-:Y:S02]  /*72600*/  IMAD R14, R0, 0x1ce, RZ ;  /* 0x000001ce000e7824 */ /* 0x000fe400078e02ff */
[----:B------:R0:W-:Y:S04]  /*72610*/  STL.64 [R1+0x478], R6 ;  /* 0x0004780601007387 */ /* 0x0001e80000100a00 */
[----:B------:R-:W4:Y:S01]  /*72620*/  LDL.LU R10, [R1+0x14c8] ;  /* 0x0014c800010a7983 */ /* 0x000f220000300800 */
[----:B0-----:R-:W-:-:S04]  /*72630*/  IADD3 R6, P5, R3, R12, RZ ;  /* 0x0000000c03067210 */ /* 0x001fc80007fbe0ff */
[----:B------:R-:W-:Y:S02]  /*72640*/  LEA.HI.X.SX32 R7, R14, R13, 0x1, P5 ;  /* 0x0000000d0e077211 */ /* 0x000fe400028f0eff */
[----:B------:R-:W4:Y:S01]  /*72650*/  LDL.LU R14, [R1+0x14c0] ;  /* 0x0014c000010e7983 */ /* 0x000f220000300800 */
[----:B------:R-:W-:-:S03]  /*72660*/  IMAD R2, R0, 0x39e, RZ ;  /* 0x0000039e00027824 */ /* 0x000fc600078e02ff */
[----:B------:R0:W-:Y:S01]  /*72670*/  STL.64 [R1+0x470], R6 ;  /* 0x0004700601007387 */ /* 0x0001e20000100a00 */
[----:B------:R-:W-:-:S03]  /*72680*/  IMAD R3, R0, 0x3a0, RZ ;  /* 0x000003a000037824 */ /* 0x000fc600078e02ff */
[----:B------:R1:W-:Y:S01]  /*72690*/  STS.128 [R28+0x80], R16 ;  /* 0x000080101c007388 */ /* 0x0003e20000000c00 */
[----:B0-----:R-:W-:Y:S01]  /*726a0*/  IADD3 R6, P5, R2, R12, RZ ;  /* 0x0000000c02067210 */ /* 0x001fe20007fbe0ff */
[C---:B------:R-:W-:Y:S02]  /*726b0*/  IMAD R2, R0.reuse, 0x3a2, RZ ;  /* 0x000003a200027824 */ /* 0x040fe400078e02ff */
[C---:B-1----:R-:W-:Y:S01]  /*726c0*/  IMAD R16, R0.reuse, 0x1d1, RZ ;  /* 0x000001d100107824 */ /* 0x042fe200078e02ff */
[----:B--2---:R-:W-:Y:S01]  /*726d0*/  F2FP.BF16.PACK_AB R23, R5, R24 ;  /* 0x000000180517723e */ /* 0x004fe200000010ff */
[----:B------:R-:W-:-:S05]  /*726e0*/  IMAD R24, R0, 0x1cf, RZ ;  /* 0x000001cf00187824 */ /* 0x000fca00078e02ff */
[----:B------:R-:W-:Y:S01]  /*726f0*/  LEA.HI.X.SX32 R7, R24, R13, 0x1, P5 ;  /* 0x0000000d18077211 */ /* 0x000fe200028f0eff */
[----:B------:R0:W-:Y:S04]  /*72700*/  STS.128 [R28+0x100], R20 ;  /* 0x000100141c007388 */ /* 0x0001e80000000c00 */
[----:B------:R1:W-:Y:S04]  /*72710*/  STL.64 [R1+0x468], R6 ;  /* 0x0004680601007387 */ /* 0x0003e80000100a00 */
[----:B0-----:R-:W2:Y:S01]  /*72720*/  LDL.LU R20, [R1+0x1518] ;  /* 0x0015180001147983 */ /* 0x001ea20000300800 */
[----:B-1----:R-:W-:-:S03]  /*72730*/  IADD3 R6, P5, R3, R12, RZ ;  /* 0x0000000c03067210 */ /* 0x002fc60007fbe0ff */
[----:B------:R-:W2:Y:S04]  /*72740*/  LDL.LU R18, [R1+0x1514] ;  /* 0x0015140001127983 */ /* 0x000ea80000300800 */
[----:B------:R-:W2:Y:S01]  /*72750*/  LDL.LU R19, [R1+0x14d8] ;  /* 0x0014d80001137983 */ /* 0x000ea20000300800 */
[----:B---3--:R-:W-:Y:S01]  /*72760*/  F2FP.BF16.PACK_AB R24, R15, R9 ;  /* 0x000000090f18723e */ /* 0x008fe200000010ff */
[C---:B------:R-:W-:Y:S02]  /*72770*/  IMAD R9, R0.reuse, 0x1d0, RZ ;  /* 0x000001d000097824 */ /* 0x040fe400078e02ff */
[----:B------:R-:W3:Y:S03]  /*72780*/  LDL.LU R11, [R1+0x14d4] ;  /* 0x0014d400010b7983 */ /* 0x000ee60000300800 */
[----:B------:R-:W-:Y:S01]  /*72790*/  LEA.HI.X.SX32 R7, R9, R13, 0x1, P5 ;  /* 0x0000000d09077211 */ /* 0x000fe200028f0eff */
[----:B------:R-:W3:Y:S04]  /*727a0*/  LDL.LU R5, [R1+0x1528] ;  /* 0x0015280001057983 */ /* 0x000ee80000300800 */
[----:B------:R0:W-:Y:S04]  /*727b0*/  STL.64 [R1+0x460], R6 ;  /* 0x0004600601007387 */ /* 0x0001e80000100a00 */
[----:B------:R-:W3:Y:S04]  /*727c0*/  LDL.LU R15, [R1+0x1524] ;  /* 0x00152400010f7983 */ /* 0x000ee80000300800 */
[----:B------:R-:W3:Y:S01]  /*727d0*/  LDL.LU R9, [R1+0x14e8] ;  /* 0x0014e80001097983 */ /* 0x000ee20000300800 */
[----:B------:R-:W-:Y:S01]  /*727e0*/  IMAD R3, R0, 0x3a4, RZ ;  /* 0x000003a400037824 */ /* 0x000fe200078e02ff */
[----:B0-----:R-:W-:-:S04]  /*727f0*/  IADD3 R6, P5, R2, R12, RZ ;  /* 0x0000000c02067210 */ /* 0x001fc80007fbe0ff */
[----:B------:R-:W-:Y:S02]  /*72800*/  LEA.HI.X.SX32 R7, R16, R13, 0x1, P5 ;  /* 0x0000000d10077211 */ /* 0x000fe400028f0eff */
[----:B----4-:R-:W-:Y:S02]  /*72810*/  F2FP.BF16.PACK_AB R25, R4, R25 ;  /* 0x000000190419723e */ /* 0x010fe400000010ff */
[----:B------:R-:W4:Y:S01]  /*72820*/  LDL.LU R4, [R1+0x14e0] ;  /* 0x0014e00001047983 */ /* 0x000f220000300800 */
[----:B------:R-:W-:Y:S02]  /*72830*/  IADD3 R22, P5, R3, R12, RZ ;  /* 0x0000000c03167210 */ /* 0x000fe40007fbe0ff */
[----:B------:R-:W-:Y:S02]  /*72840*/  F2FP.BF16.PACK_AB R26, R8, R26 ;  /* 0x0000001a081a723e */ /* 0x000fe400000010ff */
[----:B------:R-:W4:Y:S01]  /*72850*/  LDL.LU R8, [R1+0x1530] ;  /* 0x0015300001087983 */ /* 0x000f220000300800 */
[----:B------:R-:W-:Y:S01]  /*72860*/  F2FP.BF16.PACK_AB R27, R29, R27 ;  /* 0x0000001b1d1b723e */ /* 0x000fe200000010ff */
[----:B------:R-:W-:-:S02]  /*72870*/  IMAD R29, R0, 0x1d2, RZ ;  /* 0x000001d2001d7824 */ /* 0x000fc400078e02ff */
[----:B------:R0:W-:Y:S03]  /*72880*/  STL.64 [R1+0x458], R6 ;  /* 0x0004580601007387 */ /* 0x0001e60000100a00 */
[----:B------:R-:W-:Y:S01]  /*72890*/  LEA.HI.X.SX32 R23, R29, R13, 0x1, P5 ;  /* 0x0000000d1d177211 */ /* 0x000fe200028f0eff */
[----:B0-----:R-:W4:Y:S04]  /*728a0*/  LDL.LU R6, [R1+0x152c] ;  /* 0x00152c0001067983 */ /* 0x001f280000300800 */
[----:B------:R-:W4:Y:S04]  /*728b0*/  LDL.LU R7, [R1+0x14f8] ;  /* 0x0014f80001077983 */ /* 0x000f280000300800 */
[----:B------:R-:W4:Y:S01]  /*728c0*/  LDL.LU R29, [R1+0x14f0] ;  /* 0x0014f000011d7983 */ /* 0x000f220000300800 */
[----:B------:R-:W-:-:S03]  /*728d0*/  F2FP.BF16.PACK_AB R16, R10, R14 ;  /* 0x0000000e0a10723e */ /* 0x000fc600000010ff */
[----:B------:R0:W-:Y:S04]  /*728e0*/  STL.64 [R1+0x450], R22 ;  /* 0x0004501601007387 */ /* 0x0001e80000100a00 */
[----:B------:R-:W4:Y:S04]  /*728f0*/  LDL.LU R10, [R1+0x1538] ;  /* 0x00153800010a7983 */ /* 0x000f280000300800 */
[----:B------:R-:W4:Y:S01]  /*72900*/  LDL.LU R14, [R1+0x1534] ;  /* 0x00153400010e7983 */ /* 0x000f220000300800 */
[C---:B------:R-:W-:Y:S02]  /*72910*/  IMAD R2, R0.reuse, 0x3a6, RZ ;  /* 0x000003a600027824 */ /* 0x040fe400078e02ff */
[----:B------:R-:W-:-:S03]  /*72920*/  IMAD R17, R0, 0x1d3, RZ ;  /* 0x000001d300117824 */ /* 0x000fc600078e02ff */
[----:B0-----:R-:W-:Y:S01]  /*72930*/  IADD3 R22, P5, R2, R12, RZ ;  /* 0x0000000c02167210 */ /* 0x001fe20007fbe0ff */
[----:B------:R-:W-:-:S03]  /*72940*/  IMAD R3, R0, 0x3a8, RZ ;  /* 0x000003a800037824 */ /* 0x000fc600078e02ff */
[----:B------:R-:W-:Y:S01]  /*72950*/  LEA.HI.X.SX32 R23, R17, R13, 0x1, P5 ;  /* 0x0000000d11177211 */ /* 0x000fe200028f0eff */
[----:B------:R-:W-:-:S04]  /*72960*/  IMAD R21, R0, 0x1d4, RZ ;  /* 0x000001d400157824 */ /* 0x000fc800078e02ff */
[----:B------:R0:W-:Y:S01]  /*72970*/  STL.64 [R1+0x448], R22 ;  /* 0x0004481601007387 */ /* 0x0001e20000100a00 */
[----:B------:R-:W-:Y:S01]  /*72980*/  IMAD R2, R0, 0x3aa, RZ ;  /* 0x000003aa00027824 */ /* 0x000fe200078e02ff */
[----:B0-----:R-:W-:-:S04]  /*72990*/  IADD3 R22, P5, R3, R12, RZ ;  /* 0x0000000c03167210 */ /* 0x001fc80007fbe0ff */
[----:B------:R-:W-:-:S05]  /*729a0*/  LEA.HI.X.SX32 R23, R21, R13, 0x1, P5 ;  /* 0x0000000d15177211 */ /* 0x000fca00028f0eff */
[----:B------:R0:W-:Y:S02]  /*729b0*/  STL.64 [R1+0x440], R22 ;  /* 0x0004401601007387 */ /* 0x0001e40000100a00 */
[----:B0-----:R-:W-:Y:S01]  /*729c0*/  IADD3 R22, P5, R2, R12, RZ ;  /* 0x0000000c02167210 */ /* 0x001fe20007fbe0ff */
[C---:B------:R-:W-:Y:S01]  /*729d0*/  IMAD R3, R0.reuse, 0x3ac, RZ ;  /* 0x000003ac00037824 */ /* 0x040fe200078e02ff */
[----:B------:R0:W-:Y:S01]  /*729e0*/  STS.128 [R28+0x180], R24 ;  /* 0x000180181c007388 */ /* 0x0001e20000000c00 */
[----:B------:R-:W-:Y:S01]  /*729f0*/  IMAD R2, R0, 0x3ae, RZ ;  /* 0x000003ae00027824 */ /* 0x000fe200078e02ff */
[----:B--2---:R-:W-:Y:S01]  /*72a00*/  F2FP.BF16.PACK_AB R20, R20, R18 ;  /* 0x000000121414723e */ /* 0x004fe200000010ff */
[----:B------:R-:W-:-:S05]  /*72a10*/  IMAD R18, R0, 0x1d5, RZ ;  /* 0x000001d500127824 */ /* 0x000fca00078e02ff */
[----:B------:R-:W-:Y:S02]  /*72a20*/  LEA.HI.X.SX32 R23, R18, R13, 0x1, P5 ;  /* 0x0000000d12177211 */ /* 0x000fe400028f0eff */
[----:B---3--:R-:W-:Y:S02]  /*72a30*/  F2FP.BF16.PACK_AB R17, R19, R11 ;  /* 0x0000000b1311723e */ /* 0x008fe400000010ff */
[----:B------:R-:W2:Y:S04]  /*72a40*/  LDL.LU R11, [R1+0x1560] ;  /* 0x00156000010b7983 */ /* 0x000ea80000300800 */
[----:B------:R1:W-:Y:S01]  /*72a50*/  STL.64 [R1+0x438], R22 ;  /* 0x0004381601007387 */ /* 0x0003e20000100a00 */
[----:B------:R-:W-:-:S03]  /*72a60*/  F2FP.BF16.PACK_AB R21, R5, R15 ;  /* 0x0000000f0515723e */ /* 0x000fc600000010ff */
[----:B------:R-:W2:Y:S04]  /*72a70*/  LDL.LU R5, [R1+0x155c] ;  /* 0x00155c0001057983 */ /* 0x000ea80000300800 */
[----:B------:R-:W3:Y:S01]  /*72a80*/  LDL.LU R15, [R1+0x1568] ;  /* 0x00156800010f7983 */ /* 0x000ee20000300800 */
[----:B0-----:R-:W-:Y:S02]  /*72a90*/  IADD3 R24, P5, R3, R12, RZ ;  /* 0x0000000c03187210 */ /* 0x001fe40007fbe0ff */
[----:B----4-:R-:W-:Y:S02]  /*72aa0*/  F2FP.BF16.PACK_AB R18, R9, R4 ;  /* 0x000000040912723e */ /* 0x010fe400000010ff */
[----:B------:R-:W3:Y:S01]  /*72ab0*/  LDL.LU R4, [R1+0x1564] ;  /* 0x0015640001047983 */ /* 0x000ee20000300800 */
[----:B------:R-:W-:-:S05]  /*72ac0*/  IMAD R9, R0, 0x1d6, RZ ;  /* 0x000001d600097824 */ /* 0x000fca00078e02ff */
[----:B------:R-:W-:Y:S01]  /*72ad0*/  LEA.HI.X.SX32 R25, R9, R13, 0x1, P5 ;  /* 0x0000000d09197211 */ /* 0x000fe200028f0eff */
[----:B-1----:R-:W-:-:S04]  /*72ae0*/  IMAD R23, R0, 0x1d7, RZ ;  /* 0x000001d700177824 */ /* 0x002fc800078e02ff */
[----:B------:R0:W-:Y:S04]  /*72af0*/  STL.64 [R1+0x430], R24 ;  /* 0x0004301801007387 */ /* 0x0001e80000100a00 */
[----:B------:R-:W4:Y:S01]  /*72b00*/  LDL.LU R9, [R1+0x1570] ;  /* 0x0015700001097983 */ /* 0x000f220000300800 */
[----:B------:R-:W-:Y:S01]  /*72b10*/  IMAD R3, R0, 0x3b0, RZ ;  /* 0x000003b000037824 */ /* 0x000fe200078e02ff */
[----:B------:R-:W-:Y:S02]  /*72b20*/  F2FP.BF16.PACK_AB R22, R8, R6 ;  /* 0x000000060816723e */ /* 0x000fe400000010ff */
[----:B------:R-:W4:Y:S01]  /*72b30*/  LDL.LU R6, [R1+0x156c] ;  /* 0x00156c0001067983 */ /* 0x000f220000300800 */
[----:B0-----:R-:W-:Y:S02]  /*72b40*/  IADD3 R24, P5, R2, R12, RZ ;  /* 0x0000000c02187210 */ /* 0x001fe40007fbe0ff */
[----:B------:R-:W-:-:S02]  /*72b50*/  F2FP.BF16.PACK_AB R19, R7, R29 ;  /* 0x0000001d0713723e */ /* 0x000fc400000010ff */
[----:B------:R-:W4:Y:S04]  /*72b60*/  LDL.LU R7, [R1+0x1578] ;  /* 0x0015780001077983 */ /* 0x000f280000300800 */
[----:B------:R-:W4:Y:S01]  /*72b70*/  LDL.LU R29, [R1+0x1574] ;  /* 0x00157400011d7983 */ /* 0x000f220000300800 */
[-C--:B------:R-:W-:Y:S01]  /*72b80*/  LEA.HI.X.SX32 R25, R23, R13.reuse, 0x1, P5 ;  /* 0x0000000d17197211 */ /* 0x080fe200028f0eff */
[----:B------:R-:W-:Y:S01]  /*72b90*/  IMAD R8, R0, 0x1d8, RZ ;  /* 0x000001d800087824 */ /* 0x000fe200078e02ff */
[----:B------:R-:W-:Y:S02]  /*72ba0*/  IADD3 R26, P5, R3, R12, RZ ;  /* 0x0000000c031a7210 */ /* 0x000fe40007fbe0ff */
[----:B------:R-:W-:Y:S02]  /*72bb0*/  F2FP.BF16.PACK_AB R23, R10, R14 ;  /* 0x0000000e0a17723e */ /* 0x000fe400000010ff */
[----:B------:R-:W-:Y:S01]  /*72bc0*/  LEA.HI.X.SX32 R27, R8, R13, 0x1, P5 ;  /* 0x0000000d081b7211 */ /* 0x000fe200028f0eff */
[----:B------:R-:W-:Y:S04]  /*72bd0*/  STL.64 [R1+0x428], R24 ;  /* 0x0004281801007387 */ /* 0x000fe80000100a00 */
[----:B------:R-:W-:Y:S04]  /*72be0*/  STL.64 [R1+0x420], R26 ;  /* 0x0004201a01007387 */ /* 0x000fe80000100a00 */
[----:B------:R0:W-:Y:S04]  /*72bf0*/  STS.128 [R28+0x200], R16 ;  /* 0x000200101c007388 */ /* 0x0001e80000000c00 */
[----:B------:R1:W-:Y:S04]  /*72c00*/  STS.128 [R28+0x280], R20 ;  /* 0x000280141c007388 */ /* 0x0003e80000000c00 */
[----:B0-----:R-:W4:Y:S04]  /*72c10*/  LDL.LU R18, [R1+0x159c] ;  /* 0x00159c0001127983 */ /* 0x001f280000300800 */
[----:B-1----:R-:W4:Y:S04]  /*72c20*/  LDL.LU R23, [R1+0x15a0] ;  /* 0x0015a00001177983 */ /* 0x002f280000300800 */
[----:B------:R-:W4:Y:S04]  /*72c30*/  LDL.LU R10, [R1+0x15a8] ;  /* 0x0015a800010a7983 */ /* 0x000f280000300800 */
[----:B------:R-:W4:Y:S01]  /*72c40*/  LDL.LU R8, [R1+0x15a4] ;  /* 0x0015a40001087983 */ /* 0x000f220000300800 */
[----:B------:R-:W-:-:S02]  /*72c50*/  IMAD R2, R0, 0x3b2, RZ ;  /* 0x000003b200027824 */ /* 0x000fc400078e02ff */
[C---:B------:R-:W-:Y:S02]  /*72c60*/  IMAD R24, R0.reuse, 0x1d9, RZ ;  /* 0x000001d900187824 */ /* 0x040fe400078e02ff */
[----:B------:R-:W-:Y:S01]  /*72c70*/  IMAD R3, R0, 0x3b4, RZ ;  /* 0x000003b400037824 */ /* 0x000fe200078e02ff */
[----:B------:R-:W-:Y:S01]  /*72c80*/  IADD3 R26, P5, R2, R12, RZ ;  /* 0x0000000c021a7210 */ /* 0x000fe20007fbe0ff */
[----:B------:R-:W-:-:S03]  /*72c90*/  IMAD R14, R0, 0x1da, RZ ;  /* 0x000001da000e7824 */ /* 0x000fc600078e02ff */
[----:B------:R-:W-:Y:S02]  /*72ca0*/  LEA.HI.X.SX32 R27, R24, R13, 0x1, P5 ;  /* 0x0000000d181b7211 */ /* 0x000fe400028f0eff */
[----:B------:R-:W-:-:S04]  /*72cb0*/  IADD3 R20, P5, R3, R12, RZ ;  /* 0x0000000c03147210 */ /* 0x000fc80007fbe0ff */
[----:B------:R-:W-:Y:S01]  /*72cc0*/  LEA.HI.X.SX32 R21, R14, R13, 0x1, P5 ;  /* 0x0000000d0e157211 */ /* 0x000fe200028f0eff */
[----:B------:R-:W-:Y:S04]  /*72cd0*/  STL.64 [R1+0x418], R26 ;  /* 0x0004181a01007387 */ /* 0x000fe80000100a00 */
[----:B------:R0:W-:Y:S04]  /*72ce0*/  STL.64 [R1+0x400], R20 ;  /* 0x0004001401007387 */ /* 0x0001e80000100a00 */
[----:B------:R-:W4:Y:S01]  /*72cf0*/  LDL.LU R19, [R1+0x15b0] ;  /* 0x0015b00001137983 */ /* 0x000f220000300800 */
[----:B------:R-:W-:-:S02]  /*72d00*/  IMAD R2, R0, 0x3b6, RZ ;  /* 0x000003b600027824 */ /* 0x000fc400078e02ff */
[----:B------:R-:W-:-:S03]  /*72d10*/  IMAD R16, R0, 0x1db, RZ ;  /* 0x000001db00107824 */ /* 0x000fc600078e02ff */
[----:B0-----:R-:W-:Y:S01]  /*72d20*/  IADD3 R20, P5, R2, R12, RZ ;  /* 0x0000000c02147210 */ /* 0x001fe20007fbe0ff */
[----:B------:R-:W-:-:S03]  /*72d30*/  IMAD R3, R0, 0x3b8, RZ ;  /* 0x000003b800037824 */ /* 0x000fc600078e02ff */
[----:B------:R-:W-:Y:S01]  /*72d40*/  LEA.HI.X.SX32 R21, R16, R13, 0x1, P5 ;  /* 0x0000000d10157211 */ /* 0x000fe200028f0eff */
[C---:B------:R-:W-:Y:S02]  /*72d50*/  IMAD R2, R0.reuse, 0x3ba, RZ ;  /* 0x000003ba00027824 */ /* 0x040fe400078e02ff */
[----:B------:R-:W-:Y:S01]  /*72d60*/  IMAD R17, R0, 0x1dd, RZ ;  /* 0x000001dd00117824 */ /* 0x000fe200078e02ff */
[----:B--2---:R-:W-:Y:S02]  /*72d70*/  F2FP.BF16.PACK_AB R24, R11, R5 ;  /* 0x000000050b18723e */ /* 0x004fe400000010ff */
[----:B------:R-:W2:Y:S01]  /*72d80*/  LDL.LU R11, [R1+0x15ac] ;  /* 0x0015ac00010b7983 */ /* 0x000ea20000300800 */
[----:B---3--:R-:W-:-:S03]  /*72d90*/  F2FP.BF16.PACK_AB R25, R15, R4 ;  /* 0x000000040f19723e */ /* 0x008fc600000010ff */
[----:B------:R-:W3:Y:S04]  /*72da0*/  LDL.LU R15, [R1+0x15b8] ;  /* 0x0015b800010f7983 */ /* 0x000ee80000300800 */
[----:B------:R-:W3:Y:S04]  /*72db0*/  LDL.LU R4, [R1+0x15b4] ;  /* 0x0015b40001047983 */ /* 0x000ee80000300800 */
[----:B------:R0:W-:Y:S04]  /*72dc0*/  STL.64 [R1+0x3f8], R20 ;  /* 0x0003f81401007387 */ /* 0x0001e80000100a00 */
[----:B------:R-:W3:Y:S04]  /*72dd0*/  LDL.LU R5, [R1+0x15e0] ;  /* 0x0015e00001057983 */ /* 0x000ee80000300800 */
[----:B------:R-:W3:Y:S01]  /*72de0*/  LDL.LU R14, [R1+0x15dc] ;  /* 0x0015dc00010e7983 */ /* 0x000ee20000300800 */
[----:B0-----:R-:W-:-:S02]  /*72df0*/  IADD3 R20, P5, R3, R12, RZ ;  /* 0x0000000c03147210 */ /* 0x001fc40007fbe0ff */
[----:B----4-:R-:W-:Y:S02]  /*72e00*/  F2FP.BF16.PACK_AB R26, R9, R6 ;  /* 0x00000006091a723e */ /* 0x010fe400000010ff */
[----:B------:R-:W4:Y:S04]  /*72e10*/  LDL.LU R9, [R1+0x15e8] ;  /* 0x0015e80001097983 */ /* 0x000f280000300800 */
[----:B------:R-:W4:Y:S01]  /*72e20*/  LDL.LU R6, [R1+0x15e4] ;  /* 0x0015e40001067983 */ /* 0x000f220000300800 */
[----:B------:R-:W-:Y:S01]  /*72e30*/  F2FP.BF16.PACK_AB R27, R7, R29 ;  /* 0x0000001d071b723e */ /* 0x000fe200000010ff */
[----:B------:R-:W-:Y:S02]  /*72e40*/  IMAD R29, R0, 0x1dc, RZ ;  /* 0x000001dc001d7824 */ /* 0x000fe400078e02ff */
[----:B------:R-:W4:Y:S03]  /*72e50*/  LDL.LU R7, [R1+0x15f0] ;  /* 0x0015f00001077983 */ /* 0x000f260000300800 */
[----:B------:R-:W-:-:S02]  /*72e60*/  LEA.HI.X.SX32 R21, R29, R13, 0x1, P5 ;  /* 0x0000000d1d157211 */ /* 0x000fc400028f0eff */
[----:B------:R-:W4:Y:S04]  /*72e70*/  LDL.LU R29, [R1+0x15ec] ;  /* 0x0015ec00011d7983 */ /* 0x000f280000300800 */
[----:B------:R0:W-:Y:S02]  /*72e80*/  STL.64 [R1+0x3f0], R20 ;  /* 0x0003f01401007387 */ /* 0x0001e40000100a00 */
[----:B0-----:R-:W-:-:S04]  /*72e90*/  IADD3 R20, P5, R2, R12, RZ ;  /* 0x0000000c02147210 */ /* 0x001fc80007fbe0ff */
[----:B------:R-:W-:Y:S02]  /*72ea0*/  LEA.HI.X.SX32 R21, R17, R13, 0x1, P5 ;  /* 0x0000000d11157211 */ /* 0x000fe400028f0eff */
[----:B------:R-:W-:Y:S02]  /*72eb0*/  F2FP.BF16.PACK_AB R17, R10, R8 ;  /* 0x000000080a11723e */ /* 0x000fe400000010ff */
[----:B------:R-:W4:Y:S04]  /*72ec0*/  LDL.LU R10, [R1+0x15f8] ;  /* 0x0015f800010a7983 */ /* 0x000f280000300800 */
[----:B------:R-:W-:Y:S04]  /*72ed0*/  STL.64 [R1+0x3e8], R20 ;  /* 0x0003e81401007387 */ /* 0x000fe80000100a00 */
[----:B------:R-:W4:Y:S01]  /*72ee0*/  LDL.LU R8, [R1+0x15f4] ;  /* 0x0015f40001087983 */ /* 0x000f220000300800 */
[C---:B------:R-:W-:Y:S01]  /*72ef0*/  IMAD R3, R0.reuse, 0x3bc, RZ ;  /* 0x000003bc00037824 */ /* 0x040fe200078e02ff */
[----:B------:R-:W-:Y:S01]  /*72f00*/  F2FP.BF16.PACK_AB R16, R23, R18 ;  /* 0x000000121710723e */ /* 0x000fe200000010ff */
[----:B------:R-:W-:-:S03]  /*72f10*/  IMAD R23, R0, 0x1de, RZ ;  /* 0x000001de00177824 */ /* 0x000fc600078e02ff */
[----:B------:R-:W-:Y:S01]  /*72f20*/  IADD3 R2, P5, R3, R12, RZ ;  /* 0x0000000c03027210 */ /* 0x000fe20007fbe0ff */
[----:B------:R-:W-:-:S03]  /*72f30*/  IMAD R18, R0, 0x3be, RZ ;  /* 0x000003be00127824 */ /* 0x000fc600078e02ff */
[----:B------:R-:W-:Y:S01]  /*72f40*/  LEA.HI.X.SX32 R3, R23, R13, 0x1, P5 ;  /* 0x0000000d17037211 */ /* 0x000fe200028f0eff */
[----:B------:R0:W-:Y:S04]  /*72f50*/  STS.128 [R28+0x300], R24 ;  /* 0x000300181c007388 */ /* 0x0001e80000000c00 */
[----:B------:R-:W-:Y:S04]  /*72f60*/  STL [R1+0x18a8], R3 ;  /* 0x0018a80301007387 */ /* 0x000fe80000100800 */
[----:B------:R1:W-:Y:S01]  /*72f70*/  STL [R1+0x1a38], R2 ;  /* 0x001a380201007387 */ /* 0x0003e20000100800 */
[----:B------:R-:W-:Y:S01]  /*72f80*/  IMAD R22, R0, 0x1df, RZ ;  /* 0x000001df00167824 */ /* 0x000fe200078e02ff */
[----:B0-----:R-:W-:Y:S01]  /*72f90*/  IADD3 R24, P5, R18, R12, RZ ;  /* 0x0000000c12187210 */ /* 0x001fe20007fbe0ff */
[----:B------:R-:W-:-:S03]  /*72fa0*/  IMAD R20, R0, 0x3c0, RZ ;  /* 0x000003c000147824 */ /* 0x000fc600078e02ff */
[----:B------:R-:W-:Y:S02]  /*72fb0*/  LEA.HI.X.SX32 R25, R22, R13, 0x1, P5 ;  /* 0x0000000d16197211 */ /* 0x000fe400028f0eff */
[----:B-1----:R-:W-:Y:S01]  /*72fc0*/  IADD3 R2, P5, R20, R12, RZ ;  /* 0x0000000c14027210 */ /* 0x002fe20007fbe0ff */
[C---:B------:R-:W-:Y:S02]  /*72fd0*/  IMAD R21, R0.reuse, 0x3c2, RZ ;  /* 0x000003c200157824 */ /* 0x040fe400078e02ff */
[----:B------:R-:W-:Y:S01]  /*72fe0*/  IMAD R23, R0, 0x3c4, RZ ;  /* 0x000003c400177824 */ /* 0x000fe200078e02ff */
[----:B--2---:R-:W-:Y:S02]  /*72ff0*/  F2FP.BF16.PACK_AB R18, R19, R11 ;  /* 0x0000000b1312723e */ /* 0x004fe400000010ff */
[----:B------:R-:W2:Y:S01]  /*73000*/  LDL.LU R11, [R1+0x161c] ;  /* 0x00161c00010b7983 */ /* 0x000ea20000300800 */
[----:B---3--:R-:W-:-:S03]  /*73010*/  F2FP.BF16.PACK_AB R19, R15, R4 ;  /* 0x000000040f13723e */ /* 0x008fc600000010ff */
[----:B------:R-:W2:Y:S01]  /*73020*/  LDL.LU R4, [R1+0x1614] ;  /* 0x0016140001047983 */ /* 0x000ea20000300800 */
[----:B------:R-:W-:-:S05]  /*73030*/  IMAD R15, R0, 0x1e0, RZ ;  /* 0x000001e0000f7824 */ /* 0x000fca00078e02ff */
[----:B------:R-:W-:Y:S01]  /*73040*/  LEA.HI.X.SX32 R3, R15, R13, 0x1, P5 ;  /* 0x0000000d0f037211 */ /* 0x000fe200028f0eff */
[----:B------:R0:W-:Y:S01]  /*73050*/  STL.64 [R1+0x3e0], R24 ;  /* 0x0003e01801007387 */ /* 0x0001e20000100a00 */
[----:B------:R-:W-:-:S03]  /*73060*/  F2FP.BF16.PACK_AB R20, R5, R14 ;  /* 0x0000000e0514723e */ /* 0x000fc600000010ff */
[----:B------:R1:W-:Y:S04]  /*73070*/  STL.64 [R1+0x3d8], R2 ;  /* 0x0003d80201007387 */ /* 0x0003e80000100a00 */
[----:B------:R-:W3:Y:S04]  /*73080*/  LDL.LU R5, [R1+0x1628] ;  /* 0x0016280001057983 */ /* 0x000ee80000300800 */
[----:B------:R-:W3:Y:S01]  /*73090*/  LDL.LU R14, [R1+0x1624] ;  /* 0x00162400010e7983 */ /* 0x000ee20000300800 */
[----:B0-----:R-:W-:Y:S01]  /*730a0*/  IMAD R25, R0, 0x1e1, RZ ;  /* 0x000001e100197824 */ /* 0x001fe200078e02ff */
[----:B-1----:R-:W-:-:S02]  /*730b0*/  IADD3 R2, P5, R21, R12, RZ ;  /* 0x0000000c15027210 */ /* 0x002fc40007fbe0ff */
[----:B------:R-:W3:Y:S01]  /*730c0*/  LDL.LU R15, [R1+0x1630] ;  /* 0x00163000010f7983 */ /* 0x000ee20000300800 */
[----:B----4-:R-:W-:-:S03]  /*730d0*/  F2FP.BF16.PACK_AB R21, R9, R6 ;  /* 0x000000060915723e */ /* 0x010fc600000010ff */
[----:B------:R-:W4:Y:S01]  /*730e0*/  LDL.LU R9, [R1+0x162c] ;  /* 0x00162c0001097983 */ /* 0x000f220000300800 */
[----:B------:R-:W-:Y:S01]  /*730f0*/  LEA.HI.X.SX32 R3, R25, R13, 0x1, P5 ;  /* 0x0000000d19037211 */ /* 0x000fe200028f0eff */
[----:B------:R-:W-:Y:S01]  /*73100*/  IMAD R6, R0, 0x1e2, RZ ;  /* 0x000001e200067824 */ /* 0x000fe200078e02ff */
[----:B------:R-:W-:Y:S02]  /*73110*/  F2FP.BF16.PACK_AB R22, R7, R29 ;  /* 0x0000001d0716723e */ /* 0x000fe400000010ff */
[----:B------:R-:W4:Y:S04]  /*73120*/  LDL.LU R7, [R1+0x1638] ;  /* 0x0016380001077983 */ /* 0x000f280000300800 */
[----:B------:R-:W4:Y:S04]  /*73130*/  LDL.LU R29, [R1+0x1634] ;  /* 0x00163400011d7983 */ /* 0x000f280000300800 */
[----:B------:R0:W-:Y:S02]  /*73140*/  STL.64 [R1+0x3d0], R2 ;  /* 0x0003d00201007387 */ /* 0x0001e40000100a00 */
[----:B0-----:R-:W-:-:S04]  /*73150*/  IADD3 R2, P5, R23, R12, RZ ;  /* 0x0000000c17027210 */ /* 0x001fc80007fbe0ff */
[----:B------:R-:W-:Y:S02]  /*73160*/  LEA.HI.X.SX32 R3, R6, R13, 0x1, P5 ;  /* 0x0000000d06037211 */ /* 0x000fe400028f0eff */
[----:B------:R-:W-:Y:S02]  /*73170*/  F2FP.BF16.PACK_AB R23, R10, R8 ;  /* 0x000000080a17723e */ /* 0x000fe400000010ff */
[----:B------:R-:W4:Y:S04]  /*73180*/  LDL.LU R8, [R1+0x1660] ;  /* 0x0016600001087983 */ /* 0x000f280000300800 */
[----:B------:R-:W4:Y:S01]  /*73190*/  LDL.LU R6, [R1+0x165c] ;  /* 0x00165c0001067983 */ /* 0x000f220000300800 */
[C---:B------:R-:W-:Y:S02]  /*731a0*/  IMAD R24, R0.reuse, 0x3c6, RZ ;  /* 0x000003c600187824 */ /* 0x040fe400078e02ff */
[C---:B------:R-:W-:Y:S01]  /*731b0*/  IMAD R26, R0.reuse, 0x1e3, RZ ;  /* 0x000001e3001a7824 */ /* 0x040fe200078e02ff */
[----:B------:R0:W-:Y:S01]  /*731c0*/  STL.64 [R1+0x408], R2 ;  /* 0x0004080201007387 */ /* 0x0001e20000100a00 */
[----:B------:R-:W-:-:S03]  /*731d0*/  IMAD R25, R0, 0x3c8, RZ ;  /* 0x000003c800197824 */ /* 0x000fc600078e02ff */
[----:B------:R-:W-:Y:S01]  /*731e0*/  STS.128 [R28+0x380], R16 ;  /* 0x000380101c007388 */ /* 0x000fe20000000c00 */
[----:B0-----:R-:W-:-:S04]  /*731f0*/  IADD3 R2, P5, R24, R12, RZ ;  /* 0x0000000c18027210 */ /* 0x001fc80007fbe0ff */
[----:B------:R-:W-:Y:S01]  /*73200*/  LEA.HI.X.SX32 R3, R26, R13, 0x1, P5 ;  /* 0x0000000d1a037211 */ /* 0x000fe200028f0eff */
[----:B------:R0:W-:Y:S04]  /*73210*/  STS.128 [R28+0x400], R20 ;  /* 0x000400141c007388 */ /* 0x0001e80000000c00 */
[----:B------:R1:W-:Y:S04]  /*73220*/  STL.64 [R1+0x410], R2 ;  /* 0x0004100201007387 */ /* 0x0003e80000100a00 */
[----:B0-----:R-:W4:Y:S01]  /*73230*/  LDL.LU R20, [R1+0x1680] ;  /* 0x0016800001147983 */ /* 0x001f220000300800 */
[----:B-1----:R-:W-:-:S03]  /*73240*/  IADD3 R2, P5, R25, R12, RZ ;  /* 0x0000000c19027210 */ /* 0x002fc60007fbe0ff */
[----:B------:R-:W4:Y:S04]  /*73250*/  LDL.LU R22, [R1+0x167c] ;  /* 0x00167c0001167983 */ /* 0x000f280000300800 */
[----:B------:R-:W4:Y:S04]  /*73260*/  LDL.LU R23, [R1+0x1668] ;  /* 0x0016680001177983 */ /* 0x000f280000300800 */
[----:B------:R-:W4:Y:S01]  /*73270*/  LDL.LU R10, [R1+0x1664] ;  /* 0x00166400010a7983 */ /* 0x000f220000300800 */
[C---:B------:R-:W-:Y:S02]  /*73280*/  IMAD R16, R0.reuse, 0x3ca, RZ ;  /* 0x000003ca00107824 */ /* 0x040fe400078e02ff */
[----:B------:R-:W-:-:S02]  /*73290*/  IMAD R18, R0, 0x1e5, RZ ;  /* 0x000001e500127824 */ /* 0x000fc400078e02ff */
[C---:B------:R-:W-:Y:S02]  /*732a0*/  IMAD R17, R0.reuse, 0x3cc, RZ ;  /* 0x000003cc00117824 */ /* 0x040fe400078e02ff */
[C---:B------:R-:W-:Y:S01]  /*732b0*/  IMAD R21, R0.reuse, 0x1e6, RZ ;  /* 0x000001e600157824 */ /* 0x040fe200078e02ff */
[----:B--2---:R-:W-:Y:S01]  /*732c0*/  F2FP.BF16.PACK_AB R24, R11, R4 ;  /* 0x000000040b18723e */ /* 0x004fe200000010ff */
[----:B------:R-:W-:Y:S01]  /*732d0*/  IMAD R4, R0, 0x1e4, RZ ;  /* 0x000001e400047824 */ /* 0x000fe200078e02ff */
[----:B------:R-:W2:Y:S04]  /*732e0*/  LDL.LU R11, [R1+0x1688] ;  /* 0x00168800010b7983 */ /* 0x000ea80000300800 */
[----:B------:R-:W-:-:S05]  /*732f0*/  LEA.HI.X.SX32 R3, R4, R13, 0x1, P5 ;  /* 0x0000000d04037211 */ /* 0x000fca00028f0eff */
[----:B------:R0:W-:Y:S04]  /*73300*/  STL.64 [R1+0x398], R2 ;  /* 0x0003980201007387 */ /* 0x0001e80000100a00 */
[----:B------:R-:W2:Y:S01]  /*73310*/  LDL.LU R4, [R1+0x1684] ;  /* 0x0016840001047983 */ /* 0x000ea20000300800 */
[----:B---3--:R-:W-:-:S03]  /*73320*/  F2FP.BF16.PACK_AB R25, R5, R14 ;  /* 0x0000000e0519723e */ /* 0x008fc600000010ff */
[----:B------:R-:W3:Y:S01]  /*73330*/  LDL.LU R5, [R1+0x1670] ;  /* 0x0016700001057983 */ /* 0x000ee20000300800 */
[----:B0-----:R-:W-:-:S03]  /*73340*/  IADD3 R2, P5, R16, R12, RZ ;  /* 0x0000000c10027210 */ /* 0x001fc60007fbe0ff */
[----:B------:R-:W3:Y:S01]  /*73350*/  LDL.LU R14, [R1+0x166c] ;  /* 0x00166c00010e7983 */ /* 0x000ee20000300800 */
[----:B------:R-:W-:Y:S02]  /*73360*/  LEA.HI.X.SX32 R3, R18, R13, 0x1, P5 ;  /* 0x0000000d12037211 */ /* 0x000fe400028f0eff */
[----:B----4-:R-:W-:-:S03]  /*73370*/  F2FP.BF16.PACK_AB R26, R15, R9 ;  /* 0x000000090f1a723e */ /* 0x010fc600000010ff */
[----:B------:R0:W-:Y:S04]  /*73380*/  STL.64 [R1+0x390], R2 ;  /* 0x0003900201007387 */ /* 0x0001e80000100a00 */
[----:B------:R-:W4:Y:S04]  /*73390*/  LDL.LU R15, [R1+0x1690] ;  /* 0x00169000010f7983 */ /* 0x000f280000300800 */
[----:B------:R-:W4:Y:S01]  /*733a0*/  LDL.LU R9, [R1+0x168c] ;  /* 0x00168c0001097983 */ /* 0x000f220000300800 */
[----:B0-----:R-:W-:Y:S02]  /*733b0*/  IADD3 R2, P5, R17, R12, RZ ;  /* 0x0000000c11027210 */ /* 0x001fe40007fbe0ff */
[----:B------:R-:W-:-:S02]  /*733c0*/  F2FP.BF16.PACK_AB R27, R7, R29 ;  /* 0x0000001d071b723e */ /* 0x000fc400000010ff */
[----:B------:R-:W4:Y:S01]  /*733d0*/  LDL.LU R7, [R1+0x1678] ;  /* 0x0016780001077983 */ /* 0x000f220000300800 */
[----:B------:R-:W-:Y:S01]  /*733e0*/  LEA.HI.X.SX32 R3, R21, R13, 0x1, P5 ;  /* 0x0000000d15037211 */ /* 0x000fe200028f0eff */
[----:B------:R-:W-:Y:S02]  /*733f0*/  IMAD R16, R0, 0x3ce, RZ ;  /* 0x000003ce00107824 */ /* 0x000fe400078e02ff */
[----:B------:R-:W4:Y:S04]  /*73400*/  LDL.LU R29, [R1+0x1674] ;  /* 0x00167400011d7983 */ /* 0x000f280000300800 */
[----:B------:R0:W-:Y:S02]  /*73410*/  STL.64 [R1+0x3a8], R2 ;  /* 0x0003a80201007387 */ /* 0x0001e40000100a00 */
[----:B0-----:R-:W-:-:S02]  /*73420*/  IADD3 R2, P5, R16, R12, RZ ;  /* 0x0000000c10027210 */ /* 0x001fc40007fbe0ff */
[----:B------:R-:W-:Y:S02]  /*73430*/  F2FP.BF16.PACK_AB R16, R8, R6 ;  /* 0x000000060810723e */ /* 0x000fe400000010ff */
[----:B------:R-:W4:Y:S04]  /*73440*/  LDL.LU R8, [R1+0x1698] ;  /* 0x0016980001087983 */ /* 0x000f280000300800 */
[----:B------:R-:W4:Y:S01]  /*73450*/  LDL.LU R6, [R1+0x1694] ;  /* 0x0016940001067983 */ /* 0x000f220000300800 */
[C---:B------:R-:W-:Y:S02]  /*73460*/  IMAD R19, R0.reuse, 0x1e7, RZ ;  /* 0x000001e700137824 */ /* 0x040fe400078e02ff */
[----:B------:R-:W-:-:S03]  /*73470*/  IMAD R18, R0, 0x3d0, RZ ;  /* 0x000003d000127824 */ /* 0x000fc600078e02ff */
[----:B------:R-:W-:Y:S01]  /*73480*/  LEA.HI.X.SX32 R3, R19, R13, 0x1, P5 ;  /* 0x0000000d13037211 */ /* 0x000fe200028f0eff */
[----:B------:R-:W-:-:S04]  /*73490*/  IMAD R21, R0, 0x1e8, RZ ;  /* 0x000001e800157824 */ /* 0x000fc800078e02ff */
[----:B------:R0:W-:Y:S01]  /*734a0*/  STL.64 [R1+0x3c8], R2 ;  /* 0x0003c80201007387 */ /* 0x0001e20000100a00 */
[----:B------:R-:W-:Y:S01]  /*734b0*/  IMAD R17, R0, 0x3d2, RZ ;  /* 0x000003d200117824 */ /* 0x000fe200078e02ff */
[----:B0-----:R-:W-:-:S04]  /*734c0*/  IADD3 R2, P5, R18, R12, RZ ;  /* 0x0000000c12027210 */ /* 0x001fc80007fbe0ff */
[----:B------:R-:W-:-:S05]  /*734d0*/  LEA.HI.X.SX32 R3, R21, R13, 0x1, P5 ;  /* 0x0000000d15037211 */ /* 0x000fca00028f0eff */
[----:B------:R0:W-:Y:S01]  /*734e0*/  STL.64 [R1+0x388], R2 ;  /* 0x0003880201007387 */ /* 0x0001e20000100a00 */
[----:B------:R-:W-:Y:S01]  /*734f0*/  F2FP.BF16.PACK_AB R20, R20, R22 ;  /* 0x000000161414723e */ /* 0x000fe200000010ff */
[C---:B------:R-:W-:Y:S02]  /*73500*/  IMAD R22, R0.reuse, 0x1e9, RZ ;  /* 0x000001e900167824 */ /* 0x040fe400078e02ff */
[----:B------:R-:W-:Y:S01]  /*73510*/  IMAD R18, R0, 0x3d4, RZ ;  /* 0x000003d400127824 */ /* 0x000fe200078e02ff */
[----:B0-----:R-:W-:-:S04]  /*73520*/  IADD3 R2, P5, R17, R12, RZ ;  /* 0x0000000c11027210 */ /* 0x001fc80007fbe0ff */
[----:B------:R-:W-:-:S05]  /*73530*/  LEA.HI.X.SX32 R3, R22, R13, 0x1, P5 ;  /* 0x0000000d16037211 */ /* 0x000fca00028f0eff */
[----:B------:R0:W-:Y:S01]  /*73540*/  STL.64 [R1+0x380], R2 ;  /* 0x0003800201007387 */ /* 0x0001e20000100a00 */
[----:B------:R-:W-:Y:S01]  /*73550*/  F2FP.BF16.PACK_AB R17, R23, R10 ;  /* 0x0000000a1711723e */ /* 0x000fe200000010ff */
[----:B------:R-:W-:Y:S02]  /*73560*/  IMAD R19, R0, 0x3d6, RZ ;  /* 0x000003d600137824 */ /* 0x000fe400078e02ff */
[----:B------:R-:W4:Y:S01]  /*73570*/  LDL.LU R10, [R1+0x16a0] ;  /* 0x0016a000010a7983 */ /* 0x000f220000300800 */
[----:B0-----:R-:W-:-:S03]  /*73580*/  IADD3 R2, P5, R18, R12, RZ ;  /* 0x0000000c12027210 */ /* 0x001fc60007fbe0ff */
[----:B------:R0:W-:Y:S01]  /*73590*/  STS.128 [R28+0x480], R24 ;  /* 0x000480181c007388 */ /* 0x0001e20000000c00 */
[C---:B------:R-:W-:Y:S02]  /*735a0*/  IMAD R23, R0.reuse, 0x3d8, RZ ;  /* 0x000003d800177824 */ /* 0x040fe400078e02ff */
[C---:B0-----:R-:W-:Y:S02]  /*735b0*/  IMAD R25, R0.reuse, 0x1eb, RZ ;  /* 0x000001eb00197824 */ /* 0x041fe400078e02ff */
[C---:B------:R-:W-:Y:S01]  /*735c0*/  IMAD R24, R0.reuse, 0x3da, RZ ;  /* 0x000003da00187824 */ /* 0x040fe200078e02ff */
[----:B--2---:R-:W-:Y:S01]  /*735d0*/  F2FP.BF16.PACK_AB R21, R11, R4 ;  /* 0x000000040b15723e */ /* 0x004fe200000010ff */
[----:B------:R-:W-:Y:S01]  /*735e0*/  IMAD R4, R0, 0x1ea, RZ ;  /* 0x000001ea00047824 */ /* 0x000fe200078e02ff */
[----:B------:R-:W2:Y:S04]  /*735f0*/  LDL.LU R11, [R1+0x169c] ;  /* 0x00169c00010b7983 */ /* 0x000ea80000300800 */
[----:B------:R-:W-:-:S02]  /*73600*/  LEA.HI.X.SX32 R3, R4, R13, 0x1, P5 ;  /* 0x0000000d04037211 */ /* 0x000fc400028f0eff */
[----:B---3--:R-:W-:Y:S02]  /*73610*/  F2FP.BF16.PACK_AB R18, R5, R14 ;  /* 0x0000000e0512723e */ /* 0x008fe400000010ff */
[----:B------:R-:W3:Y:S04]  /*73620*/  LDL.LU R5, [R1+0x16a8] ;  /* 0x0016a80001057983 */ /* 0x000ee80000300800 */
[----:B------:R0:W-:Y:S04]  /*73630*/  STL.64 [R1+0x3a0], R2 ;  /* 0x0003a00201007387 */ /* 0x0001e80000100a00 */
[----:B------:R-:W3:Y:S04]  /*73640*/  LDL.LU R4, [R1+0x16a4] ;  /* 0x0016a40001047983 */ /* 0x000ee80000300800 */
[----:B------:R-:W2:Y:S01]  /*73650*/  LDL.LU R14, [R1+0xe84] ;  /* 0x000e8400010e7983 */ /* 0x000ea20000300800 */
[----:B0-----:R-:W-:-:S04]  /*73660*/  IADD3 R2, P5, R19, R12, RZ ;  /* 0x0000000c13027210 */ /* 0x001fc80007fbe0ff */
[----:B------:R-:W-:Y:S02]  /*73670*/  LEA.HI.X.SX32 R3, R25, R13, 0x1, P5 ;  /* 0x0000000d19037211 */ /* 0x000fe400028f0eff */
[----:B----4-:R-:W-:Y:S01]  /*73680*/  F2FP.BF16.PACK_AB R19, R7, R29 ;  /* 0x0000001d0713723e */ /* 0x010fe200000010ff */
[----:B------:R-:W-:Y:S01]  /*73690*/  IMAD R29, R0, 0x1ec, RZ ;  /* 0x000001ec001d7824 */ /* 0x000fe200078e02ff */
[----:B------:R-:W2:Y:S04]  /*736a0*/  LDL.LU R7, [R1+0x171c] ;  /* 0x00171c0001077983 */ /* 0x000ea80000300800 */
[----:B------:R0:W-:Y:S01]  /*736b0*/  STL.64 [R1+0x3c0], R2 ;  /* 0x0003c00201007387 */ /* 0x0001e20000100a00 */
[----:B------:R-:W-:-:S03]  /*736c0*/  F2FP.BF16.PACK_AB R22, R15, R9 ;  /* 0x000000090f16723e */ /* 0x000fc600000010ff */
[----:B------:R-:W4:Y:S04]  /*736d0*/  LDL.LU R15, [R1+0x16ac] ;  /* 0x0016ac00010f7983 */ /* 0x000f280000300800 */
[----:B------:R-:W2:Y:S01]  /*736e0*/  LDL.LU R9, [R1+0x16b8] ;  /* 0x0016b80001097983 */ /* 0x000ea20000300800 */
[----:B0-----:R-:W-:-:S04]  /*736f0*/  IADD3 R2, P5, R23, R12, RZ ;  /* 0x0000000c17027210 */ /* 0x001fc80007fbe0ff */
[----:B------:R-:W-:Y:S01]  /*73700*/  LEA.HI.X.SX32 R3, R29, R13, 0x1, P5 ;  /* 0x0000000d1d037211 */ /* 0x000fe200028f0eff */
[----:B------:R-:W-:Y:S01]  /*73710*/  STS.128 [R28+0x500], R16 ;  /* 0x000500101c007388 */ /* 0x000fe20000000c00 */
[----:B------:R-:W-:-:S03]  /*73720*/  F2FP.BF16.PACK_AB R23, R8, R6 ;  /* 0x000000060817723e */ /* 0x000fc600000010ff */
[----:B------:R-:W2:Y:S04]  /*73730*/  LDL.LU R8, [R1+0x16b4] ;  /* 0x0016b40001087983 */ /* 0x000ea80000300800 */
[----:B------:R0:W-:Y:S02]  /*73740*/  STL.64 [R1+0x3b8], R2 ;  /* 0x0003b80201007387 */ /* 0x0001e40000100a00 */
[----:B0-----:R-:W-:Y:S02]  /*73750*/  IADD3 R2, P5, R24, R12, RZ ;  /* 0x0000000c18027210 */ /* 0x001fe40007fbe0ff */
[----:B------:R-:W2:Y:S04]  /*73760*/  LDL.LU R24, [R1+0x1724] ;  /* 0x0017240001187983 */ /* 0x000ea80000300800 */
[----:B------:R-:W2:Y:S01]  /*73770*/  LDL.LU R19, [R1+0xe88] ;  /* 0x000e880001137983 */ /* 0x000ea20000300800 */
[----:B------:R-:W-:-:S03]  /*73780*/  IMAD R26, R0, 0x1ed, RZ ;  /* 0x000001ed001a7824 */ /* 0x000fc600078e02ff */
[----:B------:R0:W-:Y:S02]  /*73790*/  STS.128 [R28+0x580], R20 ;  /* 0x000580141c007388 */ /* 0x0001e40000000c00 */
[----:B------:R-:W-:Y:S01]  /*737a0*/  LEA.HI.X.SX32 R3, R26, R13, 0x1, P5 ;  /* 0x0000000d1a037211 */ /* 0x000fe200028f0eff */
[C---:B------:R-:W-:Y:S02]  /*737b0*/  IMAD R25, R0.reuse, 0x3dc, RZ ;  /* 0x000003dc00197824 */ /* 0x040fe400078e02ff */
[C---:B------:R-:W-:Y:S01]  /*737c0*/  IMAD R27, R0.reuse, 0x1ee, RZ ;  /* 0x000001ee001b7824 */ /* 0x040fe200078e02ff */
[----:B0-----:R-:W4:Y:S04]  /*737d0*/  LDL.LU R23, [R1+0x16b0] ;  /* 0x0016b00001177983 */ /* 0x001f280000300800 */
[----:B------:R-:W4:Y:S04]  /*737e0*/  LDL.LU R6, [R1+0xe7c] ;  /* 0x000e7c0001067983 */ /* 0x000f280000300800 */
[----:B------:R-:W4:Y:S04]  /*737f0*/  LDL.LU R29, [R1+0x172c] ;  /* 0x00172c00011d7983 */ /* 0x000f280000300800 */
[----:B------:R0:W-:Y:S01]  /*73800*/  STL.64 [R1+0x3b0], R2 ;  /* 0x0003b00201007387 */ /* 0x0001e20000100a00 */
[----:B------:R-:W-:-:S02]  /*73810*/  IMAD R16, R0, 0x3de, RZ ;  /* 0x000003de00107824 */ /* 0x000fc400078e02ff */
[----:B------:R-:W-:Y:S01]  /*73820*/  IMAD R20, R0, 0x1ef, RZ ;  /* 0x000001ef00147824 */ /* 0x000fe200078e02ff */
[----:B0-----:R-:W-:Y:S02]  /*73830*/  IADD3 R2, P5, R25, R12, RZ ;  /* 0x0000000c19027210 */ /* 0x001fe40007fbe0ff */
[----:B---3--:R-:W-:Y:S01]  /*73840*/  F2FP.BF16.PACK_AB R17, R5, R4 ;  /* 0x000000040511723e */ /* 0x008fe200000010ff */
[----:B--2---:R-:W-:-:S05]  /*73850*/  FFMA R3, R24, 0.69314718246459960938, R19 ;  /* 0x3f31721818037823 */ /* 0x004fca0000000013 */
[----:B------:R0:W-:Y:S02]  /*73860*/  STL [R1+0x2f0], R3 ;  /* 0x0002f00301007387 */ /* 0x0001e40000100800 */
[----:B0-----:R-:W-:-:S05]  /*73870*/  LEA.HI.X.SX32 R3, R27, R13, 0x1, P5 ;  /* 0x0000000d1b037211 */ /* 0x001fca00028f0eff */
[----:B------:R0:W-:Y:S04]  /*73880*/  STL.64 [R1+0x378], R2 ;  /* 0x0003780201007387 */ /* 0x0001e80000100a00 */
[----:B------:R-:W2:Y:S04]  /*73890*/  LDL.LU R24, [R1+0x16c0] ;  /* 0x0016c00001187983 */ /* 0x000ea80000300800 */
[----:B------:R-:W2:Y:S01]  /*738a0*/  LDL.LU R4, [R1+0x16bc] ;  /* 0x0016bc0001047983 */ /* 0x000ea20000300800 */
[----:B0-----:R-:W-:-:S04]  /*738b0*/  IADD3 R2, P5, R16, R12, RZ ;  /* 0x0000000c10027210 */ /* 0x001fc80007fbe0ff */
[----:B------:R-:W-:-:S05]  /*738c0*/  LEA.HI.X.SX32 R3, R20, R13, 0x1, P5 ;  /* 0x0000000d14037211 */ /* 0x000fca00028f0eff */
[----:B------:R0:W-:Y:S04]  /*738d0*/  STL.64 [R1+0x370], R2 ;  /* 0x0003700201007387 */ /* 0x0001e80000100a00 */
[----:B------:R-:W3:Y:S01]  /*738e0*/  LDL.LU R27, [R1+0xe78] ;  /* 0x000e7800011b7983 */ /* 0x000ee20000300800 */
[----:B0-----:R-:W-:-:S05]  /*738f0*/  FFMA R3, R7, 0.69314718246459960938, R14 ;  /* 0x3f31721807037823 */ /* 0x001fca000000000e */
[----:B------:R0:W-:Y:S04]  /*73900*/  STL [R1+0x2f4], R3 ;  /* 0x0002f40301007387 */ /* 0x0001e80000100800 */
[----:B------:R-:W3:Y:S01]  /*73910*/  LDL.LU R7, [R1+0x1730] ;  /* 0x0017300001077983 */ /* 0x000ee20000300800 */
[C---:B------:R-:W-:Y:S02]  /*73920*/  IMAD R19, R0.reuse, 0x3e0, RZ ;  /* 0x000003e000137824 */ /* 0x040fe400078e02ff */
[----:B------:R-:W-:-:S03]  /*73930*/  IMAD R14, R0, 0x1f0, RZ ;  /* 0x000001f0000e7824 */ /* 0x000fc600078e02ff */
[----:B------:R-:W-:Y:S01]  /*73940*/  IADD3 R2, P5, R19, R12, RZ ;  /* 0x0000000c13027210 */ /* 0x000fe20007fbe0ff */
[----:B------:R-:W-:Y:S01]  /*73950*/  IMAD R18, R0, 0x3e2, RZ ;  /* 0x000003e200127824 */ /* 0x000fe200078e02ff */
[----:B------:R-:W-:Y:S02]  /*73960*/  F2FP.BF16.PACK_AB R16, R10, R11 ;  /* 0x0000000b0a10723e */ /* 0x000fe400000010ff */
[----:B0-----:R-:W-:Y:S01]  /*73970*/  LEA.HI.X.SX32 R3, R14, R13, 0x1, P5 ;  /* 0x0000000d0e037211 */ /* 0x001fe200028f0eff */
[----:B------:R-:W3:Y:S01]  /*73980*/  LDL.LU R10, [R1+0x16c8] ;  /* 0x0016c800010a7983 */ /* 0x000ee20000300800 */
[----:B------:R-:W-:-:S03]  /*73990*/  IMAD R22, R0, 0x1f1, RZ ;  /* 0x000001f100167824 */ /* 0x000fc600078e02ff */
[----:B------:R-:W3:Y:S04]  /*739a0*/  LDL.LU R11, [R1+0x16c4] ;  /* 0x0016c400010b7983 */ /* 0x000ee80000300800 */
[----:B------:R-:W3:Y:S04]  /*739b0*/  LDL.LU R5, [R1+0x16d0] ;  /* 0x0016d00001057983 */ /* 0x000ee80000300800 */
[----:B------:R0:W-:Y:S01]  /*739c0*/  STL.64 [R1+0x368], R2 ;  /* 0x0003680201007387 */ /* 0x0001e20000100a00 */
[----:B------:R-:W-:Y:S01]  /*739d0*/  IMAD R21, R0, 0x3e4, RZ ;  /* 0x000003e400157824 */ /* 0x000fe200078e02ff */
[----:B------:R-:W-:-:S02]  /*739e0*/  F2FP.BF16.PACK_AB R19, R9, R8 ;  /* 0x000000080913723e */ /* 0x000fc400000010ff */
[----:B------:R-:W3:Y:S01]  /*739f0*/  LDL.LU R14, [R1+0x16cc] ;  /* 0x0016cc00010e7983 */ /* 0x000ee20000300800 */
[----:B0-----:R-:W-:Y:S02]  /*73a00*/  IADD3 R2, P5, R18, R12, RZ ;  /* 0x0000000c12027210 */ /* 0x001fe40007fbe0ff */
[----:B----4-:R-:W-:Y:S02]  /*73a10*/  F2FP.BF16.PACK_AB R18, R23, R15 ;  /* 0x0000000f1712723e */ /* 0x010fe400000010ff */
[----:B------:R-:W-:Y:S01]  /*73a20*/  LEA.HI.X.SX32 R3, R22, R13, 0x1, P5 ;  /* 0x0000000d16037211 */ /* 0x000fe200028f0eff */
[----:B------:R-:W4:Y:S04]  /*73a30*/  LDL.LU R15, [R1+0xe70] ;  /* 0x000e7000010f7983 */ /* 0x000f280000300800 */
[----:B------:R-:W4:Y:S04]  /*73a40*/  LDL.LU R9, [R1+0x1738] ;  /* 0x0017380001097983 */ /* 0x000f280000300800 */
[----:B------:R0:W-:Y:S01]  /*73a50*/  STL.64 [R1+0x350], R2 ;  /* 0x0003500201007387 */ /* 0x0001e20000100a00 */
[----:B------:R-:W-:-:S03]  /*73a60*/  IMAD R20, R0, 0x3e6, RZ ;  /* 0x000003e600147824 */ /* 0x000fc600078e02ff */
[----:B------:R-:W4:Y:S01]  /*73a70*/  LDL.LU R8, [R1+0x16d8] ;  /* 0x0016d80001087983 */ /* 0x000f220000300800 */
[----:B0-----:R-:W-:Y:S01]  /*73a80*/  FFMA R3, R29, 0.69314718246459960938, R6 ;  /* 0x3f3172181d037823 */ /* 0x001fe20000000006 */
[----:B------:R-:W-:Y:S01]  /*73a90*/  IADD3 R2, P5, R21, R12, RZ ;  /* 0x0000000c15027210 */ /* 0x000fe20007fbe0ff */
[----:B------:R-:W-:-:S03]  /*73aa0*/  IMAD R29, R0, 0x1f2, RZ ;  /* 0x000001f2001d7824 */ /* 0x000fc600078e02ff */
[----:B------:R0:W-:Y:S01]  /*73ab0*/  STL [R1+0x2f8], R3 ;  /* 0x0002f80301007387 */ /* 0x0001e20000100800 */
[----:B------:R-:W-:-:S03]  /*73ac0*/  IMAD R22, R0, 0x1f3, RZ ;  /* 0x000001f300167824 */ /* 0x000fc600078e02ff */
[----:B------:R-:W4:Y:S01]  /*73ad0*/  LDL.LU R6, [R1+0x16d4] ;  /* 0x0016d40001067983 */ /* 0x000f220000300800 */
[----:B0-----:R-:W-:-:S05]  /*73ae0*/  LEA.HI.X.SX32 R3, R29, R13, 0x1, P5 ;  /* 0x0000000d1d037211 */ /* 0x001fca00028f0eff */
[----:B------:R0:W-:Y:S01]  /*73af0*/  STL.64 [R1+0x360], R2 ;  /* 0x0003600201007387 */ /* 0x0001e20000100a00 */
[----:B------:R-:W-:-:S03]  /*73b00*/  IMAD R21, R0, 0x3e8, RZ ;  /* 0x000003e800157824 */ /* 0x000fc600078e02ff */
[----:B------:R1:W-:Y:S04]  /*73b10*/  STS.128 [R28+0x600], R16 ;  /* 0x000600101c007388 */ /* 0x0003e80000000c00 */
[----:B------:R-:W4:Y:S01]  /*73b20*/  LDL.LU R29, [R1+0x16e0] ;  /* 0x0016e000011d7983 */ /* 0x000f220000300800 */
[----:B0-----:R-:W-:-:S04]  /*73b30*/  IADD3 R2, P5, R20, R12, RZ ;  /* 0x0000000c14027210 */ /* 0x001fc80007fbe0ff */
[----:B------:R-:W-:Y:S01]  /*73b40*/  LEA.HI.X.SX32 R3, R22, R13, 0x1, P5 ;  /* 0x0000000d16037211 */ /* 0x000fe200028f0eff */
[----:B-1----:R-:W4:Y:S04]  /*73b50*/  LDL.LU R28, [R1+0x16dc] ;  /* 0x0016dc00011c7983 */ /* 0x002f280000300800 */
[----:B------:R0:W-:Y:S02]  /*73b60*/  STL.64 [R1+0x358], R2 ;  /* 0x0003580201007387 */ /* 0x0001e40000100a00 */
[----:B0-----:R-:W-:Y:S02]  /*73b70*/  IADD3 R2, P5, R21, R12, RZ ;  /* 0x0000000c15027210 */ /* 0x001fe40007fbe0ff */
[----:B--2---:R-:W-:Y:S01]  /*73b80*/  F2FP.BF16.PACK_AB R16, R24, R4 ;  /* 0x000000041810723e */ /* 0x004fe200000010ff */
[----:B------:R-:W-:-:S02]  /*73b90*/  IMAD R4, R0, 0x1f4, RZ ;  /* 0x000001f400047824 */ /* 0x000fc400078e02ff */
[----:B---3--:R-:W-:-:S05]  /*73ba0*/  FFMA R3, R7, 0.69314718246459960938, R27 ;  /* 0x3f31721807037823 */ /* 0x008fca000000001b */
[----:B------:R0:W-:Y:S04]  /*73bb0*/  STL [R1+0x2fc], R3 ;  /* 0x0002fc0301007387 */ /* 0x0001e80000100800 */
[----:B------:R-:W2:Y:S01]  /*73bc0*/  LDL.LU R7, [R1+0xe6c] ;  /* 0x000e6c0001077983 */ /* 0x000ea20000300800 */
[----:B0-----:R-:W-:-:S03]  /*73bd0*/  LEA.HI.X.SX32 R3, R4, R13, 0x1, P5 ;  /* 0x0000000d04037211 */ /* 0x001fc600028f0eff */
[----:B------:R-:W2:Y:S01]  /*73be0*/  LDL.LU R4, [R1+0x1720] ;  /* 0x0017200001047983 */ /* 0x000ea20000300800 */
[C---:B------:R-:W-:Y:S02]  /*73bf0*/  IMAD R17, R0.reuse, 0x3ea, RZ ;  /* 0x000003ea00117824 */ /* 0x040fe400078e02ff */
[C---:B------:R-:W-:Y:S01]  /*73c00*/  IMAD R21, R0.reuse, 0x1f5, RZ ;  /* 0x000001f500157824 */ /* 0x040fe200078e02ff */
[----:B------:R0:W-:Y:S01]  /*73c10*/  STL.64 [R1+0x348], R2 ;  /* 0x0003480201007387 */ /* 0x0001e20000100a00 */
[----:B------:R-:W-:Y:S01]  /*73c20*/  IMAD R20, R0, 0x3ec, RZ ;  /* 0x000003ec00147824 */ /* 0x000fe200078e02ff */
[----:B0-----:R-:W-:Y:S02]  /*73c30*/  IADD3 R2, P5, R17, R12, RZ ;  /* 0x0000000c11027210 */ /* 0x001fe40007fbe0ff */
[----:B------:R-:W-:Y:S02]  /*73c40*/  F2FP.BF16.PACK_AB R17, R10, R11 ;  /* 0x0000000b0a11723e */ /* 0x000fe400000010ff */
[----:B------:R-:W-:-:S03]  /*73c50*/  LEA.HI.X.SX32 R3, R21, R13, 0x1, P5 ;  /* 0x0000000d15037211 */ /* 0x000fc600028f0eff */
[----:B------:R-:W-:Y:S04]  /*73c60*/  STL.64 [R1+0x2138], R16 ;  /* 0x0021381001007387 */ /* 0x000fe80000100a00 */
[----:B------:R4:W-:Y:S01]  /*73c70*/  STL.64 [R1+0x318], R2 ;  /* 0x0003180201007387 */ /* 0x0009e20000100a00 */
[----:B------:R-:W-:-:S03]  /*73c80*/  IMAD R19, R0, 0x3ee, RZ ;  /* 0x000003ee00137824 */ /* 0x000fc600078e02ff */
[----:B------:R-:W3:Y:S01]  /*73c90*/  LDL.LU R24, [R1+0x16fc] ;  /* 0x0016fc0001187983 */ /* 0x000ee20000300800 */
[----:B----4-:R-:W-:Y:S01]  /*73ca0*/  FFMA R3, R9, 0.69314718246459960938, R15 ;  /* 0x3f31721809037823 */ /* 0x010fe2000000000f */
[----:B------:R-:W-:Y:S01]  /*73cb0*/  IADD3 R2, P5, R20, R12, RZ ;  /* 0x0000000c14027210 */ /* 0x000fe20007fbe0ff */
[----:B------:R-:W-:-:S03]  /*73cc0*/  IMAD R9, R0, 0x1f6, RZ ;  /* 0x000001f600097824 */ /* 0x000fc600078e02ff */
[----:B------:R0:W-:Y:S01]  /*73cd0*/  STL [R1+0x2e0], R3 ;  /* 0x0002e00301007387 */ /* 0x0001e20000100800 */
[----:B------:R-:W-:-:S03]  /*73ce0*/  IMAD R23, R0, 0x1f7, RZ ;  /* 0x000001f700177824 */ /* 0x000fc600078e02ff */
[----:B------:R-:W4:Y:S04]  /*73cf0*/  LDL.LU R26, [R1+0xe68] ;  /* 0x000e6800011a7983 */ /* 0x000f280000300800 */
[----:B------:R-:W4:Y:S01]  /*73d00*/  LDL.LU R27, [R1+0x1728] ;  /* 0x00172800011b7983 */ /* 0x000f220000300800 */
[----:B0-----:R-:W-:-:S05]  /*73d10*/  LEA.HI.X.SX32 R3, R9, R13, 0x1, P5 ;  /* 0x0000000d09037211 */ /* 0x001fca00028f0eff */
[----:B------:R0:W-:Y:S01]  /*73d20*/  STL.64 [R1+0x340], R2 ;  /* 0x0003400201007387 */ /* 0x0001e20000100a00 */
[----:B------:R-:W-:-:S03]  /*73d30*/  F2FP.BF16.PACK_AB R18, R5, R14 ;  /* 0x0000000e0512723e */ /* 0x000fc600000010ff */
[----:B------:R-:W3:Y:S04]  /*73d40*/  LDL.LU R16, [R1+0x1708] ;  /* 0x0017080001107983 */ /* 0x000ee80000300800 */
[----:B------:R-:W3:Y:S01]  /*73d50*/  LDL.LU R17, [R1+0x1704] ;  /* 0x0017040001117983 */ /* 0x000ee20000300800 */
[----:B0-----:R-:W-:-:S03]  /*73d60*/  IADD3 R2, P5, R19, R12, RZ ;  /* 0x0000000c13027210 */ /* 0x001fc60007fbe0ff */
[----:B------:R-:W3:Y:S01]  /*73d70*/  LDL.LU R10, [R1+0x16f0] ;  /* 0x0016f000010a7983 */ /* 0x000ee20000300800 */
[----:B------:R-:W-:-:S03]  /*73d80*/  LEA.HI.X.SX32 R3, R23, R13, 0x1, P5 ;  /* 0x0000000d17037211 */ /* 0x000fc600028f0eff */
[----:B------:R-:W3:Y:S01]  /*73d90*/  LDL.LU R5, [R1+0x16ec] ;  /* 0x0016ec0001057983 */ /* 0x000ee20000300800 */
[----:B------:R-:W-:-:S03]  /*73da0*/  IMAD R22, R0, 0x3f0, RZ ;  /* 0x000003f000167824 */ /* 0x000fc600078e02ff */
[----:B------:R-:W3:Y:S01]  /*73db0*/  LDL.LU R11, [R1+0xe64] ;  /* 0x000e6400010b7983 */ /* 0x000ee20000300800 */
[----:B------:R-:W-:-:S03]  /*73dc0*/  F2FP.BF16.PACK_AB R20, R29, R28 ;  /* 0x0000001c1d14723e */ /* 0x000fc600000010ff */
[----:B------:R-:W3:Y:S04]  /*73dd0*/  LDL.LU R29, [R1+0x1734] ;  /* 0x00173400011d7983 */ /* 0x000ee80000300800 */
[----:B------:R-:W3:Y:S04]  /*73de0*/  LDL.LU R14, [R1+0x1710] ;  /* 0x00171000010e7983 */ /* 0x000ee80000300800 */
[----:B------:R0:W-:Y:S01]  /*73df0*/  STL.64 [R1+0x338], R2 ;  /* 0x0003380201007387 */ /* 0x0001e20000100a00 */
[----:B------:R-:W-:-:S03]  /*73e00*/  F2FP.BF16.PACK_AB R19, R8, R6 ;  /* 0x000000060813723e */ /* 0x000fc600000010ff */
[----:B------:R-:W3:Y:S04]  /*73e10*/  LDL.LU R15, [R1+0x170c] ;  /* 0x00170c00010f7983 */ /* 0x000ee80000300800 */
[----:B------:R-:W3:Y:S04]  /*73e20*/  LDL.LU R9, [R1+0x16f8] ;  /* 0x0016f80001097983 */ /* 0x000ee80000300800 */
[----:B------:R-:W3:Y:S01]  /*73e30*/  LDL.LU R28, [R1+0x16f4] ;  /* 0x0016f400011c7983 */ /* 0x000ee20000300800 */
[----:B0-----:R-:W-:-:S03]  /*73e40*/  IADD3 R2, P5, R22, R12, RZ ;  /* 0x0000000c16027210 */ /* 0x001fc60007fbe0ff */
[----:B------:R-:W3:Y:S04]  /*73e50*/  LDL.LU R22, [R1+0x16e4] ;  /* 0x0016e40001167983 */ /* 0x000ee80000300800 */
[----:B------:R-:W3:Y:S04]  /*73e60*/  LDL.LU R8, [R1+0x1718] ;  /* 0x0017180001087983 */ /* 0x000ee80000300800 */
[----:B------:R-:W3:Y:S01]  /*73e70*/  LDL.LU R6, [R1+0x1714] ;  /* 0x0017140001067983 */ /* 0x000ee20000300800 */
[----:B------:R-:W-:Y:S02]  /*73e80*/  IMAD R21, R0, 0x3f2, RZ ;  /* 0x000003f200157824 */ /* 0x000fe400078e02ff */
[----:B--2---:R-:W-:-:S05]  /*73e90*/  FFMA R3, R4, 0.69314718246459960938, R7 ;  /* 0x3f31721804037823 */ /* 0x004fca0000000007 */
[----:B------:R0:W-:Y:S04]  /*73ea0*/  STL [R1+0x2e4], R3 ;  /* 0x0002e40301007387 */ /* 0x0001e80000100800 */
[----:B------:R-:W2:Y:S04]  /*73eb0*/  LDL.LU R7, [R1+0xe60] ;  /* 0x000e600001077983 */ /* 0x000ea80000300800 */
[----:B------:R-:W2:Y:S01]  /*73ec0*/  LDL.LU R4, [R1+0x173c] ;  /* 0x00173c0001047983 */ /* 0x000ea20000300800 */
[----:B0-----:R-:W-:-:S05]  /*73ed0*/  IMAD R3, R0, 0x1f8, RZ ;  /* 0x000001f800037824 */ /* 0x001fca00078e02ff */
[----:B------:R-:W-:-:S05]  /*73ee0*/  LEA.HI.X.SX32 R3, R3, R13, 0x1, P5 ;  /* 0x0000000d03037211 */ /* 0x000fca00028f0eff */
[----:B------:R0:W-:Y:S04]  /*73ef0*/  STL.64 [R1+0x330], R2 ;  /* 0x0003300201007387 */ /* 0x0001e80000100a00 */
[----:B0-----:R-:W3:Y:S01]  /*73f00*/  LDL.LU R3, [R1+0x1700] ;  /* 0x0017000001037983 */ /* 0x001ee20000300800 */
[----:B------:R-:W-:-:S03]  /*73f10*/  IADD3 R2, P5, R21, R12, RZ ;  /* 0x0000000c15027210 */ /* 0x000fc60007fbe0ff */
[----:B------:R-:W2:Y:S01]  /*73f20*/  LDL.LU R21, [R1+0x16e8] ;  /* 0x0016e80001157983 */ /* 0x000ea20000300800 */
[C---:B------:R-:W-:Y:S02]  /*73f30*/  IMAD R25, R0.reuse, 0x1f9, RZ ;  /* 0x000001f900197824 */ /* 0x040fe400078e02ff */
[C---:B------:R-:W-:Y:S01]  /*73f40*/  IMAD R23, R0.reuse, 0x3f4, RZ ;  /* 0x000003f400177824 */ /* 0x040fe200078e02ff */
[----:B---3--:R-:W-:Y:S02]  /*73f50*/  F2FP.BF16.PACK_AB R24, R3, R24 ;  /* 0x000000180318723e */ /* 0x008fe400000010ff */
[----:B------:R-:W-:Y:S01]  /*73f60*/  LEA.HI.X.SX32 R3, R25, R13, 0x1, P5 ;  /* 0x0000000d19037211 */ /* 0x000fe200028f0eff */
[----:B------:R-:W-:-:S04]  /*73f70*/  IMAD R25, R0, 0x1fa, RZ ;  /* 0x000001fa00197824 */ /* 0x000fc800078e02ff */
[----:B------:R4:W-:Y:S01]  /*73f80*/  STL.64 [R1+0x310], R2 ;  /* 0x0003100201007387 */ /* 0x0009e20000100a00 */
[----:B--2---:R-:W-:Y:S01]  /*73f90*/  F2FP.BF16.PACK_AB R21, R21, R22 ;  /* 0x000000161515723e */ /* 0x004fe200000010ff */
[----:B------:R-:W-:Y:S02]  /*73fa0*/  IMAD R22, R0, 0x3f6, RZ ;  /* 0x000003f600167824 */ /* 0x000fe400078e02ff */
[----:B----4-:R-:W-:Y:S01]  /*73fb0*/  FFMA R3, R27, 0.69314718246459960938, R26 ;  /* 0x3f3172181b037823 */ /* 0x010fe2000000001a */
[----:B------:R-:W-:-:S04]  /*73fc0*/  IADD3 R2, P5, R23, R12, RZ ;  /* 0x0000000c17027210 */ /* 0x000fc80007fbe0ff */
[----:B------:R0:W-:Y:S01]  /*73fd0*/  STL [R1+0x2e8], R3 ;  /* 0x0002e80301007387 */ /* 0x0001e20000100800 */
[----:B------:R-:W-:Y:S01]  /*73fe0*/  IMAD R27, R0, 0x1fb, RZ ;  /* 0x000001fb001b7824 */ /* 0x000fe200078e02ff */
[----:B0-----:R-:W-:-:S05]  /*73ff0*/  LEA.HI.X.SX32 R3, R25, R13, 0x1, P5 ;  /* 0x0000000d19037211 */ /* 0x001fca00028f0eff */
[----:B------:R0:W-:Y:S01]  /*74000*/  STL.64 [R1+0x328], R2 ;  /* 0x0003280201007387 */ /* 0x0001e20000100a00 */
[----:B------:R-:W-:Y:S01]  /*74010*/  IMAD R26, R0, 0x3f8, RZ ;  /* 0x000003f8001a7824 */ /* 0x000fe200078e02ff */
[----:B0-----:R-:W-:-:S04]  /*74020*/  IADD3 R2, P5, R22, R12, RZ ;  /* 0x0000000c16027210 */ /* 0x001fc80007fbe0ff */
[----:B------:R-:W-:Y:S02]  /*74030*/  LEA.HI.X.SX32 R3, R27, R13, 0x1, P5 ;  /* 0x0000000d1b037211 */ /* 0x000fe400028f0eff */
[----:B------:R-:W-:Y:S01]  /*74040*/  F2FP.BF16.PACK_AB R22, R10, R5 ;  /* 0x000000050a16723e */ /* 0x000fe200000010ff */
[C---:B------:R-:W-:Y:S02]  /*74050*/  IMAD R5, R0.reuse, 0x1fc, RZ ;  /* 0x000001fc00057824 */ /* 0x040fe400078e02ff */
[----:B------:R0:W-:Y:S01]  /*74060*/  STL.64 [R1+0x320], R2 ;  /* 0x0003200201007387 */ /* 0x0001e20000100a00 */
[----:B------:R-:W-:Y:S02]  /*74070*/  IMAD R23, R0, 0x3fa, RZ ;  /* 0x000003fa00177824 */ /* 0x000fe400078e02ff */
[----:B0-----:R-:W-:Y:S01]  /*74080*/  FFMA R3, R29, 0.69314718246459960938, R11 ;  /* 0x3f3172181d037823 */ /* 0x001fe2000000000b */
[----:B------:R-:W-:-:S04]  /*74090*/  IADD3 R2, P5, R26, R12, RZ ;  /* 0x0000000c1a027210 */ /* 0x000fc80007fbe0ff */
[----:B------:R0:W-:Y:S01]  /*740a0*/  STL [R1+0x2ec], R3 ;  /* 0x0002ec0301007387 */ /* 0x0001e20000100800 */
[----:B------:R-:W-:Y:S01]  /*740b0*/  IMAD R29, R0, 0x1fd, RZ ;  /* 0x000001fd001d7824 */ /* 0x000fe200078e02ff */
[----:B0-----:R-:W-:-:S05]  /*740c0*/  LEA.HI.X.SX32 R3, R5, R13, 0x1, P5 ;  /* 0x0000000d05037211 */ /* 0x001fca00028f0eff */
[----:B------:R0:W-:Y:S02]  /*740d0*/  STL.64 [R1+0x308], R2 ;  /* 0x0003080201007387 */ /* 0x0001e40000100a00 */
[----:B0-----:R-:W-:-:S04]  /*740e0*/  IADD3 R2, P5, R23, R12, RZ ;  /* 0x0000000c17027210 */ /* 0x001fc80007fbe0ff */
[----:B------:R-:W-:-:S05]  /*740f0*/  LEA.HI.X.SX32 R3, R29, R13, 0x1, P5 ;  /* 0x0000000d1d037211 */ /* 0x000fca00028f0eff */
[----:B------:R-:W-:Y:S04]  /*74100*/  STL.64 [R1+0x300], R2 ;  /* 0x0003000201007387 */ /* 0x000fe80000100a00 */
[----:B------:R-:W2:Y:S01]  /*74110*/  LDL.LU R5, [R1+0x2b0] ;  /* 0x0002b00001057983 */ /* 0x000ea20000300800 */
[----:B------:R-:W-:Y:S01]  /*74120*/  IMAD R27, R0, 0x3fc, RZ ;  /* 0x000003fc001b7824 */ /* 0x000fe200078e02ff */
[----:B------:R-:W-:-:S04]  /*74130*/  F2FP.BF16.PACK_AB R25, R16, R17 ;  /* 0x000000111019723e */ /* 0x000fc800000010ff */
[----:B------:R-:W-:Y:S01]  /*74140*/  IADD3 R16, P5, R27, R12, RZ ;  /* 0x0000000c1b107210 */ /* 0x000fe20007fbe0ff */
[----:B--2---:R0:W-:Y:S04]  /*74150*/  STL [R1+0x2128], R5 ;  /* 0x0021280501007387 */ /* 0x0041e80000100800 */
[----:B0-----:R-:W2:Y:S04]  /*74160*/  LDL.LU R5, [R1+0x2c0] ;  /* 0x0002c00001057983 */ /* 0x001ea80000300800 */
[----:B------:R-:W3:Y:S04]  /*74170*/  LDL.LU R12, [R1+0x270] ;  /* 0x00027000010c7983 */ /* 0x000ee80000300800 */
[----:B------:R-:W4:Y:S04]  /*74180*/  LDL.LU.64 R10, [R1+0xe28] ;  /* 0x000e2800010a7983 */ /* 0x000f280000300a00 */
[----:B----4-:R0:W-:Y:S04]  /*74190*/  STL.64 [R1+0x2108], R10 ;  /* 0x0021080a01007387 */ /* 0x0101e80000100a00 */
[----:B0-----:R-:W4:Y:S04]  /*741a0*/  LDL.LU.64 R10, [R1+0x988] ;  /* 0x00098800010a7983 */ /* 0x001f280000300a00 */
[----:B----4-:R0:W-:Y:S04]  /*741b0*/  STL.64 [R1+0x2110], R10 ;  /* 0x0021100a01007387 */ /* 0x0101e80000100a00 */
[----:B0-----:R-:W4:Y:S04]  /*741c0*/  LDL.LU.64 R10, [R1+0xe50] ;  /* 0x000e5000010a7983 */ /* 0x001f280000300a00 */
[----:B----4-:R0:W-:Y:S04]  /*741d0*/  STL.64 [R1+0x2118], R10 ;  /* 0x0021180a01007387 */ /* 0x0101e80000100a00 */
[----:B0-----:R-:W4:Y:S04]  /*741e0*/  LDL.LU.64 R10, [R1+0x990] ;  /* 0x00099000010a7983 */ /* 0x001f280000300a00 */
[----:B----4-:R0:W-:Y:S04]  /*741f0*/  STL.64 [R1+0x2120], R10 ;  /* 0x0021200a01007387 */ /* 0x0101e80000100a00 */
[----:B0-----:R-:W4:Y:S01]  /*74200*/  LDL.LU.64 R10, [R1+0x998] ;  /* 0x00099800010a7983 */ /* 0x001f220000300a00 */
[----:B------:R-:W-:Y:S01]  /*74210*/  IMAD R29, R0, 0x1fe, RZ ;  /* 0x000001fe001d7824 */ /* 0x000fe200078e02ff */
[----:B------:R-:W-:-:S02]  /*74220*/  F2FP.BF16.PACK_AB R26, R14, R15 ;  /* 0x0000000f0e1a723e */ /* 0x000fc400000010ff */
[----:B----4-:R0:W-:Y:S04]  /*74230*/  STL.64 [R1+0x2130], R10 ;  /* 0x0021300a01007387 */ /* 0x0101e80000100a00 */
[----:B0-----:R-:W4:Y:S01]  /*74240*/  LDL.LU.64 R10, [R1+0x540] ;  /* 0x00054000010a7983 */ /* 0x001f220000300a00 */
[----:B------:R-:W-:Y:S01]  /*74250*/  FFMA R2, R4, 0.69314718246459960938, R7 ;  /* 0x3f31721804027823 */ /* 0x000fe20000000007 */
[----:B------:R-:W-:Y:S02]  /*74260*/  F2FP.BF16.PACK_AB R23, R9, R28 ;  /* 0x0000001c0917723e */ /* 0x000fe400000010ff */
[----:B------:R-:W2:Y:S01]  /*74270*/  LDL.LU.64 R14, [R1+0xe20] ;  /* 0x000e2000010e7983 */ /* 0x000ea20000300a00 */
[----:B------:R-:W-:-:S03]  /*74280*/  F2FP.BF16.PACK_AB R27, R8, R6 ;  /* 0x00000006081b723e */ /* 0x000fc600000010ff */
[----:B------:R-:W2:Y:S04]  /*74290*/  LDL.LU R13, [R1+0x230] ;  /* 0x00023000010d7983 */ /* 0x000ea80000300800 */
[----:B------:R-:W2:Y:S04]  /*742a0*/  LDL.LU.64 R8, [R1+0x970] ;  /* 0x0009700001087983 */ /* 0x000ea80000300a00 */
[----:B------:R-:W2:Y:S04]  /*742b0*/  LDL.LU.64 R6, [R1+0x968] ;  /* 0x0009680001067983 */ /* 0x000ea80000300a00 */
[----:B------:R-:W2:Y:S04]  /*742c0*/  LDL.LU R4, [R1+0x1f0] ;  /* 0x0001f00001047983 */ /* 0x000ea80000300800 */
[----:B------:R0:W-:Y:S04]  /*742d0*/  STL [R1+0x1b00], R2 ;  /* 0x001b000201007387 */ /* 0x0001e80000100800 */
[----:B0-----:R-:W2:Y:S01]  /*742e0*/  LDL.LU.64 R2, [R1+0xe30] ;  /* 0x000e300001027983 */ /* 0x001ea20000300a00 */
[----:B----4-:R-:W-:-:S05]  /*742f0*/  LEA.HI.X.SX32 R17, R29, R11, 0x1, P5 ;  /* 0x0000000b1d117211 */ /* 0x010fca00028f0eff */
[----:B------:R0:W-:Y:S04]  /*74300*/  STL.64 [R1+0x2d8], R16 ;  /* 0x0002d81001007387 */ /* 0x0001e80000100a00 */
[----:B0-----:R-:W4:Y:S04]  /*74310*/  LDL.LU.64 R16, [R1+0x2138] ;  /* 0x0021380001107983 */ /* 0x001f280000300a00 */
[----:B------:R-:W4:Y:S01]  /*74320*/  LDL.LU R29, [R1+0xf8c] ;  /* 0x000f8c00011d7983 */ /* 0x000f220000300800 */
[C---:B------:R-:W-:Y:S02]  /*74330*/  IMAD R28, R0.reuse, 0x3fe, RZ ;  /* 0x000003fe001c7824 */ /* 0x040fe400078e02ff */
[----:B------:R-:W-:-:S03]  /*74340*/  IMAD R0, R0, 0x1ff, RZ ;  /* 0x000001ff00007824 */ /* 0x000fc600078e02ff */
[----:B------:R-:W-:Y:S01]  /*74350*/  IADD3 R28, P5, R28, R10, RZ ;  /* 0x0000000a1c1c7210 */ /* 0x000fe20007fbe0ff */
[----:B----4-:R0:W-:Y:S04]  /*74360*/  STS.128 [R29+0x680], R16 ;  /* 0x000680101d007388 */ /* 0x0101e80000000c00 */
[----:B------:R-:W-:Y:S04]  /*74370*/  STS.128 [R29+0x700], R20 ;  /* 0x000700141d007388 */ /* 0x000fe80000000c00 */
[----:B------:R1:W-:Y:S04]  /*74380*/  STS.128 [R29+0x780], R24 ;  /* 0x000780181d007388 */ /* 0x0003e80000000c00 */
[----:B------:R-:W-:Y:S06]  /*74390*/  BAR.SYNC.DEFER_BLOCKING 0x0 ;  /* 0x0000000000007b1d */ /* 0x000fec0000010000 */
[----:B0-----:R-:W4:Y:S04]  /*743a0*/  LDL.LU R17, [R1+0x200] ;  /* 0x0002000001117983 */ /* 0x001f280000300800 */
[----:B------:R-:W3:Y:S01]  /*743b0*/  LDL.LU.64 R18, [R1+0xe38] ;  /* 0x000e380001127983 */ /* 0x000ee20000300a00 */
[----:B-1----:R-:W-:-:S03]  /*743c0*/  LEA.HI.X.SX32 R29, R0, R11, 0x1, P5 ;  /* 0x0000000b001d7211 */ /* 0x002fc600028f0eff */
[----:B------:R-:W3:Y:S04]  /*743d0*/  LDL.LU.64 R20, [R1+0x980] ;  /* 0x0009800001147983 */ /* 0x000ee80000300a00 */
[----:B------:R-:W3:Y:S04]  /*743e0*/  LDL.LU.64 R22, [R1+0x978] ;  /* 0x0009780001167983 */ /* 0x000ee80000300a00 */
[----:B------:R-:W3:Y:S04]  /*743f0*/  LDL.LU.64 R24, [R1+0xe48] ;  /* 0x000e480001187983 */ /* 0x000ee80000300a00 */
[----:B------:R-:W3:Y:S04]  /*74400*/  LDL.LU.64 R26, [R1+0xe40] ;  /* 0x000e4000011a7983 */ /* 0x000ee80000300a00 */
[----:B------:R0:W-:Y:S04]  /*74410*/  STL.64 [R1+0x17f8], R28 ;  /* 0x0017f81c01007387 */ /* 0x0001e80000100a00 */
[----:B--2---:R1:W-:Y:S04]  /*74420*/  STG.E.U16 [R10.64], R5 ;  /* 0x000000050a007986 */ /* 0x0043e8000c101504 */
[----:B0-----:R-:W2:Y:S04]  /*74430*/  LDL.LU R28, [R1+0x280] ;  /* 0x00028000011c7983 */ /* 0x001ea80000300800 */
[----:B------:R-:W2:Y:S04]  /*74440*/  LDL.LU R29, [R1+0x240] ;  /* 0x00024000011d7983 */ /* 0x000ea80000300800 */
[----:B-1----:R-:W2:Y:S01]  /*74450*/  LDL.LU.64 R10, [R1+0x2130] ;  /* 0x00213000010a7983 */ /* 0x002ea20000300a00 */
[----:B------:R-:W-:-:S03]  /*74460*/  PRMT R0, R5, 0x7632, R0 ;  /* 0x0000763205007816 */ /* 0x000fc60000000000 */
[----:B------:R-:W3:Y:S04]  /*74470*/  LDL.LU R5, [R1+0x2128] ;  /* 0x0021280001057983 */ /* 0x000ee80000300800 */
[----:B--2---:R0:W-:Y:S04]  /*74480*/  STG.E.U16 [R10.64], R0 ;  /* 0x000000000a007986 */ /* 0x0041e8000c101504 */
[----:B0-----:R-:W2:Y:S01]  /*74490*/  LDL.LU.64 R10, [R1+0x2120] ;  /* 0x00212000010a7983 */ /* 0x001ea20000300a00 */
[----:B------:R-:W-:-:S03]  /*744a0*/  PRMT R16, R28, 0x7632, R16 ;  /* 0x000076321c107816 */ /* 0x000fc60000000010 */
[----:B--2---:R0:W-:Y:S04]  /*744b0*/  STG.E.U16 [R10.64], R28 ;  /* 0x0000001c0a007986 */ /* 0x0041e8000c101504 */
[----:B0-----:R-:W2:Y:S04]  /*744c0*/  LDL.LU.64 R10, [R1+0x2118] ;  /* 0x00211800010a7983 */ /* 0x001ea80000300a00 */
[----:B--2---:R0:W-:Y:S04]  /*744d0*/  STG.E.U16 [R10.64], R16 ;  /* 0x000000100a007986 */ /* 0x0041e8000c101504 */
[----:B0-----:R-:W2:Y:S01]  /*744e0*/  LDL.LU.64 R10, [R1+0x2110] ;  /* 0x00211000010a7983 */ /* 0x001ea20000300a00 */
[----:B------:R-:W-:-:S02]  /*744f0*/  PRMT R0, R29, 0x7632, R0 ;  /* 0x000076321d007816 */ /* 0x000fc40000000000 */
[----:B----4-:R-:W-:Y:S01]  /*74500*/  PRMT R16, R17, 0x7632, R16 ;  /* 0x0000763211107816 */ /* 0x010fe20000000010 */
[----:B--2---:R0:W-:Y:S04]  /*74510*/  STG.E.U16 [R10.64], R29 ;  /* 0x0000001d0a007986 */ /* 0x0041e8000c101504 */
[----:B0-----:R-:W2:Y:S04]  /*74520*/  LDL.LU.64 R10, [R1+0x2108] ;  /* 0x00210800010a7983 */ /* 0x001ea80000300a00 */
[----:B---3--:R0:W-:Y:S04]  /*74530*/  STG.E.U16 [R24.64], R0 ;  /* 0x0000000018007986 */ /* 0x0081e8000c101504 */
[----:B------:R-:W-:Y:S04]  /*74540*/  STG.E.U16 [R26.64], R17 ;  /* 0x000000111a007986 */ /* 0x000fe8000c101504 */
[----:B------:R1:W-:Y:S01]  /*74550*/  STG.E.U16 [R20.64], R16 ;  /* 0x0000001014007986 */ /* 0x0003e2000c101504 */
[----:B0-----:R-:W-:-:S03]  /*74560*/  PRMT R0, R5, 0x7632, R0 ;  /* 0x0000763205007816 */ /* 0x001fc60000000000 */
[----:B------:R-:W-:Y:S04]  /*74570*/  STG.E.U16 [R22.64], R5 ;  /* 0x0000000516007986 */ /* 0x000fe8000c101504 */
[----:B------:R0:W-:Y:S01]  /*74580*/  STG.E.U16 [R18.64], R0 ;  /* 0x0000000012007986 */ /* 0x0001e2000c101504 */
[----:B-1----:R-:W-:-:S03]  /*74590*/  PRMT R16, R12, 0x7632, R16 ;  /* 0x000076320c107816 */ /* 0x002fc60000000010 */
[----:B------:R-:W-:Y:S01]  /*745a0*/  STG.E.U16 [R2.64], R12 ;  /* 0x0000000c02007986 */ /* 0x000fe2000c101504 */
[----:B0-----:R-:W-:-:S03]  /*745b0*/  PRMT R0, R13, 0x7632, R0 ;  /* 0x000076320d007816 */ /* 0x001fc60000000000 */
[----:B--2---:R-:W-:Y:S04]  /*745c0*/  STG.E.U16 [R10.64], R16 ;  /* 0x000000100a007986 */ /* 0x004fe8000c101504 */
[----:B------:R-:W-:Y:S04]  /*745d0*/  STG.E.U16 [R14.64], R13 ;  /* 0x0000000d0e007986 */ /* 0x000fe8000c101504 */
[----:B------:R-:W-:Y:S04]  /*745e0*/  STG.E.U16 [R8.64], R0 ;  /* 0x0000000008007986 */ /* 0x000fe8000c101504 */
[----:B------:R0:W-:Y:S04]  /*745f0*/  STG.E.U16 [R6.64], R4 ;  /* 0x0000000406007986 */ /* 0x0001e8000c101504 */
[----:B0-----:R-:W2:Y:S04]  /*74600*/  LDL.LU.64 R6, [R1+0x960] ;  /* 0x0009600001067983 */ /* 0x001ea80000300a00 */
[----:B------:R-:W3:Y:S04]  /*74610*/  LDL.LU R29, [R1+0x250] ;  /* 0x00025000011d7983 */ /* 0x000ee80000300800 */
[----:B---3--:R0:W-:Y:S04]  /*74620*/  STL [R1+0x2098], R29 ;  /* 0x0020981d01007387 */ /* 0x0081e80000100800 */
[----:B0-----:R-:W3:Y:S04]  /*74630*/  LDL.LU.64 R28, [R1+0xa10] ;  /* 0x000a1000011c7983 */ /* 0x001ee80000300a00 */
[----:B---3--:R0:W-:Y:S04]  /*74640*/  STL [R1+0x20b0], R28 ;  /* 0x0020b01c01007387 */ /* 0x0081e80000100800 */
[----:B0-----:R-:W3:Y:S04]  /*74650*/  LDL.LU R28, [R1+0x1e0] ;  /* 0x0001e000011c7983 */ /* 0x001ee80000300800 */
[----:B------:R0:W-:Y:S04]  /*74660*/  STL [R1+0x209c], R29 ;  /* 0x00209c1d01007387 */ /* 0x0001e80000100800 */
[----:B0-----:R-:W3:Y:S04]  /*74670*/  LDL.LU R29, [R1+0x290] ;  /* 0x00029000011d7983 */ /* 0x001ee80000300800 */
[----:B---3--:R0:W-:Y:S04]  /*74680*/  STL.64 [R1+0x20c0], R28 ;  /* 0x0020c01c01007387 */ /* 0x0081e80000100a00 */
        /* <DEDUP_REMOVED lines=24> */
[----:B------:R-:W-:-:S03]  /*74810*/  PRMT R16, R4, 0x7632, R16 ;  /* 0x0000763204107816 */ /* 0x000fc60000000010 */
[----:B----4-:R0:W-:Y:S04]  /*74820*/  STL.64 [R1+0x2100], R24 ;  /* 0x0021001801007387 */ /* 0x0101e80000100a00 */
[----:B0-----:R-:W4:Y:S04]  /*74830*/  LDL.LU.64 R24, [R1+0x958] ;  /* 0x0009580001187983 */ /* 0x001f280000300a00 */
[----:B------:R-:W4:Y:S04]  /*74840*/  LDL.LU.64 R26, [R1+0x940] ;  /* 0x00094000011a7983 */ /* 0x000f280000300a00 */
[----:B------:R-:W4:Y:S04]  /*74850*/  LDL.LU R17, [R1+0x210] ;  /* 0x0002100001117983 */ /* 0x000f280000300800 */
[----:B------:R-:W4:Y:S04]  /*74860*/  LDL.LU.64 R20, [R1+0x938] ;  /* 0x0009380001147983 */ /* 0x000f280000300a00 */
[----:B------:R-:W4:Y:S04]  /*74870*/  LDL.LU.64 R22, [R1+0x930] ;  /* 0x0009300001167983 */ /* 0x000f280000300a00 */
[----:B------:R-:W4:Y:S04]  /*74880*/  LDL.LU R5, [R1+0x1d0] ;  /* 0x0001d00001057983 */ /* 0x000f280000300800 */
[----:B------:R-:W4:Y:S04]  /*74890*/  LDL.LU.64 R18, [R1+0x928] ;  /* 0x0009280001127983 */ /* 0x000f280000300a00 */
[----:B------:R-:W4:Y:S04]  /*748a0*/  LDL.LU.64 R2, [R1+0x920] ;  /* 0x0009200001027983 */ /* 0x000f280000300a00 */
[----:B------:R-:W4:Y:S04]  /*748b0*/  LDL.LU R12, [R1+0x2c4] ;  /* 0x0002c400010c7983 */ /* 0x000f280000300800 */
[----:B------:R-:W4:Y:S04]  /*748c0*/  LDL.LU.64 R10, [R1+0xdb8] ;  /* 0x000db800010a7983 */ /* 0x000f280000300a00 */
[----:B------:R-:W4:Y:S04]  /*748d0*/  LDL.LU.64 R14, [R1+0xdb0] ;  /* 0x000db000010e7983 */ /* 0x000f280000300a00 */
[----:B------:R-:W4:Y:S01]  /*748e0*/  LDL.LU R13, [R1+0x284] ;  /* 0x00028400010d7983 */ /* 0x000f220000300800 */
[----:B---3--:R-:W-:-:S03]  /*748f0*/  PRMT R0, R29, 0x7632, R0 ;  /* 0x000076321d007816 */ /* 0x008fc60000000000 */
[----:B------:R-:W3:Y:S04]  /*74900*/  LDL.LU R4, [R1+0x244] ;  /* 0x0002440001047983 */ /* 0x000ee80000300800 */
[----:B--2---:R0:W-:Y:S04]  /*74910*/  STG.E.U16 [R6.64], R16 ;  /* 0x0000001006007986 */ /* 0x0041e8000c101504 */
[----:B------:R-:W2:Y:S04]  /*74920*/  LDL.LU.64 R8, [R1+0xda8] ;  /* 0x000da80001087983 */ /* 0x000ea80000300a00 */
[----:B0-----:R-:W3:Y:S04]  /*74930*/  LDL.LU.64 R6, [R1+0xda0] ;  /* 0x000da00001067983 */ /* 0x001ee80000300a00 */
[----:B----4-:R0:W-:Y:S04]  /*74940*/  STG.E.U16 [R24.64], R29 ;  /* 0x0000001d18007986 */ /* 0x0101e8000c101504 */
[----:B0-----:R-:W4:Y:S04]  /*74950*/  LDL.LU.64 R24, [R1+0x2100] ;  /* 0x0021000001187983 */ /* 0x001f280000300a00 */
[----:B------:R-:W2:Y:S04]  /*74960*/  LDL.LU R29, [R1+0x20f8] ;  /* 0x0020f800011d7983 */ /* 0x000ea80000300800 */
[----:B--2---:R0:W-:Y:S04]  /*74970*/  STG.E.U16 [R28.64], R0 ;  /* 0x000000001c007986 */ /* 0x0041e8000c101504 */
[----:B0-----:R-:W4:Y:S04]  /*74980*/  LDL.LU.64 R28, [R1+0x20f0] ;  /* 0x0020f000011c7983 */ /* 0x001f280000300a00 */
[----:B----4-:R0:W-:Y:S04]  /*74990*/  STG.E.U16 [R24.64], R28 ;  /* 0x0000001c18007986 */ /* 0x0101e8000c101504 */
[----:B0-----:R-:W2:Y:S01]  /*749a0*/  LDL.LU.64 R24, [R1+0x20e8] ;  /* 0x0020e80001187983 */ /* 0x001ea20000300a00 */
[----:B------:R-:W-:-:S03]  /*749b0*/  PRMT R16, R28, 0x7632, R16 ;  /* 0x000076321c107816 */ /* 0x000fc60000000010 */
[----:B------:R-:W4:Y:S04]  /*749c0*/  LDL.LU R28, [R1+0x20e0] ;  /* 0x0020e000011c7983 */ /* 0x000f280000300800 */
[----:B--2---:R0:W-:Y:S04]  /*749d0*/  STG.E.U16 [R24.64], R16 ;  /* 0x0000001018007986 */ /* 0x0041e8000c101504 */
[----:B0-----:R-:W2:Y:S01]  /*749e0*/  LDL.LU.64 R24, [R1+0x20d8] ;  /* 0x0020d80001187983 */ /* 0x001ea20000300a00 */
[----:B------:R-:W-:-:S03]  /*749f0*/  PRMT R0, R29, 0x7632, R0 ;  /* 0x000076321d007816 */ /* 0x000fc60000000000 */
[----:B--2---:R0:W-:Y:S04]  /*74a00*/  STG.E.U16 [R24.64], R29 ;  /* 0x0000001d18007986 */ /* 0x0041e8000c101504 */
[----:B0-----:R-:W2:Y:S04]  /*74a10*/  LDL.LU.64 R24, [R1+0x20d0] ;  /* 0x0020d00001187983 */ /* 0x001ea80000300a00 */
[----:B------:R-:W4:Y:S04]  /*74a20*/  LDL.LU R29, [R1+0x20c8] ;  /* 0x0020c800011d7983 */ /* 0x000f280000300800 */
[----:B----4-:R0:W-:Y:S04]  /*74a30*/  STG.E.U16 [R28.64], R0 ;  /* 0x000000001c007986 */ /* 0x0101e8000c101504 */
[----:B0-----:R-:W2:Y:S04]  /*74a40*/  LDL.LU.64 R28, [R1+0x20c0] ;  /* 0x0020c000011c7983 */ /* 0x001ea80000300a00 */
[----:B--2---:R0:W-:Y:S04]  /*74a50*/  STG.E.U16 [R24.64], R28 ;  /* 0x0000001c18007986 */ /* 0x0041e8000c101504 */
        /* <DEDUP_REMOVED lines=10> */
[----:B0-----:R-:W2:Y:S04]  /*74b00*/  LDL.LU R29, [R1+0x2098] ;  /* 0x00209800011d7983 */ /* 0x001ea80000300800 */
[----:B--2---:R0:W-:Y:S04]  /*74b10*/  STG.E.U16 [R24.64], R29 ;  /* 0x0000001d18007986 */ /* 0x0041e8000c101504 */
[----:B0-----:R-:W2:Y:S01]  /*74b20*/  LDL.LU.64 R24, [R1+0x2090] ;  /* 0x0020900001187983 */ /* 0x001ea20000300a00 */
[----:B------:R-:W-:-:S02]  /*74b30*/  PRMT R16, R29, 0x7632, R16 ;  /* 0x000076321d107816 */ /* 0x000fc40000000010 */
[----:B------:R-:W-:-:S03]  /*74b40*/  PRMT R0, R17, 0x7632, R0 ;  /* 0x0000763211007816 */ /* 0x000fc60000000000 */
[----:B--2---:R0:W-:Y:S04]  /*74b50*/  STG.E.U16 [R24.64], R16 ;  /* 0x0000001018007986 */ /* 0x0041e8000c101504 */
[----:B------:R-:W-:Y:S04]  /*74b60*/  STG.E.U16 [R26.64], R17 ;  /* 0x000000111a007986 */ /* 0x000fe8000c101504 */
[----:B------:R1:W-:Y:S01]  /*74b70*/  STG.E.U16 [R20.64], R0 ;  /* 0x0000000014007986 */ /* 0x0003e2000c101504 */
[----:B0-----:R-:W-:-:S03]  /*74b80*/  PRMT R16, R5, 0x7632, R16 ;  /* 0x0000763205107816 */ /* 0x001fc60000000010 */
[----:B------:R-:W-:Y:S04]  /*74b90*/  STG.E.U16 [R22.64], R5 ;  /* 0x0000000516007986 */ /* 0x000fe8000c101504 */
[----:B------:R0:W-:Y:S01]  /*74ba0*/  STG.E.U16 [R18.64], R16 ;  /* 0x0000001012007986 */ /* 0x0001e2000c101504 */
[----:B-1----:R-:W-:-:S03]  /*74bb0*/  PRMT R0, R12, 0x7632, R0 ;  /* 0x000076320c007816 */ /* 0x002fc60000000000 */
[----:B------:R-:W-:Y:S04]  /*74bc0*/  STG.E.U16 [R2.64], R12 ;  /* 0x0000000c02007986 */ /* 0x000fe8000c101504 */
[----:B------:R-:W-:Y:S01]  /*74bd0*/  STG.E.U16 [R10.64], R0 ;  /* 0x000000000a007986 */ /* 0x000fe2000c101504 */
[----:B0-----:R-:W-:-:S03]  /*74be0*/  PRMT R16, R13, 0x7632, R16 ;  /* 0x000076320d107816 */ /* 0x001fc60000000010 */
[----:B------:R-:W-:Y:S04]  /*74bf0*/  STG.E.U16 [R14.64], R13 ;  /* 0x0000000d0e007986 */ /* 0x000fe8000c101504 */
[----:B------:R-:W-:Y:S04]  /*74c00*/  STG.E.U16 [R8.64], R16 ;  /* 0x0000001008007986 */ /* 0x000fe8000c101504 */
[----:B---3--:R0:W-:Y:S04]  /*74c10*/  STG.E.U16 [R6.64], R4 ;  /* 0x0000000406007986 */ /* 0x0081e8000c101504 */
[----:B0-----:R-:W2:Y:S04]  /*74c20*/  LDL.LU.64 R6, [R1+0xd98] ;  /* 0x000d980001067983 */ /* 0x001ea80000300a00 */
[----:B------:R-:W3:Y:S04]  /*74c30*/  LDL.LU R28, [R1+0x1f4] ;  /* 0x0001f400011c7983 */ /* 0x000ee80000300800 */
[----:B------:R-:W3:Y:S04]  /*74c40*/  LDL.LU R29, [R1+0x2a4] ;  /* 0x0002a400011d7983 */ /* 0x000ee80000300800 */
        /* <DEDUP_REMOVED lines=11> */
[----:B0-----:R-:W4:Y:S04]  /*74d00*/  LDL.LU R29, [R1+0x2b4] ;  /* 0x0002b400011d7983 */ /* 0x001f280000300800 */
[----:B------:R-:W2:Y:S04]  /*74d10*/  LDL.LU.64 R24, [R1+0xd38] ;  /* 0x000d380001187983 */ /* 0x000ea80000300a00 */
        /* <DEDUP_REMOVED lines=15> */
[----:B0-----:R-:W2:Y:S01]  /*74e10*/  LDL.LU.64 R24, [R1+0xd88] ;  /* 0x000d880001187983 */ /* 0x001ea20000300a00 */
[----:B------:R-:W-:-:S03]  /*74e20*/  PRMT R0, R4, 0x7632, R0 ;  /* 0x0000763204007816 */ /* 0x000fc60000000000 */
[----:B--2---:R0:W-:Y:S04]  /*74e30*/  STL.64 [R1+0x2088], R24 ;  /* 0x0020881801007387 */ /* 0x0041e80000100a00 */
[----:B0-----:R-:W3:Y:S04]  /*74e40*/  LDL.LU.64 R24, [R1+0xd90] ;  /* 0x000d900001187983 */ /* 0x001ee80000300a00 */
[----:B------:R-:W2:Y:S04]  /*74e50*/  LDL.LU.64 R26, [R1+0xa08] ;  /* 0x000a0800011a7983 */ /* 0x000ea80000300a00 */
[----:B------:R-:W2:Y:S04]  /*74e60*/  LDL.LU R17, [R1+0x264] ;  /* 0x0002640001117983 */ /* 0x000ea80000300800 */
[----:B------:R-:W2:Y:S04]  /*74e70*/  LDL.LU.64 R20, [R1+0x918] ;  /* 0x0009180001147983 */ /* 0x000ea80000300a00 */
[----:B------:R-:W2:Y:S04]  /*74e80*/  LDL.LU.64 R22, [R1+0x910] ;  /* 0x0009100001167983 */ /* 0x000ea80000300a00 */
[----:B------:R-:W2:Y:S04]  /*74e90*/  LDL.LU R5, [R1+0x224] ;  /* 0x0002240001057983 */ /* 0x000ea80000300800 */
[----:B------:R-:W2:Y:S04]  /*74ea0*/  LDL.LU.64 R18, [R1+0x908] ;  /* 0x0009080001127983 */ /* 0x000ea80000300a00 */
[----:B------:R-:W2:Y:S04]  /*74eb0*/  LDL.LU R12, [R1+0x1e4] ;  /* 0x0001e400010c7983 */ /* 0x000ea80000300800 */
[----:B------:R-:W2:Y:S04]  /*74ec0*/  LDL.LU R13, [R1+0x294] ;  /* 0x00029400010d7983 */ /* 0x000ea80000300800 */
[----:B------:R-:W2:Y:S04]  /*74ed0*/  LDL.LU.64 R2, [R1+0x900] ;  /* 0x0009000001027983 */ /* 0x000ea80000300a00 */
[----:B------:R-:W2:Y:S04]  /*74ee0*/  LDL.LU.64 R10, [R1+0x8f8] ;  /* 0x0008f800010a7983 */ /* 0x000ea80000300a00 */
[----:B------:R-:W2:Y:S04]  /*74ef0*/  LDL.LU.64 R14, [R1+0x8f0] ;  /* 0x0008f000010e7983 */ /* 0x000ea80000300a00 */
[----:B------:R0:W-:Y:S04]  /*74f00*/  STG.E.U16 [R6.64], R0 ;  /* 0x0000000006007986 */ /* 0x0001e8000c101504 */
[----:B------:R-:W2:Y:S04]  /*74f10*/  LDL.LU.64 R8, [R1+0x8e8] ;  /* 0x0008e80001087983 */ /* 0x000ea80000300a00 */
[----:B0-----:R-:W2:Y:S04]  /*74f20*/  LDL.LU.64 R6, [R1+0x8e0] ;  /* 0x0008e00001067983 */ /* 0x001ea80000300a00 */
[----:B------:R-:W2:Y:S04]  /*74f30*/  LDL.LU R4, [R1+0x254] ;  /* 0x0002540001047983 */ /* 0x000ea80000300800 */
[----:B---3--:R0:W-:Y:S04]  /*74f40*/  STG.E.U16 [R24.64], R28 ;  /* 0x0000001c18007986 */ /* 0x0081e8000c101504 */
[----:B0-----:R-:W3:Y:S01]  /*74f50*/  LDL.LU.64 R24, [R1+0x2088] ;  /* 0x0020880001187983 */ /* 0x001ee20000300a00 */
[----:B------:R-:W-:-:S03]  /*74f60*/  PRMT R16, R28, 0x7632, R16 ;  /* 0x000076321c107816 */ /* 0x000fc60000000010 */
[----:B------:R-:W2:Y:S04]  /*74f70*/  LDL.LU R28, [R1+0x2080] ;  /* 0x00208000011c7983 */ /* 0x000ea80000300800 */
[----:B---3--:R0:W-:Y:S04]  /*74f80*/  STG.E.U16 [R24.64], R16 ;  /* 0x0000001018007986 */ /* 0x0081e8000c101504 */
[----:B0-----:R-:W3:Y:S01]  /*74f90*/  LDL.LU.64 R24, [R1+0x2078] ;  /* 0x0020780001187983 */ /* 0x001ee20000300a00 */
[----:B----4-:R-:W-:-:S03]  /*74fa0*/  PRMT R0, R29, 0x7632, R0 ;  /* 0x000076321d007816 */ /* 0x010fc60000000000 */
[----:B---3--:R0:W-:Y:S04]  /*74fb0*/  STG.E.U16 [R24.64], R29 ;  /* 0x0000001d18007986 */ /* 0x0081e8000c101504 */
[----:B0-----:R-:W3:Y:S04]  /*74fc0*/  LDL.LU.64 R24, [R1+0x2070] ;  /* 0x0020700001187983 */ /* 0x001ee80000300a00 */
[----:B------:R-:W2:Y:S04]  /*74fd0*/  LDL.LU R29, [R1+0x2068] ;  /* 0x00206800011d7983 */ /* 0x000ea80000300800 */
[----:B--2---:R0:W-:Y:S04]  /*74fe0*/  STG.E.U16 [R28.64], R0 ;  /* 0x000000001c007986 */ /* 0x0041e8000c101504 */
[----:B0-----:R-:W3:Y:S04]  /*74ff0*/  LDL.LU.64 R28, [R1+0x2060] ;  /* 0x00206000011c7983 */ /* 0x001ee80000300a00 */
[----:B---3--:R0:W-:Y:S04]  /*75000*/  STG.E.U16 [R24.64], R28 ;  /* 0x0000001c18007986 */ /* 0x0081e8000c101504 */
[----:B0-----:R-:W2:Y:S01]  /*75010*/  LDL.LU.64 R24, [R1+0x2058] ;  /* 0x0020580001187983 */ /* 0x001ea20000300a00 */
[----:B------:R-:W-:-:S03]  /*75020*/  PRMT R16, R28, 0x7632, R16 ;  /* 0x000076321c107816 */ /* 0x000fc60000000010 */
[----:B------:R-:W3:Y:S04]  /*75030*/  LDL.LU R28, [R1+0x2050] ;  /* 0x00205000011c7983 */ /* 0x000ee80000300800 */
[----:B--2---:R0:W-:Y:S04]  /*75040*/  STG.E.U16 [R24.64], R16 ;  /* 0x0000001018007986 */ /* 0x0041e8000c101504 */
[----:B0-----:R-:W2:Y:S01]  /*75050*/  LDL.LU.64 R24, [R1+0x2048] ;  /* 0x0020480001187983 */ /* 0x001ea20000300a00 */
[----:B------:R-:W-:-:S03]  /*75060*/  PRMT R0, R29, 0x7632, R0 ;  /* 0x000076321d007816 */ /* 0x000fc60000000000 */
[----:B--2---:R0:W-:Y:S04]  /*75070*/  STG.E.U16 [R24.64], R29 ;  /* 0x0000001d18007986 */ /* 0x0041e8000c101504 */
[----:B0-----:R-:W2:Y:S04]  /*75080*/  LDL.LU.64 R24, [R1+0x2040] ;  /* 0x0020400001187983 */ /* 0x001ea80000300a00 */
[----:B------:R-:W3:Y:S04]  /*75090*/  LDL.LU R29, [R1+0x2038] ;  /* 0x00203800011d7983 */ /* 0x000ee80000300800 */
[----:B---3--:R0:W-:Y:S04]  /*750a0*/  STG.E.U16 [R28.64], R0 ;  /* 0x000000001c007986 */ /* 0x0081e8000c101504 */
[----:B0-----:R-:W2:Y:S04]  /*750b0*/  LDL.LU.64 R28, [R1+0x2030] ;  /* 0x00203000011c7983 */ /* 0x001ea80000300a00 */
[----:B--2---:R0:W-:Y:S04]  /*750c0*/  STG.E.U16 [R24.64], R28 ;  /* 0x0000001c18007986 */ /* 0x0041e8000c101504 */
[----:B0-----:R-:W2:Y:S01]  /*750d0*/  LDL.LU.64 R24, [R1+0x2028] ;  /* 0x0020280001187983 */ /* 0x001ea20000300a00 */
[----:B------:R-:W-:-:S05]  /*750e0*/  PRMT R16, R28, 0x7632, R16 ;  /* 0x000076321c107816 */ /* 0x000fca0000000010 */
[----:B--2---:R0:W-:Y:S04]  /*750f0*/  STG.E.U16 [R24.64], R16 ;  /* 0x0000001018007986 */ /* 0x0041e8000c101504 */
[----:B0-----:R-:W2:Y:S01]  /*75100*/  LDL.LU.64 R24, [R1+0x2020] ;  /* 0x0020200001187983 */ /* 0x001ea20000300a00 */
[----:B------:R-:W-:-:S03]  /*75110*/  PRMT R0, R29, 0x7632, R0 ;  /* 0x000076321d007816 */ /* 0x000fc60000000000 */
[----:B--2---:R0:W-:Y:S04]  /*75120*/  STG.E.U16 [R24.64], R29 ;  /* 0x0000001d18007986 */ /* 0x0041e8000c101504 */
[----:B0-----:R-:W2:Y:S01]  /*75130*/  LDL.LU.64 R24, [R1+0x2018] ;  /* 0x0020180001187983 */ /* 0x001ea20000300a00 */
        /* <DEDUP_REMOVED lines=728> */
[----:B0-----:R-:W3:Y:S01]  /*77ec0*/  LDL.LU.64 R24, [R1+0x730] ;  /* 0x0007300001187983 */ /* 0x001ee20000300a00 */
[----:B------:R-:W2:Y:S02]  /*77ed0*/  LDL.LU.64 R26, [R1+0x680] ;  /* 0x00068000011a7983 */ /* 0x000ea40000300a00 */
[----:B------:R-:W2:Y:S02]  /*77ee0*/  LDL.LU R17, [R1+0x18c] ;  /* 0x00018c0001117983 */ /* 0x000ea40000300800 */
[----:B------:R-:W2:Y:S01]  /*77ef0*/  LDL.LU.64 R20, [R1+0x678] ;  /* 0x0006780001147983 */ /* 0x000ea20000300a00 */
[----:B------:R-:W2:Y:S01]  /*77f00*/  LDL.LU.64 R22, [R1+0x670] ;  /* 0x0006700001167983 */ /* 0x000ea20000300a00 */
[----:B------:R-:W2:Y:S02]  /*77f10*/  LDL.LU R5, [R1+0x14c] ;  /* 0x00014c0001057983 */ /* 0x000ea40000300800 */
[----:B------:R-:W2:Y:S02]  /*77f20*/  LDL.LU.64 R18, [R1+0x668] ;  /* 0x0006680001127983 */ /* 0x000ea40000300a00 */
[----:B------:R-:W2:Y:S01]  /*77f30*/  LDL.LU R12, [R1+0x9c] ;  /* 0x00009c00010c7983 */ /* 0x000ea20000300800 */
[----:B------:R-:W2:Y:S01]  /*77f40*/  LDL.LU R13, [R1+0x1bc] ;  /* 0x0001bc00010d7983 */ /* 0x000ea20000300800 */
[----:B------:R-:W2:Y:S02]  /*77f50*/  LDL.LU.64 R2, [R1+0x630] ;  /* 0x0006300001027983 */ /* 0x000ea40000300a00 */
[----:B------:R-:W2:Y:S02]  /*77f60*/  LDL.LU.64 R10, [R1+0x628] ;  /* 0x00062800010a7983 */ /* 0x000ea40000300a00 */
[----:B------:R-:W2:Y:S01]  /*77f70*/  LDL.LU.64 R14, [R1+0x620] ;  /* 0x00062000010e7983 */ /* 0x000ea20000300a00 */
[----:B------:R0:W-:Y:S04]  /*77f80*/  STG.E.U16 [R6.64], R0 ;  /* 0x0000000006007986 */ /* 0x0001e8000c101504 */
[----:B------:R-:W2:Y:S04]  /*77f90*/  LDL.LU.64 R8, [R1+0x618] ;  /* 0x0006180001087983 */ /* 0x000ea80000300a00 */
[----:B0-----:R-:W2:Y:S01]  /*77fa0*/  LDL.LU.64 R6, [R1+0x5f0] ;  /* 0x0005f00001067983 */ /* 0x001ea20000300a00 */
[----:B------:R-:W2:Y:S03]  /*77fb0*/  LDL.LU R4, [R1+0x17c] ;  /* 0x00017c0001047983 */ /* 0x000ea60000300800 */
[----:B---3--:R0:W-:Y:S04]  /*77fc0*/  STG.E.U16 [R24.64], R28 ;  /* 0x0000001c18007986 */ /* 0x0081e8000c101504 */
[----:B0-----:R-:W3:Y:S01]  /*77fd0*/  LDL.LU.64 R24, [R1+0x1cc8] ;  /* 0x001cc80001187983 */ /* 0x001ee20000300a00 */
[----:B------:R-:W-:-:S02]  /*77fe0*/  PRMT R16, R28, 0x7632, R16 ;  /* 0x000076321c107816 */ /* 0x000fc40000000010 */
[----:B------:R-:W2:Y:S03]  /*77ff0*/  LDL.LU R28, [R1+0x1cc0] ;  /* 0x001cc000011c7983 */ /* 0x000ea60000300800 */
[----:B---3--:R0:W-:Y:S04]  /*78000*/  STG.E.U16 [R24.64], R16 ;  /* 0x0000001018007986 */ /* 0x0081e8000c101504 */
[----:B0-----:R-:W3:Y:S01]  /*78010*/  LDL.LU.64 R24, [R1+0x1cb8] ;  /* 0x001cb80001187983 */ /* 0x001ee20000300a00 */
[----:B----4-:R-:W-:-:S03]  /*78020*/  PRMT R0, R29, 0x7632, R0 ;  /* 0x000076321d007816 */ /* 0x010fc60000000000 */
[----:B---3--:R0:W-:Y:S04]  /*78030*/  STG.E.U16 [R24.64], R29 ;  /* 0x0000001d18007986 */ /* 0x0081e8000c101504 */
[----:B0-----:R-:W3:Y:S01]  /*78040*/  LDL.LU.64 R24, [R1+0x1cb0] ;  /* 0x001cb00001187983 */ /* 0x001ee20000300a00 */
[----:B------:R-:W2:Y:S03]  /*78050*/  LDL.LU R29, [R1+0x1ca8] ;  /* 0x001ca800011d7983 */ /* 0x000ea60000300800 */
[----:B--2---:R0:W-:Y:S04]  /*78060*/  STG.E.U16 [R28.64], R0 ;  /* 0x000000001c007986 */ /* 0x0041e8000c101504 */
[----:B0-----:R-:W3:Y:S04]  /*78070*/  LDL.LU.64 R28, [R1+0x1ca0] ;  /* 0x001ca000011c7983 */ /* 0x001ee80000300a00 */
[----:B---3--:R0:W-:Y:S04]  /*78080*/  STG.E.U16 [R24.64], R28 ;  /* 0x0000001c18007986 */ /* 0x0081e8000c101504 */
[----:B0-----:R-:W2:Y:S01]  /*78090*/  LDL.LU.64 R24, [R1+0x1c98] ;  /* 0x001c980001187983 */ /* 0x001ea20000300a00 */
[----:B------:R-:W-:-:S02]  /*780a0*/  PRMT R16, R28, 0x7632, R16 ;  /* 0x000076321c107816 */ /* 0x000fc40000000010 */
[----:B------:R-:W3:Y:S03]  /*780b0*/  LDL.LU R28, [R1+0x1c90] ;  /* 0x001c9000011c7983 */ /* 0x000ee60000300800 */
[----:B--2---:R0:W-:Y:S04]  /*780c0*/  STG.E.U16 [R24.64], R16 ;  /* 0x0000001018007986 */ /* 0x0041e8000c101504 */
[----:B0-----:R-:W2:Y:S01]  /*780d0*/  LDL.LU.64 R24, [R1+0x1c88] ;  /* 0x001c880001187983 */ /* 0x001ea20000300a00 */
[----:B------:R-:W-:-:S03]  /*780e0*/  PRMT R0, R29, 0x7632, R0 ;  /* 0x000076321d007816 */ /* 0x000fc60000000000 */
[----:B--2---:R0:W-:Y:S04]  /*780f0*/  STG.E.U16 [R24.64], R29 ;  /* 0x0000001d18007986 */ /* 0x0041e8000c101504 */
[----:B0-----:R-:W2:Y:S01]  /*78100*/  LDL.LU.64 R24, [R1+0x1c80] ;  /* 0x001c800001187983 */ /* 0x001ea20000300a00 */
[----:B------:R-:W3:Y:S03]  /*78110*/  LDL.LU R29, [R1+0x1c78] ;  /* 0x001c7800011d7983 */ /* 0x000ee60000300800 */
[----:B---3--:R0:W-:Y:S04]  /*78120*/  STG.E.U16 [R28.64], R0 ;  /* 0x000000001c007986 */ /* 0x0081e8000c101504 */
[----:B0-----:R-:W2:Y:S04]  /*78130*/  LDL.LU.64 R28, [R1+0x1c70] ;  /* 0x001c7000011c7983 */ /* 0x001ea80000300a00 */
[----:B--2---:R0:W-:Y:S04]  /*78140*/  STG.E.U16 [R24.64], R28 ;  /* 0x0000001c18007986 */ /* 0x0041e8000c101504 */
[----:B0-----:R-:W2:Y:S01]  /*78150*/  LDL.LU.64 R24, [R1+0x1c68] ;  /* 0x001c680001187983 */ /* 0x001ea20000300a00 */
[----:B------:R-:W-:-:S05]  /*78160*/  PRMT R16, R28, 0x7632, R16 ;  /* 0x000076321c107816 */ /* 0x000fca0000000010 */
[----:B--2---:R0:W-:Y:S04]  /*78170*/  STG.E.U16 [R24.64], R16 ;  /* 0x0000001018007986 */ /* 0x0041e8000c101504 */
[----:B0-----:R-:W2:Y:S01]  /*78180*/  LDL.LU.64 R24, [R1+0x1c60] ;  /* 0x001c600001187983 */ /* 0x001ea20000300a00 */
[----:B------:R-:W-:Y:S02]  /*78190*/  PRMT R0, R29, 0x7632, R0 ;  /* 0x000076321d007816 */ /* 0x000fe40000000000 */
[----:B------:R-:W-:Y:S01]  /*781a0*/  PRMT R16, R17, 0x7632, R16 ;  /* 0x0000763211107816 */ /* 0x000fe20000000010 */
[----:B--2---:R0:W-:Y:S04]  /*781b0*/  STG.E.U16 [R24.64], R29 ;  /* 0x0000001d18007986 */ /* 0x0041e8000c101504 */
[----:B0-----:R-:W2:Y:S04]  /*781c0*/  LDL.LU.64 R24, [R1+0x1c58] ;  /* 0x001c580001187983 */ /* 0x001ea80000300a00 */
[----:B--2---:R0:W-:Y:S01]  /*781d0*/  STG.E.U16 [R24.64], R0 ;  /* 0x0000000018007986 */ /* 0x0041e2000c101504 */
[----:B------:R-:W-:Y:S02]  /*781e0*/  STG.E.U16 [R26.64], R17 ;  /* 0x000000111a007986 */ /* 0x000fe4000c101504 */
[----:B------:R1:W-:Y:S02]  /*781f0*/  STG.E.U16 [R20.64], R16 ;  /* 0x0000001014007986 */ /* 0x0003e4000c101504 */
[----:B------:R-:W-:Y:S01]  /*78200*/  STG.E.U16 [R22.64], R5 ;  /* 0x0000000516007986 */ /* 0x000fe2000c101504 */
[----:B0-----:R-:W-:-:S02]  /*78210*/  PRMT R0, R5, 0x7632, R0 ;  /* 0x0000763205007816 */ /* 0x001fc40000000000 */
[----:B-1----:R-:W-:-:S03]  /*78220*/  PRMT R16, R12, 0x7632, R16 ;  /* 0x000076320c107816 */ /* 0x002fc60000000010 */
[----:B------:R0:W-:Y:S01]  /*78230*/  STG.E.U16 [R18.64], R0 ;  /* 0x0000000012007986 */ /* 0x0001e2000c101504 */
[----:B------:R-:W-:Y:S02]  /*78240*/  STG.E.U16 [R2.64], R12 ;  /* 0x0000000c02007986 */ /* 0x000fe4000c101504 */
[----:B------:R-:W-:Y:S02]  /*78250*/  STG.E.U16 [R10.64], R16 ;  /* 0x000000100a007986 */ /* 0x000fe4000c101504 */
[----:B------:R1:W-:Y:S01]  /*78260*/  STG.E.U16 [R14.64], R13 ;  /* 0x0000000d0e007986 */ /* 0x0003e2000c101504 */
[----:B0-----:R-:W-:Y:S01]  /*78270*/  PRMT R0, R13, 0x7632, R0 ;  /* 0x000076320d007816 */ /* 0x001fe20000000000 */
[----:B-1----:R-:W2:Y:S01]  /*78280*/  LDL.LU.64 R14, [R1+0x5e8] ;  /* 0x0005e800010e7983 */ /* 0x002ea20000300a00 */
[----:B------:R-:W3:Y:S03]  /*78290*/  LDL.LU.64 R12, [R1+0x5d8] ;  /* 0x0005d800010c7983 */ /* 0x000ee60000300a00 */
[----:B---3--:R0:W-:Y:S04]  /*782a0*/  STL [R1+0x1c48], R13 ;  /* 0x001c480d01007387 */ /* 0x0081e80000100800 */
[----:B0-----:R-:W3:Y:S01]  /*782b0*/  LDL.LU R13, [R1+0x13c] ;  /* 0x00013c00010d7983 */ /* 0x001ee20000300800 */
[----:B------:R-:W4:Y:S03]  /*782c0*/  LDL.LU R5, [R1+0x12c] ;  /* 0x00012c0001057983 */ /* 0x000f260000300800 */
[----:B----4-:R0:W-:Y:S04]  /*782d0*/  STL [R1+0x1c08], R5 ;  /* 0x001c080501007387 */ /* 0x0101e80000100800 */
[----:B0-----:R-:W4:Y:S04]  /*782e0*/  LDL.LU R5, [R1+0x16c] ;  /* 0x00016c0001057983 */ /* 0x001f280000300800 */
[----:B----4-:R0:W-:Y:S04]  /*782f0*/  STL [R1+0x1c20], R5 ;  /* 0x001c200501007387 */ /* 0x0101e80000100800 */
[----:B0-----:R-:W4:Y:S04]  /*78300*/  LDL.LU R5, [R1+0x1ac] ;  /* 0x0001ac0001057983 */ /* 0x001f280000300800 */
[----:B------:R-:W-:Y:S04]  /*78310*/  STG.E.U16 [R8.64], R0 ;  /* 0x0000000008007986 */ /* 0x000fe8000c101504 */
[----:B----4-:R0:W-:Y:S04]  /*78320*/  STL [R1+0x1c38], R5 ;  /* 0x001c380501007387 */ /* 0x0101e80000100800 */
[----:B0-----:R-:W4:Y:S01]  /*78330*/  LDL.LU R5, [R1+0x8c] ;  /* 0x00008c0001057983 */ /* 0x001f220000300800 */
[----:B------:R-:W2:Y:S02]  /*78340*/  LDL.LU R8, [R1+0x7c] ;  /* 0x00007c0001087983 */ /* 0x000ea40000300800 */
[----:B------:R-:W2:Y:S02]  /*78350*/  LDL.LU.64 R28, [R1+0x530] ;  /* 0x00053000011c7983 */ /* 0x000ea40000300a00 */
        /* <DEDUP_REMOVED lines=18> */
[----:B------:R-:W-:Y:S01]  /*78480*/  PRMT R16, R4, 0x7632, R16 ;  /* 0x0000763204107816 */ /* 0x000fe20000000010 */
[----:B------:R-:W-:Y:S02]  /*78490*/  STG.E.U16 [R6.64], R4 ;  /* 0x0000000406007986 */ /* 0x000fe4000c101504 */
[----:B--2---:R0:W-:Y:S04]  /*784a0*/  STL.64 [R1+0x1c50], R28 ;  /* 0x001c501c01007387 */ /* 0x0041e80000100a00 */
[----:B0-----:R-:W2:Y:S01]  /*784b0*/  LDL.LU.64 R28, [R1+0x5e0] ;  /* 0x0005e000011c7983 */ /* 0x001ea20000300a00 */
[----:B------:R-:W4:Y:S02]  /*784c0*/  LDL.LU.64 R24, [R1+0x528] ;  /* 0x0005280001187983 */ /* 0x000f240000300a00 */
[----:B------:R-:W4:Y:S02]  /*784d0*/  LDL.LU R17, [R1+0x19c] ;  /* 0x00019c0001117983 */ /* 0x000f240000300800 */
[----:B------:R-:W4:Y:S01]  /*784e0*/  LDL.LU.64 R26, [R1+0x520] ;  /* 0x00052000011a7983 */ /* 0x000f220000300a00 */
[----:B------:R-:W4:Y:S01]  /*784f0*/  LDL.LU.64 R20, [R1+0x4e8] ;  /* 0x0004e80001147983 */ /* 0x000f220000300a00 */
[----:B------:R-:W4:Y:S02]  /*78500*/  LDL.LU R9, [R1+0x15c] ;  /* 0x00015c0001097983 */ /* 0x000f240000300800 */
[----:B------:R-:W4:Y:S02]  /*78510*/  LDL.LU.64 R22, [R1+0x4e0] ;  /* 0x0004e00001167983 */ /* 0x000f240000300a00 */
[----:B------:R-:W4:Y:S01]  /*78520*/  LDL.LU.64 R18, [R1+0x4d8] ;  /* 0x0004d80001127983 */ /* 0x000f220000300a00 */
[----:B------:R-:W4:Y:S01]  /*78530*/  LDL.LU R6, [R1+0x11c] ;  /* 0x00011c0001067983 */ /* 0x000f220000300800 */
[----:B------:R-:W4:Y:S02]  /*78540*/  LDL.LU.64 R2, [R1+0x4d0] ;  /* 0x0004d00001027983 */ /* 0x000f240000300a00 */
[----:B------:R-:W4:Y:S02]  /*78550*/  LDL.LU.64 R10, [R1+0x4a8] ;  /* 0x0004a800010a7983 */ /* 0x000f240000300a00 */
[----:B------:R-:W4:Y:S01]  /*78560*/  LDL.LU R4, [R1+0x6c] ;  /* 0x00006c0001047983 */ /* 0x000f220000300800 */
[----:B------:R-:W4:Y:S04]  /*78570*/  LDL.LU R7, [R1+0x50] ;  /* 0x0000500001077983 */ /* 0x000f280000300800 */
[----:B------:R0:W-:Y:S01]  /*78580*/  STG.E.U16 [R14.64], R16 ;  /* 0x000000100e007986 */ /* 0x0001e2000c101504 */
[----:B---3--:R-:W-:-:S03]  /*78590*/  PRMT R0, R13, 0x7632, R0 ;  /* 0x000076320d007816 */ /* 0x008fc60000000000 */
[----:B0-----:R-:W3:Y:S04]  /*785a0*/  LDL.LU.64 R14, [R1+0x4a0] ;  /* 0x0004a000010e7983 */ /* 0x001ee80000300a00 */
[----:B--2---:R0:W-:Y:S04]  /*785b0*/  STG.E.U16 [R28.64], R13 ;  /* 0x0000000d1c007986 */ /* 0x0041e8000c101504 */
[----:B0-----:R-:W2:Y:S01]  /*785c0*/  LDL.LU.64 R28, [R1+0x1c50] ;  /* 0x001c5000011c7983 */ /* 0x001ea20000300a00 */
[----:B------:R-:W2:Y:S01]  /*785d0*/  LDL.LU R13, [R1+0x1c48] ;  /* 0x001c4800010d7983 */ /* 0x000ea20000300800 */
[----:B----4-:R-:W-:-:S02]  /*785e0*/  PRMT R16, R5, 0x7632, R16 ;  /* 0x0000763205107816 */ /* 0x010fc40000000010 */
[----:B--2---:R0:W-:Y:S01]  /*785f0*/  STG.E.U16 [R12.64], R0 ;  /* 0x000000000c007986 */ /* 0x0041e2000c101504 */
[----:B------:R1:W-:Y:S03]  /*78600*/  STG.E.U16 [R28.64], R5 ;  /* 0x000000051c007986 */ /* 0x0003e6000c101504 */
[----:B0-----:R-:W2:Y:S01]  /*78610*/  LDL.LU.64 R12, [R1+0x498] ;  /* 0x00049800010c7983 */ /* 0x001ea20000300a00 */
[----:B-1----:R-:W4:Y:S02]  /*78620*/  LDL.LU.64 R28, [R1+0x1c40] ;  /* 0x001c4000011c7983 */ /* 0x002f240000300a00 */
[----:B------:R-:W2:Y:S01]  /*78630*/  LDL.LU R5, [R1+0x1c38] ;  /* 0x001c380001057983 */ /* 0x000ea20000300800 */
[----:B----4-:R0:W-:Y:S04]  /*78640*/  STG.E.U16 [R28.64], R16 ;  /* 0x000000101c007986 */ /* 0x0101e8000c101504 */
[----:B0-----:R-:W4:Y:S01]  /*78650*/  LDL.LU.64 R28, [R1+0x1c30] ;  /* 0x001c3000011c7983 */ /* 0x001f220000300a00 */
[----:B--2---:R-:W-:-:S03]  /*78660*/  PRMT R0, R5, 0x7632, R0 ;  /* 0x0000763205007816 */ /* 0x004fc60000000000 */
[----:B----4-:R0:W-:Y:S04]  /*78670*/  STG.E.U16 [R28.64], R5 ;  /* 0x000000051c007986 */ /* 0x0101e8000c101504 */
[----:B0-----:R-:W2:Y:S01]  /*78680*/  LDL.LU.64 R28, [R1+0x1c28] ;  /* 0x001c2800011c7983 */ /* 0x001ea20000300a00 */
[----:B------:R-:W4:Y:S03]  /*78690*/  LDL.LU R5, [R1+0x1c20] ;  /* 0x001c200001057983 */ /* 0x000f260000300800 */
[----:B--2---:R0:W-:Y:S04]  /*786a0*/  STG.E.U16 [R28.64], R0 ;  /* 0x000000001c007986 */ /* 0x0041e8000c101504 */
[----:B0-----:R-:W2:Y:S01]  /*786b0*/  LDL.LU.64 R28, [R1+0x1c18] ;  /* 0x001c1800011c7983 */ /* 0x001ea20000300a00 */
[----:B----4-:R-:W-:-:S03]  /*786c0*/  PRMT R16, R5, 0x7632, R16 ;  /* 0x0000763205107816 */ /* 0x010fc60000000010 */
[----:B--2---:R0:W-:Y:S04]  /*786d0*/  STG.E.U16 [R28.64], R5 ;  /* 0x000000051c007986 */ /* 0x0041e8000c101504 */
        /* <DEDUP_REMOVED lines=10> */
[----:B------:R-:W-:-:S02]  /*78780*/  PRMT R16, R8, 0x7632, R16 ;  /* 0x0000763208107816 */ /* 0x000fc40000000010 */
[----:B------:R-:W-:Y:S01]  /*78790*/  PRMT R0, R17, 0x7632, R0 ;  /* 0x0000763211007816 */ /* 0x000fe20000000000 */
[----:B--2---:R0:W-:Y:S04]  /*787a0*/  STG.E.U16 [R28.64], R8 ;  /* 0x000000081c007986 */ /* 0x0041e8000c101504 */
[----:B0-----:R-:W2:Y:S01]  /*787b0*/  LDL.LU.64 R28, [R1+0x1be0] ;  /* 0x001be000011c7983 */ /* 0x001ea20000300a00 */
[----:B------:R-:W3:Y:S03]  /*787c0*/  LDL.LU R8, [R1+0x1bd8] ;  /* 0x001bd80001087983 */ /* 0x000ee60000300800 */
        /* <DEDUP_REMOVED lines=10> */
[----:B0-----:R-:W-:Y:S02]  /*78870*/  PRMT R16, R4, 0x7632, R16 ;  /* 0x0000763204107816 */ /* 0x001fe40000000010 */
[----:B-1----:R-:W4:Y:S04]  /*78880*/  LDL.LU R4, [R1+0x10] ;  /* 0x0000100001047983 */ /* 0x002f280000300800 */
[----:B---3--:R0:W-:Y:S01]  /*78890*/  STG.E.U16 [R14.64], R16 ;  /* 0x000000100e007986 */ /* 0x0081e2000c101504 */
[----:B------:R-:W-:Y:S01]  /*788a0*/  PRMT R0, R7, 0x7632, R0 ;  /* 0x0000763207007816 */ /* 0x000fe20000000000 */
[----:B------:R1:W-:Y:S02]  /*788b0*/  STG.E.U16 [R12.64], R7 ;  /* 0x000000070c007986 */ /* 0x0003e4000c101504 */
[----:B----4-:R2:W-:Y:S01]  /*788c0*/  STL.64 [R1+0x1b90], R4 ;  /* 0x001b900401007387 */ /* 0x0105e20000100a00 */
[----:B0-----:R-:W3:Y:S02]  /*788d0*/  LDL.LU.64 R14, [R1+0xf68] ;  /* 0x000f6800010e7983 */ /* 0x001ee40000300a00 */
[----:B-1----:R-:W4:Y:S02]  /*788e0*/  LDL.LU R7, [R1+0x20] ;  /* 0x0000200001077983 */ /* 0x002f240000300800 */
[----:B------:R-:W3:Y:S01]  /*788f0*/  LDL.LU R17, [R1] ;  /* 0x0000000001117983 */ /* 0x000ee20000300800 */
[----:B--2---:R-:W2:Y:S04]  /*78900*/  LDL.LU.64 R4, [R1+0xfa0] ;  /* 0x000fa00001047983 */ /* 0x004ea80000300a00 */
[----:B--2---:R0:W-:Y:S04]  /*78910*/  STL [R1+0x1b98], R5 ;  /* 0x001b980501007387 */ /* 0x0041e80000100800 */
[----:B0-----:R-:W2:Y:S04]  /*78920*/  LDL.LU R5, [R1+0x40] ;  /* 0x0000400001057983 */ /* 0x001ea80000300800 */
        /* <DEDUP_REMOVED lines=9> */
[----:B0-----:R-:W4:Y:S01]  /*789c0*/  LDL.LU.64 R4, [R1+0xf70] ;  /* 0x000f700001047983 */ /* 0x001f220000300a00 */
[----:B------:R-:W2:Y:S03]  /*789d0*/  LDL.LU.64 R12, [R1+0xfc8] ;  /* 0x000fc800010c7983 */ /* 0x000ea60000300a00 */
[----:B--2---:R0:W-:Y:S04]  /*789e0*/  STL.64 [R1+0x1b78], R12 ;  /* 0x001b780c01007387 */ /* 0x0041e80000100a00 */
[----:B0-----:R-:W2:Y:S04]  /*789f0*/  LDL.LU.64 R12, [R1+0xfd0] ;  /* 0x000fd000010c7983 */ /* 0x001ea80000300a00 */
[----:B--2---:R0:W-:Y:S04]  /*78a00*/  STL.64 [R1+0x1b88], R12 ;  /* 0x001b880c01007387 */ /* 0x0041e80000100a00 */
[----:B0-----:R-:W2:Y:S04]  /*78a10*/  LDL.LU.64 R12, [R1+0xfb8] ;  /* 0x000fb800010c7983 */ /* 0x001ea80000300a00 */
[----:B--2---:R0:W-:Y:S04]  /*78a20*/  STL.64 [R1+0x1ba0], R12 ;  /* 0x001ba00c01007387 */ /* 0x0041e80000100a00 */
[----:B0-----:R-:W2:Y:S04]  /*78a30*/  LDL.LU.64 R12, [R1+0xfa8] ;  /* 0x000fa800010c7983 */ /* 0x001ea80000300a00 */
[----:B---3--:R-:W-:Y:S01]  /*78a40*/  STG.E.U16 [R14.64], R0 ;  /* 0x000000000e007986 */ /* 0x008fe2000c101504 */
[----:B----4-:R-:W-:Y:S03]  /*78a50*/  STG.E.U16 [R4.64], R7 ;  /* 0x0000000704007986 */ /* 0x010fe6000c101504 */
[----:B--2---:R0:W-:Y:S04]  /*78a60*/  STL.64 [R1+0x1ba8], R12 ;  /* 0x001ba80c01007387 */ /* 0x0041e80000100a00 */
[----:B0-----:R-:W2:Y:S01]  /*78a70*/  LDL.LU.64 R12, [R1+0xfb0] ;  /* 0x000fb000010c7983 */ /* 0x001ea20000300a00 */
[----:B------:R-:W3:Y:S02]  /*78a80*/  LDL.LU.64 R28, [R1+0xfd8] ;  /* 0x000fd800011c7983 */ /* 0x000ee40000300a00 */
[----:B------:R-:W4:Y:S02]  /*78a90*/  LDL.LU.64 R24, [R1+0xff8] ;  /* 0x000ff80001187983 */ /* 0x000f240000300a00 */
[----:B------:R-:W2:Y:S01]  /*78aa0*/  LDL.LU.64 R26, [R1+0xff0] ;  /* 0x000ff000011a7983 */ /* 0x000ea20000300a00 */
[----:B------:R-:W2:Y:S01]  /*78ab0*/  LDL.LU R18, [R1+0x30] ;  /* 0x0000300001127983 */ /* 0x000ea20000300800 */
[----:B------:R-:W2:Y:S02]  /*78ac0*/  LDL.LU.64 R20, [R1+0xfe8] ;  /* 0x000fe80001147983 */ /* 0x000ea40000300a00 */
[----:B------:R-:W2:Y:S02]  /*78ad0*/  LDL.LU R19, [R1+0xa0] ;  /* 0x0000a00001137983 */ /* 0x000ea40000300800 */
[----:B------:R-:W2:Y:S01]  /*78ae0*/  LDL.LU R9, [R1+0xc0] ;  /* 0x0000c00001097983 */ /* 0x000ea20000300800 */
[----:B------:R-:W2:Y:S01]  /*78af0*/  LDL.LU.64 R22, [R1+0x1000] ;  /* 0x0010000001167983 */ /* 0x000ea20000300a00 */
[----:B------:R-:W2:Y:S02]  /*78b00*/  LDL.LU.64 R2, [R1+0x1018] ;  /* 0x0010180001027983 */ /* 0x000ea40000300a00 */
[----:B------:R-:W2:Y:S02]  /*78b10*/  LDL.LU.64 R10, [R1+0x1010] ;  /* 0x00101000010a7983 */ /* 0x000ea40000300a00 */
[----:B------:R-:W2:Y:S01]  /*78b20*/  LDL.LU.64 R14, [R1+0x1008] ;  /* 0x00100800010e7983 */ /* 0x000ea20000300a00 */
[----:B------:R-:W2:Y:S01]  /*78b30*/  LDL.LU.64 R4, [R1+0x1bd0] ;  /* 0x001bd00001047983 */ /* 0x000ea20000300a00 */
[----:B------:R-:W-:-:S02]  /*78b40*/  PRMT R16, R7, 0x7632, R16 ;  /* 0x0000763207107816 */ /* 0x000fc40000000010 */
[----:B------:R-:W3:Y:S03]  /*78b50*/  LDL.LU.64 R6, [R1+0x1020] ;  /* 0x0010200001067983 */ /* 0x000ee60000300a00 */
[----:B--2---:R0:W-:Y:S04]  /*78b60*/  STG.E.U16 [R4.64], R16 ;  /* 0x0000001004007986 */ /* 0x0041e8000c101504 */
[----:B0-----:R-:W2:Y:S01]  /*78b70*/  LDL.LU.64 R4, [R1+0x1bc8] ;  /* 0x001bc80001047983 */ /* 0x001ea20000300a00 */
[----:B------:R-:W-:-:S03]  /*78b80*/  PRMT R0, R17, 0x7632, R0 ;  /* 0x0000763211007816 */ /* 0x000fc60000000000 */
[----:B--2---:R0:W-:Y:S04]  /*78b90*/  STG.E.U16 [R4.64], R17 ;  /* 0x0000001104007986 */ /* 0x0041e8000c101504 */
[----:B0-----:R-:W2:Y:S01]  /*78ba0*/  LDL.LU.64 R4, [R1+0x1bc0] ;  /* 0x001bc00001047983 */ /* 0x001ea20000300a00 */
[----:B------:R-:W-:-:S03]  /*78bb0*/  PRMT R16, R8, 0x7632, R16 ;  /* 0x0000763208107816 */ /* 0x000fc60000000010 */
[----:B--2---:R0:W-:Y:S04]  /*78bc0*/  STG.E.U16 [R4.64], R0 ;  /* 0x0000000004007986 */ /* 0x0041e8000c101504 */
[----:B0-----:R-:W2:Y:S04]  /*78bd0*/  LDL.LU.64 R4, [R1+0x1bb8] ;  /* 0x001bb80001047983 */ /* 0x001ea80000300a00 */
[----:B--2---:R0:W-:Y:S01]  /*78be0*/  STG.E.U16 [R4.64], R8 ;  /* 0x0000000804007986 */ /* 0x0041e2000c101504 */
[----:B------:R1:W-:Y:S03]  /*78bf0*/  STG.E.U16 [R12.64], R16 ;  /* 0x000000100c007986 */ /* 0x0003e6000c101504 */
[----:B0-----:R-:W2:Y:S01]  /*78c00*/  LDL.LU.64 R4, [R1+0x1bb0] ;  /* 0x001bb00001047983 */ /* 0x001ea20000300a00 */
[----:B-1----:R-:W3:Y:S02]  /*78c10*/  LDL.LU.64 R12, [R1+0x1ba8] ;  /* 0x001ba800010c7983 */ /* 0x002ee40000300a00 */
[----:B------:R-:W4:Y:S01]  /*78c20*/  LDL.LU.64 R16, [R1+0xfc0] ;  /* 0x000fc00001107983 */ /* 0x000f220000300a00 */
[----:B--2---:R-:W-:Y:S01]  /*78c30*/  PRMT R0, R5, 0x7632, R0 ;  /* 0x0000763205007816 */ /* 0x004fe20000000000 */
[----:B---3--:R0:W-:Y:S04]  /*78c40*/  STG.E.U16 [R12.64], R5 ;  /* 0x000000050c007986 */ /* 0x0081e8000c101504 */
[----:B0-----:R-:W2:Y:S01]  /*78c50*/  LDL.LU.64 R12, [R1+0x1ba0] ;  /* 0x001ba000010c7983 */ /* 0x001ea20000300a00 */
[----:B------:R-:W3:Y:S03]  /*78c60*/  LDL.LU R5, [R1+0x1b98] ;  /* 0x001b980001057983 */ /* 0x000ee60000300800 */
[----:B---3--:R0:W-:Y:S04]  /*78c70*/  STG.E.U16 [R4.64], R0 ;  /* 0x0000000004007986 */ /* 0x0081e8000c101504 */
[----:B0-----:R-:W2:Y:S04]  /*78c80*/  LDL.LU.64 R4, [R1+0x1b90] ;  /* 0x001b900001047983 */ /* 0x001ea80000300a00 */
[----:B--2---:R0:W-:Y:S04]  /*78c90*/  STG.E.U16 [R12.64], R4 ;  /* 0x000000040c007986 */ /* 0x0041e8000c101504 */
[----:B0-----:R-:W2:Y:S01]  /*78ca0*/  LDL.LU.64 R12, [R1+0x1b88] ;  /* 0x001b8800010c7983 */ /* 0x001ea20000300a00 */
[----:B------:R-:W-:-:S02]  /*78cb0*/  PRMT R8, R4, 0x7632, R8 ;  /* 0x0000763204087816 */ /* 0x000fc40000000008 */
[----:B------:R-:W3:Y:S03]  /*78cc0*/  LDL.LU R4, [R1+0x1b80] ;  /* 0x001b800001047983 */ /* 0x000ee60000300800 */
[----:B--2---:R0:W-:Y:S04]  /*78cd0*/  STG.E.U16 [R12.64], R8 ;  /* 0x000000080c007986 */ /* 0x0041e8000c101504 */
[----:B0-----:R-:W2:Y:S01]  /*78ce0*/  LDL.LU.64 R12, [R1+0x1b78] ;  /* 0x001b7800010c7983 */ /* 0x001ea20000300a00 */
[----:B---3--:R-:W-:-:S03]  /*78cf0*/  PRMT R0, R4, 0x7632, R0 ;  /* 0x0000763204007816 */ /* 0x008fc60000000000 */
[----:B--2---:R0:W-:Y:S04]  /*78d00*/  STG.E.U16 [R12.64], R4 ;  /* 0x000000040c007986 */ /* 0x0041e8000c101504 */
[----:B0-----:R-:W2:Y:S01]  /*78d10*/  LDL.LU.64 R12, [R1+0x1b70] ;  /* 0x001b7000010c7983 */ /* 0x001ea20000300a00 */
[----:B----4-:R0:W-:Y:S02]  /*78d20*/  STG.E.U16 [R16.64], R0 ;  /* 0x0000000010007986 */ /* 0x0101e4000c101504 */
[----:B0-----:R-:W-:Y:S02]  /*78d30*/  PRMT R0, R18, 0x7632, R0 ;  /* 0x0000763212007816 */ /* 0x001fe40000000000 */
[----:B--2---:R-:W-:Y:S01]  /*78d40*/  PRMT R4, R12, 0x7632, R4 ;  /* 0x000076320c047816 */ /* 0x004fe20000000004 */
[----:B------:R-:W-:Y:S04]  /*78d50*/  STG.E.U16 [R28.64], R12 ;  /* 0x0000000c1c007986 */ /* 0x000fe8000c101504 */
[----:B------:R0:W-:Y:S01]  /*78d60*/  STG.E.U16 [R24.64], R4 ;  /* 0x0000000418007986 */ /* 0x0001e2000c101504 */
[----:B------:R-:W-:Y:S02]  /*78d70*/  STG.E.U16 [R26.64], R18 ;  /* 0x000000121a007986 */ /* 0x000fe4000c101504 */
[----:B------:R1:W-:Y:S02]  /*78d80*/  STG.E.U16 [R20.64], R0 ;  /* 0x0000000014007986 */ /* 0x0003e4000c101504 */
[----:B------:R2:W-:Y:S01]  /*78d90*/  STG.E.U16 [R22.64], R19 ;  /* 0x0000001316007986 */ /* 0x0005e2000c101504 */
[----:B------:R-:W-:Y:S01]  /*78da0*/  STL [R1+0x1b04], R13 ;  /* 0x001b040d01007387 */ /* 0x000fe20000100800 */
[----:B0-----:R-:W-:-:S02]  /*78db0*/  PRMT R4, R19, 0x7632, R4 ;  /* 0x0000763213047816 */ /* 0x001fc40000000004 */
[----:B-1----:R-:W-:Y:S01]  /*78dc0*/  PRMT R0, R9, 0x7632, R0 ;  /* 0x0000763209007816 */ /* 0x002fe20000000000 */
[----:B------:R-:W3:Y:S04]  /*78dd0*/  LDL.LU.64 R20, [R1+0x1038] ;  /* 0x0010380001147983 */ /* 0x000ee80000300a00 */
[----:B------:R-:W-:Y:S01]  /*78de0*/  STG.E.U16 [R2.64], R4 ;  /* 0x0000000402007986 */ /* 0x000fe2000c101504 */
[----:B------:R-:W-:Y:S02]  /*78df0*/  STG.E.U16 [R10.64], R9 ;  /* 0x000000090a007986 */ /* 0x000fe4000c101504 */
[----:B------:R0:W-:Y:S02]  /*78e00*/  STG.E.U16 [R14.64], R0 ;  /* 0x000000000e007986 */ /* 0x0001e4000c101504 */
[----:B--2---:R-:W2:Y:S01]  /*78e10*/  LDL.LU.64 R22, [R1+0x1030] ;  /* 0x0010300001167983 */ /* 0x004ea20000300a00 */
[----:B------:R1:W-:Y:S04]  /*78e20*/  STG.E.U16 [R6.64], R5 ;  /* 0x0000000506007986 */ /* 0x0003e8000c101504 */
[----:B0-----:R-:W4:Y:S01]  /*78e30*/  LDL.LU R14, [R1+0xe0] ;  /* 0x0000e000010e7983 */ /* 0x001f220000300800 */
[----:B------:R-:W2:Y:S02]  /*78e40*/  LDL.LU.64 R18, [R1+0x1028] ;  /* 0x0010280001127983 */ /* 0x000ea40000300a00 */
[----:B------:R-:W2:Y:S02]  /*78e50*/  LDL.LU R15, [R1+0xd0] ;  /* 0x0000d000010f7983 */ /* 0x000ea40000300800 */
[----:B-1----:R-:W2:Y:S02]  /*78e60*/  LDL.LU.64 R6, [R1+0x1058] ;  /* 0x0010580001067983 */ /* 0x002ea40000300a00 */
[----:B--2---:R0:W-:Y:S04]  /*78e70*/  STL.64 [R1+0x1b68], R6 ;  /* 0x001b680601007387 */ /* 0x0041e80000100a00 */
[----:B0-----:R-:W2:Y:S01]  /*78e80*/  LDL.LU.64 R6, [R1+0x1040] ;  /* 0x0010400001067983 */ /* 0x001ea20000300a00 */
[----:B------:R-:W2:Y:S03]  /*78e90*/  LDL.LU R9, [R1+0x54] ;  /* 0x0000540001097983 */ /* 0x000ea60000300800 */
[----:B--2---:R0:W-:Y:S04]  /*78ea0*/  STL [R1+0x1b40], R9 ;  /* 0x001b400901007387 */ /* 0x0041e80000100800 */
[----:B0-----:R-:W2:Y:S01]  /*78eb0*/  LDL.LU R9, [R1+0x100] ;  /* 0x0001000001097983 */ /* 0x001ea20000300800 */
[----:B------:R-:W-:-:S03]  /*78ec0*/  PRMT R4, R5, 0x7632, R4 ;  /* 0x0000763205047816 */ /* 0x000fc60000000004 */
[----:B--2---:R0:W-:Y:S04]  /*78ed0*/  STL [R1+0x1b58], R9 ;  /* 0x001b580901007387 */ /* 0x0041e80000100800 */
[----:B0-----:R-:W2:Y:S01]  /*78ee0*/  LDL.LU R9, [R1+0xf0] ;  /* 0x0000f00001097983 */ /* 0x001ea20000300800 */
        /* <DEDUP_REMOVED lines=16> */
[----:B----4-:R-:W-:-:S03]  /*78ff0*/  PRMT R0, R14, 0x7632, R0 ;  /* 0x000076320e007816 */ /* 0x010fc60000000000 */
[----:B---3--:R-:W-:Y:S01]  /*79000*/  STG.E.U16 [R20.64], R4 ;  /* 0x0000000414007986 */ /* 0x008fe2000c101504 */
[----:B------:R-:W-:Y:S03]  /*79010*/  STG.E.U16 [R22.64], R14 ;  /* 0x0000000e16007986 */ /* 0x000fe6000c101504 */
[----:B------:R-:W-:Y:S01]  /*79020*/  STG.E.U16 [R18.64], R0 ;  /* 0x0000000012007986 */ /* 0x000fe2000c101504 */
[----:B------:R-:W-:Y:S03]  /*79030*/  STG.E.U16 [R6.64], R15 ;  /* 0x0000000f06007986 */ /* 0x000fe6000c101504 */
[----:B--2---:R0:W-:Y:S04]  /*79040*/  STL.64 [R1+0x1b60], R12 ;  /* 0x001b600c01007387 */ /* 0x0041e80000100a00 */
[----:B0-----:R-:W2:Y:S01]  /*79050*/  LDL.LU.64 R12, [R1+0x1050] ;  /* 0x00105000010c7983 */ /* 0x001ea20000300a00 */
[----:B------:R-:W3:Y:S02]  /*79060*/  LDL.LU R8, [R1+0x4] ;  /* 0x0000040001087983 */ /* 0x000ee40000300800 */
[----:B------:R-:W4:Y:S02]  /*79070*/  LDL.LU.64 R2, [R1+0x1088] ;  /* 0x0010880001027983 */ /* 0x000f240000300a00 */
[----:B------:R-:W2:Y:S01]  /*79080*/  LDL.LU R10, [R1+0x44] ;  /* 0x00004400010a7983 */ /* 0x000ea20000300800 */
[----:B------:R-:W2:Y:S01]  /*79090*/  LDL.LU.64 R16, [R1+0x10a0] ;  /* 0x0010a00001107983 */ /* 0x000ea20000300a00 */
[----:B------:R-:W2:Y:S02]  /*790a0*/  LDL.LU.64 R28, [R1+0x10b8] ;  /* 0x0010b800011c7983 */ /* 0x000ea40000300a00 */
[----:B------:R-:W2:Y:S02]  /*790b0*/  LDL.LU.64 R24, [R1+0x10b0] ;  /* 0x0010b00001187983 */ /* 0x000ea40000300a00 */
[----:B------:R-:W2:Y:S01]  /*790c0*/  LDL.LU.64 R26, [R1+0x10a8] ;  /* 0x0010a800011a7983 */ /* 0x000ea20000300a00 */
[----:B------:R-:W2:Y:S01]  /*790d0*/  LDL.LU R11, [R1+0x14] ;  /* 0x00001400010b7983 */ /* 0x000ea20000300800 */
[----:B------:R-:W2:Y:S02]  /*790e0*/  LDL.LU.64 R20, [R1+0x10c0] ;  /* 0x0010c00001147983 */ /* 0x000ea40000300a00 */
[----:B------:R-:W2:Y:S02]  /*790f0*/  LDL.LU.64 R22, [R1+0x10d8] ;  /* 0x0010d80001167983 */ /* 0x000ea40000300a00 */
[----:B------:R-:W2:Y:S01]  /*79100*/  LDL.LU.64 R18, [R1+0x10d0] ;  /* 0x0010d00001127983 */ /* 0x000ea20000300a00 */
[----:B------:R-:W2:Y:S01]  /*79110*/  LDL.LU.64 R6, [R1+0x1b68] ;  /* 0x001b680001067983 */ /* 0x000ea20000300a00 */
[----:B------:R-:W-:-:S02]  /*79120*/  PRMT R4, R15, 0x7632, R4 ;  /* 0x000076320f047816 */ /* 0x000fc40000000004 */
[----:B------:R-:W3:Y:S01]  /*79130*/  LDL.LU.64 R14, [R1+0x10c8] ;  /* 0x0010c800010e7983 */ /* 0x000ee20000300a00 */
[----:B------:R-:W-:Y:S02]  /*79140*/  PRMT R0, R9, 0x7632, R0 ;  /* 0x0000763209007816 */ /* 0x000fe40000000000 */
[----:B--2---:R0:W-:Y:S01]  /*79150*/  STG.E.U16 [R6.64], R4 ;  /* 0x0000000406007986 */ /* 0x0041e2000c101504 */
[----:B------:R1:W-:Y:S03]  /*79160*/  STG.E.U16 [R12.64], R9 ;  /* 0x000000090c007986 */ /* 0x0003e6000c101504 */
[----:B0-----:R-:W2:Y:S01]  /*79170*/  LDL.LU.64 R6, [R1+0x10e0] ;  /* 0x0010e00001067983 */ /* 0x001ea20000300a00 */
[----:B-1----:R-:W2:Y:S02]  /*79180*/  LDL.LU.64 R12, [R1+0x1b60] ;  /* 0x001b6000010c7983 */ /* 0x002ea40000300a00 */
[----:B------:R-:W3:Y:S01]  /*79190*/  LDL.LU R9, [R1+0x1b58] ;  /* 0x001b580001097983 */ /* 0x000ee20000300800 */
[----:B--2---:R0:W-:Y:S04]  /*791a0*/  STG.E.U16 [R12.64], R0 ;  /* 0x000000000c007986 */ /* 0x0041e8000c101504 */
[----:B0-----:R-:W2:Y:S01]  /*791b0*/  LDL.LU.64 R12, [R1+0x1b50] ;  /* 0x001b5000010c7983 */ /* 0x001ea20000300a00 */
[----:B---3--:R-:W-:-:S03]  /*791c0*/  PRMT R4, R9, 0x7632, R4 ;  /* 0x0000763209047816 */ /* 0x008fc60000000004 */
[----:B--2---:R0:W-:Y:S04]  /*791d0*/  STG.E.U16 [R12.64], R9 ;  /* 0x000000090c007986 */ /* 0x0041e8000c101504 */
[----:B0-----:R-:W2:Y:S01]  /*791e0*/  LDL.LU.64 R12, [R1+0x1b48] ;  /* 0x001b4800010c7983 */ /* 0x001ea20000300a00 */
[----:B------:R-:W3:Y:S03]  /*791f0*/  LDL.LU R9, [R1+0x1b40] ;  /* 0x001b400001097983 */ /* 0x000ee60000300800 */
        /* <DEDUP_REMOVED lines=8> */
[----:B------:R-:W-:-:S03]  /*79280*/  PRMT R4, R5, 0x7632, R4 ;  /* 0x0000763205047816 */ /* 0x000fc60000000004 */
[----:B--2---:R0:W-:Y:S04]  /*79290*/  STG.E.U16 [R12.64], R5 ;  /* 0x000000050c007986 */ /* 0x0041e8000c101504 */
[----:B0-----:R-:W2:Y:S01]  /*792a0*/  LDL.LU.64 R12, [R1+0x1b18] ;  /* 0x001b1800010c7983 */ /* 0x001ea20000300a00 */
[----:B------:R-:W3:Y:S03]  /*792b0*/  LDL.LU R5, [R1+0x1b10] ;  /* 0x001b100001057983 */ /* 0x000ee60000300800 */
[----:B--2---:R0:W-:Y:S04]  /*792c0*/  STG.E.U16 [R12.64], R4 ;  /* 0x000000040c007986 */ /* 0x0041e8000c101504 */
[----:B0-----:R-:W2:Y:S01]  /*792d0*/  LDL.LU.64 R12, [R1+0x1b08] ;  /* 0x001b0800010c7983 */ /* 0x001ea20000300a00 */
[----:B------:R-:W-:-:S02]  /*792e0*/  PRMT R0, R8, 0x7632, R0 ;  /* 0x0000763208007816 */ /* 0x000fc40000000000 */
[----:B---3--:R-:W-:Y:S01]  /*792f0*/  PRMT R4, R9, 0x7632, R4 ;  /* 0x0000763209047816 */ /* 0x008fe20000000004 */
[----:B--2---:R0:W-:Y:S04]  /*79300*/  STG.E.U16 [R12.64], R8 ;  /* 0x000000080c007986 */ /* 0x0041e8000c101504 */
[----:B0-----:R-:W2:Y:S01]  /*79310*/  LDL.LU R13, [R1+0x1b04] ;  /* 0x001b0400010d7983 */ /* 0x001ea20000300800 */
[----:B----4-:R0:W-:Y:S02]  /*79320*/  STG.E.U16 [R2.64], R0 ;  /* 0x0000000002007986 */ /* 0x0101e4000c101504 */
[----:B------:R-:W-:Y:S02]  /*79330*/  STG.E.U16 [R16.64], R9 ;  /* 0x0000000910007986 */ /* 0x000fe4000c101504 */
[----:B------:R1:W-:Y:S01]  /*79340*/  STG.E.U16 [R28.64], R4 ;  /* 0x000000041c007986 */ /* 0x0003e2000c101504 */
[----:B------:R-:W-:Y:S01]  /*79350*/  STG.E.U16 [R24.64], R10 ;  /* 0x0000000a18007986 */ /* 0x000fe2000c101504 */
[----:B0-----:R-:W-:-:S03]  /*79360*/  PRMT R0, R10, 0x7632, R0 ;  /* 0x000076320a007816 */ /* 0x001fc60000000000 */
[----:B------:R-:W3:Y:S01]  /*79370*/  LDL.LU R2, [R1+0x1b00] ;  /* 0x001b000001027983 */ /* 0x000ee20000300800 */
[----:B-1----:R-:W-:-:S03]  /*79380*/  PRMT R4, R11, 0x7632, R4 ;  /* 0x000076320b047816 */ /* 0x002fc60000000004 */
[----:B------:R0:W-:Y:S01]  /*79390*/  STG.E.U16 [R26.64], R0 ;  /* 0x000000001a007986 */ /* 0x0001e2000c101504 */
[----:B------:R1:W-:Y:S02]  /*793a0*/  STG.E.U16 [R20.64], R11 ;  /* 0x0000000b14007986 */ /* 0x0003e4000c101504 */
[----:B------:R4:W-:Y:S02]  /*793b0*/  STG.E.U16 [R22.64], R4 ;  /* 0x0000000416007986 */ /* 0x0009e4000c101504 */
[----:B------:R4:W-:Y:S01]  /*793c0*/  STG.E.U16 [R18.64], R5 ;  /* 0x0000000512007986 */ /* 0x0009e2000c101504 */
[----:B0-----:R-:W-:Y:S01]  /*793d0*/  PRMT R0, R5, 0x7632, R0 ;  /* 0x0000763205007816 */ /* 0x001fe20000000000 */
[----:B-1----:R-:W3:Y:S01]  /*793e0*/  LDL.LU R11, [R1+0x34] ;  /* 0x00003400010b7983 */ /* 0x002ee20000300800 */
[----:B----4-:R-:W4:Y:S02]  /*793f0*/  LDL.LU.64 R22, [R1+0x10f8] ;  /* 0x0010f80001167983 */ /* 0x010f240000300a00 */
[----:B------:R-:W3:Y:S01]  /*79400*/  LDL.LU.64 R18, [R1+0x10f0] ;  /* 0x0010f00001127983 */ /* 0x000ee20000300a00 */
[----:B------:R-:W-:Y:S04]  /*79410*/  STG.E.U16 [R14.64], R0 ;  /* 0x000000000e007986 */ /* 0x000fe8000c101504 */
[----:B--2---:R0:W-:Y:S04]  /*79420*/  STG.E.U16 [R6.64], R13 ;  /* 0x0000000d06007986 */ /* 0x0041e8000c101504 */
[----:B0-----:R-:W2:Y:S01]  /*79430*/  LDL.LU.64 R6, [R1+0x10e8] ;  /* 0x0010e80001067983 */ /* 0x001ea20000300a00 */
[----:B------:R-:W2:Y:S02]  /*79440*/  LDL.LU R3, [R1+0xa4] ;  /* 0x0000a40001037983 */ /* 0x000ea40000300800 */
[----:B------:R-:W2:Y:S02]  /*79450*/  LDL.LU.64 R14, [R1+0x1108] ;  /* 0x00110800010e7983 */ /* 0x000ea40000300a00 */
[----:B--2---:R0:W-:Y:S04]  /*79460*/  STL [R1+0x1ae0], R15 ;  /* 0x001ae00f01007387 */ /* 0x0041e80000100800 */
[----:B0-----:R-:W2:Y:S04]  /*79470*/  LDL.LU R15, [R1+0xc4] ;  /* 0x0000c400010f7983 */ /* 0x001ea80000300800 */
[----:B--2---:R0:W-:Y:S04]  /*79480*/  STL.64 [R1+0x1af8], R14 ;  /* 0x001af80e01007387 */ /* 0x0041e80000100a00 */
[----:B0-----:R-:W2:Y:S01]  /*79490*/  LDL.LU.64 R14, [R1+0x1100] ;  /* 0x00110000010e7983 */ /* 0x001ea20000300a00 */
[----:B------:R-:W2:Y:S03]  /*794a0*/  LDL.LU R5, [R1+0xe4] ;  /* 0x0000e40001057983 */ /* 0x000ea60000300800 */
[----:B--2---:R0:W-:Y:S04]  /*794b0*/  STL [R1+0x1ad0], R5 ;  /* 0x001ad00501007387 */ /* 0x0041e80000100800 */
[----:B0-----:R-:W2:Y:S01]  /*794c0*/  LDL.LU R5, [R1+0xb4] ;  /* 0x0000b40001057983 */ /* 0x001ea20000300800 */
[----:B------:R-:W2:Y:S03]  /*794d0*/  LDL.LU R25, [R1+0xd4] ;  /* 0x0000d40001197983 */ /* 0x000ea60000300800 */
[----:B--2---:R0:W-:Y:S04]  /*794e0*/  STL [R1+0x1abc], R25 ;  /* 0x001abc1901007387 */ /* 0x0041e80000100800 */
        /* <DEDUP_REMOVED lines=11> */
[----:B0-----:R-:W2:Y:S01]  /*795a0*/  LDL.LU.64 R24, [R1+0x1118] ;  /* 0x0011180001187983 */ /* 0x001ea20000300a00 */
[----:B------:R-:W2:Y:S03]  /*795b0*/  LDL.LU R12, [R1+0xf4] ;  /* 0x0000f400010c7983 */ /* 0x000ea60000300800 */
[----:B----4-:R-:W-:Y:S01]  /*795c0*/  STG.E.U16 [R22.64], R4 ;  /* 0x0000000416007986 */ /* 0x010fe2000c101504 */
[----:B---3--:R-:W-:Y:S01]  /*795d0*/  PRMT R0, R11, 0x7632, R0 ;  /* 0x000076320b007816 */ /* 0x008fe20000000000 */
[----:B------:R-:W-:Y:S02]  /*795e0*/  STG.E.U16 [R18.64], R11 ;  /* 0x0000000b12007986 */ /* 0x000fe4000c101504 */
[----:B--2---:R0:W-:Y:S04]  /*795f0*/  STL [R1+0x1ab8], R12 ;  /* 0x001ab80c01007387 */ /* 0x0041e80000100800 */
[----:B0-----:R-:W2:Y:S01]  /*79600*/  LDL.LU.64 R12, [R1+0x1140] ;  /* 0x00114000010c7983 */ /* 0x001ea20000300a00 */
[----:B------:R-:W3:Y:S01]  /*79610*/  LDL.LU.64 R10, [R1+0x1150] ;  /* 0x00115000010a7983 */ /* 0x000ee20000300a00 */
[----:B------:R-:W-:-:S02]  /*79620*/  PRMT R4, R3, 0x7632, R4 ;  /* 0x0000763203047816 */ /* 0x000fc40000000004 */
[----:B------:R-:W-:Y:S01]  /*79630*/  STG.E.U16 [R6.64], R0 ;  /* 0x0000000006007986 */ /* 0x000fe2000c101504 */
[----:B------:R-:W-:Y:S01]  /*79640*/  STG.E.U16 [R14.64], R3 ;  /* 0x000000030e007986 */ /* 0x000fe2000c101504 */
[----:B------:R-:W-:Y:S02]  /*79650*/  MOV R19, R2 ;  /* 0x0000000200137202 */ /* 0x000fe40000000f00 */
[----:B------:R-:W-:Y:S04]  /*79660*/  STG.E.U16 [R24.64], R4 ;  /* 0x0000000418007986 */ /* 0x000fe8000c101504 */
[----:B---3--:R0:W-:Y:S04]  /*79670*/  STL.64 [R1+0x1ab0], R10 ;  /* 0x001ab00a01007387 */ /* 0x0081e80000100a00 */
[----:B0-----:R-:W3:Y:S01]  /*79680*/  LDL.LU.64 R10, [R1+0x1158] ;  /* 0x00115800010a7983 */ /* 0x001ee20000300a00 */
[----:B------:R-:W4:Y:S02]  /*79690*/  LDL.LU.64 R8, [R1+0x1148] ;  /* 0x0011480001087983 */ /* 0x000f240000300a00 */
[----:B------:R-:W2:Y:S02]  /*796a0*/  LDL.LU.64 R26, [R1+0x1160] ;  /* 0x00116000011a7983 */ /* 0x000ea40000300a00 */
[----:B------:R-:W2:Y:S01]  /*796b0*/  LDL.LU R18, [R1+0x58] ;  /* 0x0000580001127983 */ /* 0x000ea20000300800 */
[----:B------:R-:W2:Y:S01]  /*796c0*/  LDL.LU.64 R16, [R1+0x1178] ;  /* 0x0011780001107983 */ /* 0x000ea20000300a00 */
[----:B------:R-:W2:Y:S02]  /*796d0*/  LDL.LU.64 R28, [R1+0x1170] ;  /* 0x00117000011c7983 */ /* 0x000ea40000300a00 */
[----:B------:R-:W2:Y:S02]  /*796e0*/  LDL.LU.64 R22, [R1+0x1168] ;  /* 0x0011680001167983 */ /* 0x000ea40000300a00 */
[----:B------:R-:W2:Y:S01]  /*796f0*/  LDL.LU.64 R20, [R1+0x1180] ;  /* 0x0011800001147983 */ /* 0x000ea20000300a00 */
[----:B------:R-:W2:Y:S01]  /*79700*/  LDL.LU R6, [R1+0x28] ;  /* 0x0000280001067983 */ /* 0x000ea20000300800 */
[----:B------:R-:W2:Y:S02]  /*79710*/  LDL.LU R7, [R1+0x8] ;  /* 0x0000080001077983 */ /* 0x000ea40000300800 */
[----:B------:R-:W2:Y:S02]  /*79720*/  LDL.LU.64 R14, [R1+0x1af8] ;  /* 0x001af800010e7983 */ /* 0x000ea40000300a00 */
[----:B------:R-:W3:Y:S01]  /*79730*/  LDL.LU.64 R2, [R1+0x1198] ;  /* 0x0011980001027983 */ /* 0x000ee20000300a00 */
[----:B------:R-:W3:Y:S01]  /*79740*/  LDL.LU.64 R24, [R1+0x1af0] ;  /* 0x001af00001187983 */ /* 0x000ee20000300a00 */
[----:B--2---:R-:W-:-:S03]  /*79750*/  PRMT R0, R15, 0x7632, R0 ;  /* 0x000076320f007816 */ /* 0x004fc60000000000 */
[----:B---3--:R0:W-:Y:S04]  /*79760*/  STG.E.U16 [R24.64], R15 ;  /* 0x0000000f18007986 */ /* 0x0081e8000c101504 */
[----:B0-----:R-:W2:Y:S01]  /*79770*/  LDL.LU.64 R24, [R1+0x1ae8] ;  /* 0x001ae80001187983 */ /* 0x001ea20000300a00 */
[----:B------:R-:W3:Y:S01]  /*79780*/  LDL.LU R15, [R1+0x1ae0] ;  /* 0x001ae000010f7983 */ /* 0x000ee20000300800 */
[----:B------:R-:W-:Y:S02]  /*79790*/  PRMT R4, R5, 0x7632, R4 ;  /* 0x0000763205047816 */ /* 0x000fe40000000004 */
[----:B---3--:R0:W-:Y:S01]  /*797a0*/  STG.E.U16 [R14.64], R0 ;  /* 0x000000000e007986 */ /* 0x0081e2000c101504 */
[----:B--2---:R1:W-:Y:S03]  /*797b0*/  STG.E.U16 [R24.64], R5 ;  /* 0x0000000518007986 */ /* 0x0043e6000c101504 */
[----:B0-----:R-:W2:Y:S01]  /*797c0*/  LDL.LU.64 R14, [R1+0x1190] ;  /* 0x00119000010e7983 */ /* 0x001ea20000300a00 */
[----:B-1----:R-:W3:Y:S02]  /*797d0*/  LDL.LU.64 R24, [R1+0x1ad8] ;  /* 0x001ad80001187983 */ /* 0x002ee40000300a00 */
[----:B------:R-:W2:Y:S01]  /*797e0*/  LDL.LU R5, [R1+0x1ad0] ;  /* 0x001ad00001057983 */ /* 0x000ea20000300800 */
[----:B---3--:R0:W-:Y:S04]  /*797f0*/  STG.E.U16 [R24.64], R4 ;  /* 0x0000000418007986 */ /* 0x0081e8000c101504 */
[----:B0-----:R-:W3:Y:S01]  /*79800*/  LDL.LU.64 R24, [R1+0x1ac8] ;  /* 0x001ac80001187983 */ /* 0x001ee20000300a00 */
[----:B--2---:R-:W-:-:S03]  /*79810*/  PRMT R0, R5, 0x7632, R0 ;  /* 0x0000763205007816 */ /* 0x004fc60000000000 */
[----:B---3--:R0:W-:Y:S04]  /*79820*/  STG.E.U16 [R24.64], R5 ;  /* 0x0000000518007986 */ /* 0x0081e8000c101504 */
[----:B0-----:R-:W2:Y:S04]  /*79830*/  LDL.LU.64 R24, [R1+0x1ac0] ;  /* 0x001ac00001187983 */ /* 0x001ea80000300a00 */
[----:B--2---:R0:W-:Y:S04]  /*79840*/  STG.E.U16 [R24.64], R0 ;  /* 0x0000000018007986 */ /* 0x0041e8000c101504 */
[----:B0-----:R-:W2:Y:S02]  /*79850*/  LDL.LU R25, [R1+0x1abc] ;  /* 0x001abc0001197983 */ /* 0x001ea40000300800 */
[----:B--2---:R-:W-:-:S02]  /*79860*/  PRMT R4, R25, 0x7632, R4 ;  /* 0x0000763219047816 */ /* 0x004fc40000000004 */
[----:B------:R0:W-:Y:S04]  /*79870*/  STG.E.U16 [R12.64], R25 ;  /* 0x000000190c007986 */ /* 0x0001e8000c101504 */
[----:B------:R1:W-:Y:S04]  /*79880*/  STG.E.U16 [R10.64], R4 ;  /* 0x000000040a007986 */ /* 0x0003e8000c101504 */
[----:B0-----:R-:W2:Y:S01]  /*79890*/  LDL.LU R12, [R1+0x1ab8] ;  /* 0x001ab800010c7983 */ /* 0x001ea20000300800 */
[----:B------:R-:W3:Y:S03]  /*798a0*/  LDL.LU.64 R24, [R1+0x1188] ;  /* 0x0011880001187983 */ /* 0x000ee60000300a00 */
[----:B-1----:R-:W2:Y:S04]  /*798b0*/  LDL.LU.64 R10, [R1+0x1ab0] ;  /* 0x001ab000010a7983 */ /* 0x002ea80000300a00 */
[----:B--2---:R0:W-:Y:S04]  /*798c0*/  STG.E.U16 [R10.64], R12 ;  /* 0x0000000c0a007986 */ /* 0x0041e8000c101504 */
[----:B0-----:R-:W2:Y:S01]  /*798d0*/  LDL.LU.64 R10, [R1+0x1aa8] ;  /* 0x001aa800010a7983 */ /* 0x001ea20000300a00 */
[----:B------:R-:W-:-:S05]  /*798e0*/  PRMT R0, R12, 0x7632, R0 ;  /* 0x000076320c007816 */ /* 0x000fca0000000000 */
[----:B----4-:R0:W-:Y:S02]  /*798f0*/  STG.E.U16 [R8.64], R0 ;  /* 0x0000000008007986 */ /* 0x0101e4000c101504 */
[----:B0-----:R-:W-:Y:S02]  /*79900*/  PRMT R0, R18, 0x7632, R0 ;  /* 0x0000763212007816 */ /* 0x001fe40000000000 */
[----:B--2---:R-:W-:Y:S01]  /*79910*/  PRMT R4, R11, 0x7632, R4 ;  /* 0x000076320b047816 */ /* 0x004fe20000000004 */
[----:B------:R0:W-:Y:S04]  /*79920*/  STG.E.U16 [R26.64], R11 ;  /* 0x0000000b1a007986 */ /* 0x0001e8000c101504 */
[----:B------:R1:W-:Y:S01]  /*79930*/  STG.E.U16 [R16.64], R4 ;  /* 0x0000000410007986 */ /* 0x0003e2000c101504 */
[----:B------:R-:W-:Y:S02]  /*79940*/  STG.E.U16 [R28.64], R18 ;  /* 0x000000121c007986 */ /* 0x000fe4000c101504 */
[----:B------:R2:W-:Y:S02]  /*79950*/  STG.E.U16 [R22.64], R0 ;  /* 0x0000000016007986 */ /* 0x0005e4000c101504 */
[----:B------:R4:W-:Y:S01]  /*79960*/  STG.E.U16 [R20.64], R6 ;  /* 0x0000000614007986 */ /* 0x0009e2000c101504 */
[----:B0-----:R-:W3:Y:S01]  /*79970*/  LDL.LU R11, [R1+0x1aa0] ;  /* 0x001aa000010b7983 */ /* 0x001ee20000300800 */
[----:B------:R-:W3:Y:S01]  /*79980*/  LDL.LU.64 R26, [R1+0x11a0] ;  /* 0x0011a000011a7983 */ /* 0x000ee20000300a00 */
[----:B-1----:R-:W-:-:S02]  /*79990*/  PRMT R4, R6, 0x7632, R4 ;  /* 0x0000763206047816 */ /* 0x002fc40000000004 */
[----:B--2---:R-:W2:Y:S01]  /*799a0*/  LDL.LU R22, [R1+0x48] ;  /* 0x0000480001167983 */ /* 0x004ea20000300800 */
[----:B----4-:R-:W4:Y:S03]  /*799b0*/  LDL.LU.64 R20, [R1+0x11b8] ;  /* 0x0011b80001147983 */ /* 0x010f260000300a00 */
[----:B------:R0:W-:Y:S04]  /*799c0*/  STG.E.U16 [R2.64], R4 ;  /* 0x0000000402007986 */ /* 0x0001e8000c101504 */
[----:B0-----:R-:W2:Y:S01]  /*799d0*/  LDL.LU.64 R2, [R1+0x11a8] ;  /* 0x0011a80001027983 */ /* 0x001ea20000300a00 */
[----:B------:R-:W-:Y:S01]  /*799e0*/  PRMT R0, R7, 0x7632, R0 ;  /* 0x0000763207007816 */ /* 0x000fe20000000000 */
[----:B------:R-:W-:Y:S02]  /*799f0*/  STG.E.U16 [R14.64], R7 ;  /* 0x000000070e007986 */ /* 0x000fe4000c101504 */
[----:B--2---:R0:W-:Y:S04]  /*79a00*/  STL.64 [R1+0x1a98], R2 ;  /* 0x001a980201007387 */ /* 0x0041e80000100a00 */
[----:B0-----:R-:W2:Y:S01]  /*79a10*/  LDL.LU.64 R2, [R1+0x11b0] ;  /* 0x0011b00001027983 */ /* 0x001ea20000300a00 */
[----:B------:R-:W2:Y:S02]  /*79a20*/  LDL.LU R5, [R1+0x18] ;  /* 0x0000180001057983 */ /* 0x000ea40000300800 */
[----:B------:R-:W2:Y:S02]  /*79a30*/  LDL.LU.64 R6, [R1+0x11c0] ;  /* 0x0011c00001067983 */ /* 0x000ea40000300a00 */
[----:B------:R-:W2:Y:S02]  /*79a40*/  LDL.LU.64 R14, [R1+0x11c8] ;  /* 0x0011c800010e7983 */ /* 0x000ea40000300a00 */
[----:B--2---:R0:W-:Y:S04]  /*79a50*/  STL.64 [R1+0x1a80], R14 ;  /* 0x001a800e01007387 */ /* 0x0041e80000100a00 */
[----:B0-----:R-:W2:Y:S04]  /*79a60*/  LDL.LU.64 R14, [R1+0x11d0] ;  /* 0x0011d000010e7983 */ /* 0x001ea80000300a00 */
[----:B--2---:R0:W-:Y:S04]  /*79a70*/  STL.64 [R1+0x1a88], R14 ;  /* 0x001a880e01007387 */ /* 0x0041e80000100a00 */
[----:B0-----:R-:W2:Y:S01]  /*79a80*/  LDL.LU.64 R14, [R1+0x11d8] ;  /* 0x0011d800010e7983 */ /* 0x001ea20000300a00 */
[----:B------:R-:W2:Y:S02]  /*79a90*/  LDL.LU R16, [R1+0x38] ;  /* 0x0000380001107983 */ /* 0x000ea40000300800 */
[----:B------:R-:W2:Y:S01]  /*79aa0*/  LDL.LU.64 R12, [R1+0x11f8] ;  /* 0x0011f800010c7983 */ /* 0x000ea20000300a00 */
[----:B---3--:R-:W-:Y:S01]  /*79ab0*/  STG.E.U16 [R24.64], R0 ;  /* 0x0000000018007986 */ /* 0x008fe2000c101504 */
[----:B------:R-:W-:Y:S01]  /*79ac0*/  PRMT R4, R10, 0x7632, R4 ;  /* 0x000076320a047816 */ /* 0x000fe20000000004 */
[----:B------:R-:W-:Y:S01]  /*79ad0*/  STG.E.U16 [R26.64], R10 ;  /* 0x0000000a1a007986 */ /* 0x000fe2000c101504 */
[----:B------:R-:W-:-:S03]  /*79ae0*/  MOV R17, R19 ;  /* 0x0000001300117202 */ /* 0x000fc60000000f00 */
[----:B----4-:R-:W-:Y:S01]  /*79af0*/  STG.E.U16 [R20.64], R4 ;  /* 0x0000000414007986 */ /* 0x010fe2000c101504 */
[----:B------:R-:W-:Y:S03]  /*79b00*/  STG.E.U16 [R2.64], R22 ;  /* 0x0000001602007986 */ /* 0x000fe6000c101504 */
[----:B--2---:R0:W-:Y:S04]  /*79b10*/  STL.64 [R1+0x1a70], R12 ;  /* 0x001a700c01007387 */ /* 0x0041e80000100a00 */
[----:B0-----:R-:W2:Y:S01]  /*79b20*/  LDL.LU.64 R12, [R1+0x11e0] ;  /* 0x0011e000010c7983 */ /* 0x001ea20000300a00 */
[----:B------:R-:W3:Y:S02]  /*79b30*/  LDL.LU.64 R8, [R1+0x11f0] ;  /* 0x0011f00001087983 */ /* 0x000ee40000300a00 */
[----:B------:R-:W4:Y:S02]  /*79b40*/  LDL.LU R23, [R1+0xa8] ;  /* 0x0000a80001177983 */ /* 0x000f240000300800 */
[----:B------:R-:W2:Y:S01]  /*79b50*/  LDL.LU R18, [R1+0xc8] ;  /* 0x0000c80001127983 */ /* 0x000ea20000300800 */
[----:B------:R-:W2:Y:S01]  /*79b60*/  LDL.LU.64 R28, [R1+0x1218] ;  /* 0x00121800011c7983 */ /* 0x000ea20000300a00 */
[----:B------:R-:W2:Y:S02]  /*79b70*/  LDL.LU.64 R24, [R1+0x1210] ;  /* 0x0012100001187983 */ /* 0x000ea40000300a00 */
[----:B------:R-:W2:Y:S02]  /*79b80*/  LDL.LU.64 R26, [R1+0x1208] ;  /* 0x00120800011a7983 */ /* 0x000ea40000300a00 */
[----:B------:R-:W2:Y:S01]  /*79b90*/  LDL.LU R19, [R1+0xb8] ;  /* 0x0000b80001137983 */ /* 0x000ea20000300800 */
[----:B------:R0:W-:Y:S04]  /*79ba0*/  STL [R1+0x1a48], R11 ;  /* 0x001a480b01007387 */ /* 0x0001e80000100800 */
[----:B0-----:R-:W4:Y:S01]  /*79bb0*/  LDL.LU.64 R10, [R1+0x1200] ;  /* 0x00120000010a7983 */ /* 0x001f220000300a00 */
[----:B------:R-:W2:Y:S02]  /*79bc0*/  LDL.LU.64 R20, [R1+0x1220] ;  /* 0x0012200001147983 */ /* 0x000ea40000300a00 */
[----:B------:R-:W2:Y:S01]  /*79bd0*/  LDL.LU.64 R2, [R1+0x1a98] ;  /* 0x001a980001027983 */ /* 0x000ea20000300a00 */
[----:B------:R-:W-:-:S02]  /*79be0*/  PRMT R0, R22, 0x7632, R0 ;  /* 0x0000763216007816 */ /* 0x000fc40000000000 */
[----:B------:R-:W-:Y:S01]  /*79bf0*/  PRMT R4, R5, 0x7632, R4 ;  /* 0x0000763205047816 */ /* 0x000fe20000000004 */
[----:B------:R-:W3:Y:S04]  /*79c00*/  LDL.LU R22, [R1+0xe8] ;  /* 0x0000e80001167983 */ /* 0x000ee80000300800 */
[----:B--2---:R0:W-:Y:S01]  /*79c10*/  STG.E.U16 [R2.64], R0 ;  /* 0x0000000002007986 */ /* 0x0041e2000c101504 */
[----:B------:R1:W-:Y:S02]  /*79c20*/  STG.E.U16 [R6.64], R5 ;  /* 0x0000000506007986 */ /* 0x0003e4000c101504 */
[----:B------:R2:W-:Y:S01]  /*79c30*/  STG.E.U16 [R14.64], R4 ;  /* 0x000000040e007986 */ /* 0x0005e2000c101504 */
[----:B0-----:R-:W3:Y:S01]  /*79c40*/  LDL.LU.64 R2, [R1+0x1238] ;  /* 0x0012380001027983 */ /* 0x001ee20000300a00 */
[----:B-1----:R-:W3:Y:S02]  /*79c50*/  LDL.LU.64 R6, [R1+0x1a90] ;  /* 0x001a900001067983 */ /* 0x002ee40000300a00 */
[----:B--2---:R-:W3:Y:S02]  /*79c60*/  LDL.LU.64 R14, [R1+0x1a88] ;  /* 0x001a8800010e7983 */ /* 0x004ee40000300a00 */
[----:B---3--:R0:W-:Y:S04]  /*79c70*/  STG.E.U16 [R14.64], R6 ;  /* 0x000000060e007986 */ /* 0x0081e8000c101504 */
[----:B0-----:R-:W2:Y:S01]  /*79c80*/  LDL.LU.64 R14, [R1+0x1a80] ;  /* 0x001a8000010e7983 */ /* 0x001ea20000300a00 */
[----:B------:R-:W-:Y:S01]  /*79c90*/  PRMT R0, R6, 0x7632, R0 ;  /* 0x0000763206007816 */ /* 0x000fe20000000000 */
[----:B------:R0:W-:Y:S02]  /*79ca0*/  STL [R1+0x1a3c], R7 ;  /* 0x001a3c0701007387 */ /* 0x0001e40000100800 */
[----:B0-----:R-:W3:Y:S04]  /*79cb0*/  LDL.LU.64 R6, [R1+0x11e8] ;  /* 0x0011e80001067983 */ /* 0x001ee80000300a00 */
[----:B--2---:R0:W-:Y:S04]  /*79cc0*/  STG.E.U16 [R14.64], R0 ;  /* 0x000000000e007986 */ /* 0x0041e8000c101504 */
[----:B0-----:R-:W2:Y:S01]  /*79cd0*/  LDL.LU.64 R14, [R1+0x1a78] ;  /* 0x001a7800010e7983 */ /* 0x001ea20000300a00 */
[----:B------:R-:W-:-:S03]  /*79ce0*/  PRMT R0, R16, 0x7632, R0 ;  /* 0x0000763210007816 */ /* 0x000fc60000000000 */
[----:B--2---:R0:W-:Y:S04]  /*79cf0*/  STG.E.U16 [R12.64], R14 ;  /* 0x0000000e0c007986 */ /* 0x0041e8000c101504 */
[----:B0-----:R-:W2:Y:S01]  /*79d00*/  LDL.LU.64 R12, [R1+0x1a70] ;  /* 0x001a7000010c7983 */ /* 0x001ea20000300a00 */
[----:B------:R-:W-:Y:S01]  /*79d10*/  PRMT R4, R14, 0x7632, R4 ;  /* 0x000076320e047816 */ /* 0x000fe20000000004 */
[----:B------:R-:W-:Y:S04]  /*79d20*/  STL [R1+0x1a40], R15 ;  /* 0x001a400f01007387 */ /* 0x000fe80000100800 */
[----:B--2---:R0:W-:Y:S01]  /*79d30*/  STG.E.U16 [R12.64], R4 ;  /* 0x000000040c007986 */ /* 0x0041e2000c101504 */
[----:B------:R-:W-:Y:S02]  /*79d40*/  STG.E.U16 [R8.64], R16 ;  /* 0x0000001008007986 */ /* 0x000fe4000c101504 */
[----:B---3--:R1:W-:Y:S02]  /*79d50*/  STG.E.U16 [R6.64], R0 ;  /* 0x0000000006007986 */ /* 0x0083e4000c101504 */
[----:B----4-:R2:W-:Y:S01]  /*79d60*/  STG.E.U16 [R10.64], R23 ;  /* 0x000000170a007986 */ /* 0x0105e2000c101504 */
[----:B0-----:R-:W-:Y:S01]  /*79d70*/  PRMT R4, R23, 0x7632, R4 ;  /* 0x0000763217047816 */ /* 0x001fe20000000004 */
[----:B------:R-:W3:Y:S01]  /*79d80*/  LDL.LU.64 R12, [R1+0x1230] ;  /* 0x00123000010c7983 */ /* 0x000ee20000300a00 */
[----:B-1----:R-:W-:Y:S01]  /*79d90*/  PRMT R0, R18, 0x7632, R0 ;  /* 0x0000763212007816 */ /* 0x002fe20000000000 */
[----:B------:R-:W4:Y:S02]  /*79da0*/  LDL.LU.64 R8, [R1+0x1228] ;  /* 0x0012280001087983 */ /* 0x000f240000300a00 */
[----:B--2---:R-:W2:Y:S01]  /*79db0*/  LDL.LU R23, [R1+0xd8] ;  /* 0x0000d80001177983 */ /* 0x004ea20000300800 */
[----:B------:R0:W-:Y:S04]  /*79dc0*/  STG.E.U16 [R28.64], R4 ;  /* 0x000000041c007986 */ /* 0x0001e8000c101504 */
[----:B------:R-:W2:Y:S01]  /*79dd0*/  LDL.LU.64 R6, [R1+0x1240] ;  /* 0x0012400001067983 */ /* 0x000ea20000300a00 */
[----:B------:R-:W-:Y:S02]  /*79de0*/  STG.E.U16 [R24.64], R18 ;  /* 0x0000001218007986 */ /* 0x000fe4000c101504 */
[----:B------:R1:W-:Y:S02]  /*79df0*/  STG.E.U16 [R26.64], R0 ;  /* 0x000000001a007986 */ /* 0x0003e4000c101504 */
[----:B------:R1:W-:Y:S01]  /*79e00*/  STG.E.U16 [R20.64], R19 ;  /* 0x0000001314007986 */ /* 0x0003e2000c101504 */
[----:B0-----:R-:W-:Y:S01]  /*79e10*/  PRMT R4, R19, 0x7632, R4 ;  /* 0x0000763213047816 */ /* 0x001fe20000000004 */
[----:B------:R-:W2:Y:S01]  /*79e20*/  LDL.LU.64 R28, [R1+0x1258] ;  /* 0x00125800011c7983 */ /* 0x000ea20000300a00 */
[----:B-1----:R-:W2:Y:S02]  /*79e30*/  LDL.LU R26, [R1+0xf8] ;  /* 0x0000f800011a7983 */ /* 0x002ea40000300800 */
[----:B------:R-:W2:Y:S02]  /*79e40*/  LDL.LU R21, [R1+0x5c] ;  /* 0x00005c0001157983 */ /* 0x000ea40000300800 */
[----:B------:R-:W2:Y:S01]  /*79e50*/  LDL.LU.64 R24, [R1+0x1250] ;  /* 0x0012500001187983 */ /* 0x000ea20000300a00 */
[----:B------:R-:W2:Y:S04]  /*79e60*/  LDL.LU.64 R18, [R1+0x1248] ;  /* 0x0012480001127983 */ /* 0x000ea80000300a00 */
[----:B------:R0:W-:Y:S01]  /*79e70*/  STG.E.U16 [R2.64], R4 ;  /* 0x0000000402007986 */ /* 0x0001e2000c101504 */
[----:B------:R-:W2:Y:S03]  /*79e80*/  LDL.LU R20, [R1+0x108] ;  /* 0x0001080001147983 */ /* 0x000ea60000300800 */
[----:B0-----:R-:W2:Y:S04]  /*79e90*/  LDL.LU.64 R2, [R1+0x1268] ;  /* 0x0012680001027983 */ /* 0x001ea80000300a00 */
[----:B--2---:R0:W-:Y:S04]  /*79ea0*/  STL.64 [R1+0x1a58], R2 ;  /* 0x001a580201007387 */ /* 0x0041e80000100a00 */
[----:B0-----:R-:W2:Y:S04]  /*79eb0*/  LDL.LU.64 R2, [R1+0x1270] ;  /* 0x0012700001027983 */ /* 0x001ea80000300a00 */
[----:B--2---:R0:W-:Y:S04]  /*79ec0*/  STL.64 [R1+0x1a60], R2 ;  /* 0x001a600201007387 */ /* 0x0041e80000100a00 */
[----:B0-----:R-:W2:Y:S04]  /*79ed0*/  LDL.LU.64 R2, [R1+0x1278] ;  /* 0x0012780001027983 */ /* 0x001ea80000300a00 */
[----:B--2---:R0:W-:Y:S04]  /*79ee0*/  STL.64 [R1+0x1a68], R2 ;  /* 0x001a680201007387 */ /* 0x0041e80000100a00 */
[----:B0-----:R-:W2:Y:S01]  /*79ef0*/  LDL.LU.64 R2, [R1+0x1260] ;  /* 0x0012600001027983 */ /* 0x001ea20000300a00 */
[----:B------:R-:W2:Y:S02]  /*79f00*/  LDL.LU R5, [R1+0x2c] ;  /* 0x00002c0001057983 */ /* 0x000ea40000300800 */
[----:B------:R-:W2:Y:S02]  /*79f10*/  LDL.LU R27, [R1+0xc] ;  /* 0x00000c00011b7983 */ /* 0x000ea40000300800 */
[----:B------:R-:W2:Y:S01]  /*79f20*/  LDL.LU.64 R10, [R1+0x1298] ;  /* 0x00129800010a7983 */ /* 0x000ea20000300a00 */
[----:B------:R-:W-:Y:S01]  /*79f30*/  PRMT R0, R22, 0x7632, R0 ;  /* 0x0000763216007816 */ /* 0x000fe20000000000 */
[----:B---3--:R-:W-:Y:S01]  /*79f40*/  STG.E.U16 [R12.64], R22 ;  /* 0x000000160c007986 */ /* 0x008fe2000c101504 */
[----:B------:R-:W-:-:S03]  /*79f50*/  PRMT R4, R23, 0x7632, R4 ;  /* 0x0000763217047816 */ /* 0x000fc60000000004 */
[----:B----4-:R0:W-:Y:S01]  /*79f60*/  STG.E.U16 [R8.64], R0 ;  /* 0x0000000008007986 */ /* 0x0101e2000c101504 */
[----:B------:R-:W-:Y:S02]  /*79f70*/  STG.E.U16 [R6.64], R23 ;  /* 0x0000001706007986 */ /* 0x000fe4000c101504 */
[----:B------:R-:W-:Y:S02]  /*79f80*/  STG.E.U16 [R28.64], R4 ;  /* 0x000000041c007986 */ /* 0x000fe4000c101504 */
[----:B------:R-:W-:Y:S01]  /*79f90*/  STG.E.U16 [R24.64], R26 ;  /* 0x0000001a18007986 */ /* 0x000fe2000c101504 */
[----:B0-----:R-:W-:-:S05]  /*79fa0*/  PRMT R0, R26, 0x7632, R0 ;  /* 0x000076321a007816 */ /* 0x001fca0000000000 */
[----:B------:R-:W-:Y:S04]  /*79fb0*/  STG.E.U16 [R18.64], R0 ;  /* 0x0000000012007986 */ /* 0x000fe8000c101504 */
[----:B--2---:R0:W-:Y:S04]  /*79fc0*/  STL.64 [R1+0x1a50], R10 ;  /* 0x001a500a01007387 */ /* 0x0041e80000100a00 */
[----:B------:R-:W-:Y:S04]  /*79fd0*/  STG.E.U16 [R2.64], R20 ;  /* 0x0000001402007986 */ /* 0x000fe8000c101504 */
[----:B0-----:R-:W2:Y:S01]  /*79fe0*/  LDL.LU.64 R10, [R1+0x1280] ;  /* 0x00128000010a7983 */ /* 0x001ea20000300a00 */
[----:B------:R-:W3:Y:S02]  /*79ff0*/  LDL.LU.64 R12, [R1+0x1290] ;  /* 0x00129000010c7983 */ /* 0x000ee40000300a00 */
[----:B------:R-:W4:Y:S02]  /*7a000*/  LDL.LU.64 R8, [R1+0x1288] ;  /* 0x0012880001087983 */ /* 0x000f240000300a00 */
[----:B------:R0:W-:Y:S02]  /*7a010*/  STL [R1+0x1a44], R17 ;  /* 0x001a441101007387 */ /* 0x0001e40000100800 */
[----:B0-----:R-:W2:Y:S01]  /*7a020*/  LDL.LU.64 R16, [R1+0x12a0] ;  /* 0x0012a00001107983 */ /* 0x001ea20000300a00 */
[----:B------:R-:W2:Y:S02]  /*7a030*/  LDL.LU.64 R14, [R1+0x12b8] ;  /* 0x0012b800010e7983 */ /* 0x000ea40000300a00 */
[----:B------:R-:W2:Y:S02]  /*7a040*/  LDL.LU.64 R6, [R1+0x12b0] ;  /* 0x0012b00001067983 */ /* 0x000ea40000300a00 */
[----:B------:R-:W2:Y:S01]  /*7a050*/  LDL.LU R22, [R1+0x4c] ;  /* 0x00004c0001167983 */ /* 0x000ea20000300800 */
[----:B------:R-:W2:Y:S01]  /*7a060*/  LDL.LU R23, [R1+0x1c] ;  /* 0x00001c0001177983 */ /* 0x000ea20000300800 */
[----:B------:R-:W2:Y:S02]  /*7a070*/  LDL.LU.64 R28, [R1+0x12c0] ;  /* 0x0012c000011c7983 */ /* 0x000ea40000300a00 */
[----:B------:R-:W2:Y:S02]  /*7a080*/  LDL.LU.64 R24, [R1+0x12d8] ;  /* 0x0012d80001187983 */ /* 0x000ea40000300a00 */
[----:B------:R-:W2:Y:S01]  /*7a090*/  LDL.LU.64 R18, [R1+0x12d0] ;  /* 0x0012d00001127983 */ /* 0x000ea20000300a00 */
[----:B------:R-:W2:Y:S01]  /*7a0a0*/  LDL.LU.64 R2, [R1+0x1a68] ;  /* 0x001a680001027983 */ /* 0x000ea20000300a00 */
[----:B------:R-:W-:-:S05]  /*7a0b0*/  PRMT R4, R20, 0x7632, R4 ;  /* 0x0000763214047816 */ /* 0x000fca0000000004 */
[----:B--2---:R0:W-:Y:S04]  /*7a0c0*/  STG.E.U16 [R2.64], R4 ;  /* 0x0000000402007986 */ /* 0x0041e8000c101504 */
[----:B0-----:R-:W2:Y:S01]  /*7a0d0*/  LDL.LU.64 R2, [R1+0x1a60] ;  /* 0x001a600001027983 */ /* 0x001ea20000300a00 */
[----:B------:R-:W-:-:S03]  /*7a0e0*/  PRMT R0, R21, 0x7632, R0 ;  /* 0x0000763215007816 */ /* 0x000fc60000000000 */
[----:B--2---:R0:W-:Y:S04]  /*7a0f0*/  STG.E.U16 [R2.64], R21 ;  /* 0x0000001502007986 */ /* 0x0041e8000c101504 */
[----:B0-----:R-:W2:Y:S01]  /*7a100*/  LDL.LU.64 R2, [R1+0x1a58] ;  /* 0x001a580001027983 */ /* 0x001ea20000300a00 */
[----:B------:R-:W3:Y:S01]  /*7a110*/  LDL.LU.64 R20, [R1+0x12c8] ;  /* 0x0012c80001147983 */ /* 0x000ee20000300a00 */
[----:B------:R-:W-:Y:S02]  /*7a120*/  PRMT R4, R5, 0x7632, R4 ;  /* 0x0000763205047816 */ /* 0x000fe40000000004 */
[----:B--2---:R0:W-:Y:S01]  /*7a130*/  STG.E.U16 [R2.64], R0 ;  /* 0x0000000002007986 */ /* 0x0041e2000c101504 */
[----:B------:R1:W-:Y:S03]  /*7a140*/  STG.E.U16 [R10.64], R5 ;  /* 0x000000050a007986 */ /* 0x0003e6000c101504 */
[----:B0-----:R-:W2:Y:S01]  /*7a150*/  LDL.LU.64 R2, [R1+0x12e0] ;  /* 0x0012e00001027983 */ /* 0x001ea20000300a00 */
[----:B------:R-:W2:Y:S02]  /*7a160*/  LDL.LU R26, [R1+0x3c] ;  /* 0x00003c00011a7983 */ /* 0x000ea40000300800 */
[----:B-1----:R-:W2:Y:S01]  /*7a170*/  LDL.LU.64 R10, [R1+0x1a50] ;  /* 0x001a5000010a7983 */ /* 0x002ea20000300a00 */
[----:B------:R-:W-:Y:S01]  /*7a180*/  PRMT R0, R27, 0x7632, R0 ;  /* 0x000076321b007816 */ /* 0x000fe20000000000 */
[----:B--2---:R0:W-:Y:S04]  /*7a190*/  STG.E.U16 [R10.64], R4 ;  /* 0x000000040a007986 */ /* 0x0041e8000c101504 */
[----:B0-----:R-:W2:Y:S01]  /*7a1a0*/  LDL.LU R11, [R1+0x1a48] ;  /* 0x001a4800010b7983 */ /* 0x001ea20000300800 */
[----:B---3--:R0:W-:Y:S02]  /*7a1b0*/  STG.E.U16 [R12.64], R27 ;  /* 0x0000001b0c007986 */ /* 0x0081e4000c101504 */
[----:B----4-:R1:W-:Y:S01]  /*7a1c0*/  STG.E.U16 [R8.64], R0 ;  /* 0x0000000008007986 */ /* 0x0103e2000c101504 */
[----:B0-----:R-:W3:Y:S01]  /*7a1d0*/  LDL.LU R27, [R1+0xac] ;  /* 0x0000ac00011b7983 */ /* 0x001ee20000300800 */
[----:B------:R-:W4:Y:S02]  /*7a1e0*/  LDL.LU.64 R12, [R1+0x12f0] ;  /* 0x0012f000010c7983 */ /* 0x000f240000300a00 */
[----:B-1----:R-:W3:Y:S01]  /*7a1f0*/  LDL.LU.64 R8, [R1+0x12e8] ;  /* 0x0012e80001087983 */ /* 0x002ee20000300a00 */
[----:B--2---:R-:W-:Y:S01]  /*7a200*/  PRMT R4, R11, 0x7632, R4 ;  /* 0x000076320b047816 */ /* 0x004fe20000000004 */
[----:B------:R0:W-:Y:S04]  /*7a210*/  STG.E.U16 [R16.64], R11 ;  /* 0x0000000b10007986 */ /* 0x0001e8000c101504 */
[----:B------:R1:W-:Y:S01]  /*7a220*/  STG.E.U16 [R14.64], R4 ;  /* 0x000000040e007986 */ /* 0x0003e2000c101504 */
[----:B------:R2:W-:Y:S03]  /*7a230*/  STG.E.U16 [R6.64], R22 ;  /* 0x0000001606007986 */ /* 0x0005e6000c101504 */
[----:B0-----:R-:W3:Y:S01]  /*7a240*/  LDL.LU R17, [R1+0x1a44] ;  /* 0x001a440001117983 */ /* 0x001ee20000300800 */
[----:B------:R-:W3:Y:S03]  /*7a250*/  LDL.LU.64 R10, [R1+0x12a8] ;  /* 0x0012a800010a7983 */ /* 0x000ee60000300a00 */
[----:B-1----:R-:W4:Y:S01]  /*7a260*/  LDL.LU R15, [R1+0x1a40] ;  /* 0x001a4000010f7983 */ /* 0x002f220000300800 */
[----:B--2---:R-:W2:Y:S01]  /*7a270*/  LDL.LU R7, [R1+0x1a3c] ;  /* 0x001a3c0001077983 */ /* 0x004ea20000300800 */
[----:B------:R-:W-:-:S02]  /*7a280*/  PRMT R0, R22, 0x7632, R0 ;  /* 0x0000763216007816 */ /* 0x000fc40000000000 */
[----:B------:R-:W-:-:S03]  /*7a290*/  PRMT R4, R23, 0x7632, R4 ;  /* 0x0000763217047816 */ /* 0x000fc60000000004 */
[----:B---3--:R0:W-:Y:S01]  /*7a2a0*/  STG.E.U16 [R10.64], R0 ;  /* 0x000000000a007986 */ /* 0x0081e2000c101504 */
[----:B------:R-:W-:Y:S02]  /*7a2b0*/  STG.E.U16 [R28.64], R23 ;  /* 0x000000171c007986 */ /* 0x000fe4000c101504 */
[----:B------:R-:W-:Y:S01]  /*7a2c0*/  STG.E.U16 [R24.64], R4 ;  /* 0x0000000418007986 */ /* 0x000fe2000c101504 */
[----:B--2---:R1:W-:Y:S04]  /*7a2d0*/  STG.E.U16 [R18.64], R7 ;  /* 0x0000000712007986 */ /* 0x0043e8000c101504 */
[----:B0-----:R-:W2:Y:S01]  /*7a2e0*/  LDL.LU.64 R10, [R1+0x1300] ;  /* 0x00130000010a7983 */ /* 0x001ea20000300a00 */
[----:B------:R-:W-:Y:S01]  /*7a2f0*/  PRMT R0, R7, 0x7632, R0 ;  /* 0x0000763207007816 */ /* 0x000fe20000000000 */
[----:B------:R-:W3:Y:S02]  /*7a300*/  LDL.LU R22, [R1+0xcc] ;  /* 0x0000cc0001167983 */ /* 0x000ee40000300800 */
[----:B-1----:R-:W2:Y:S01]  /*7a310*/  LDL.LU.64 R6, [R1+0x1308] ;  /* 0x0013080001067983 */ /* 0x002ea20000300a00 */
[----:B------:R-:W3:Y:S02]  /*7a320*/  LDL.LU.64 R28, [R1+0x1318] ;  /* 0x00131800011c7983 */ /* 0x000ee40000300a00 */
[----:B------:R-:W2:Y:S02]  /*7a330*/  LDL.LU.64 R24, [R1+0x1310] ;  /* 0x0013100001187983 */ /* 0x000ea40000300a00 */
[----:B------:R-:W2:Y:S01]  /*7a340*/  LDL.LU R18, [R1+0xbc] ;  /* 0x0000bc0001127983 */ /* 0x000ea20000300800 */
[----:B------:R0:W-:Y:S01]  /*7a350*/  STG.E.U16 [R20.64], R0 ;  /* 0x0000000014007986 */ /* 0x0001e2000c101504 */
[----:B----4-:R1:W-:Y:S01]  /*7a360*/  STG.E.U16 [R2.64], R15 ;  /* 0x0000000f02007986 */ /* 0x0103e2000c101504 */
[----:B------:R-:W-:-:S02]  /*7a370*/  PRMT R4, R15, 0x7632, R4 ;  /* 0x000076320f047816 */ /* 0x000fc40000000004 */
[----:B0-----:R-:W4:Y:S01]  /*7a380*/  LDL.LU.64 R20, [R1+0x1320] ;  /* 0x0013200001147983 */ /* 0x001f220000300a00 */
[----:B-1----:R-:W2:Y:S02]  /*7a390*/  LDL.LU R2, [R1+0x1a38] ;  /* 0x001a380001027983 */ /* 0x002ea40000300800 */
[----:B------:R-:W2:Y:S01]  /*7a3a0*/  LDL.LU.64 R14, [R1+0x12f8] ;  /* 0x0012f800010e7983 */ /* 0x000ea20000300a00 */
[----:B------:R-:W0:Y:S02]  /*7a3b0*/  S2R R19, SR_TID.X ;  /* 0x0000000000137919 */ /* 0x000e240000002100 */
[C---:B0-----:R-:W-:Y:S02]  /*7a3c0*/  SHF.L.U32 R3, R19.reuse, 0xc, RZ ;  /* 0x0000000c13037819 */ /* 0x041fe400000006ff */
[----:B------:R-:W-:Y:S02]  /*7a3d0*/  LOP3.LUT R23, R19, 0x7f, RZ, 0xc0, !PT ;  /* 0x0000007f13177812 */ /* 0x000fe400078ec0ff */
[----:B------:R-:W-:-:S04]  /*7a3e0*/  LOP3.LUT R3, R3, 0x6000, RZ, 0xc0, !PT ;  /* 0x0000600003037812 */ /* 0x000fc800078ec0ff */
[----:B------:R-:W-:Y:S02]  /*7a3f0*/  LEA R3, R23, R3, 0x4 ;  /* 0x0000000317037211 */ /* 0x000fe400078e20ff */
[----:B------:R-:W-:Y:S01]  /*7a400*/  PRMT R0, R26, 0x7632, R0 ;  /* 0x000076321a007816 */ /* 0x000fe20000000000 */
[----:B--2---:R-:W-:Y:S01]  /*7a410*/  STG.E.U16 [R14.64], R4 ;  /* 0x000000040e007986 */ /* 0x004fe2000c101504 */
[----:B------:R-:W-:Y:S02]  /*7a420*/  STG.E.U16 [R12.64], R26 ;  /* 0x0000001a0c007986 */ /* 0x000fe4000c101504 */
[----:B------:R-:W0:Y:S04]  /*7a430*/  LDS.128 R12, [R3] ;  /* 0x00000000030c7984 */ /* 0x000e280000000c00 */
[----:B------:R1:W-:Y:S01]  /*7a440*/  STG.E.U16 [R8.64], R0 ;  /* 0x0000000008007986 */ /* 0x0003e2000c101504 */
[----:B0-----:R-:W-:Y:S01]  /*7a450*/  STL [R1+0x94], R13 ;  /* 0x0000940d01007387 */ /* 0x001fe20000100800 */
[----:B------:R-:W-:Y:S02]  /*7a460*/  STL.64 [R1+0x98], R14 ;  /* 0x0000980e01007387 */ /* 0x000fe40000100a00 */
[----:B-1----:R-:W2:Y:S02]  /*7a470*/  LDL.LU.64 R8, [R1+0x1330] ;  /* 0x0013300001087983 */ /* 0x002ea40000300a00 */
[----:B------:R-:W-:-:S05]  /*7a480*/  IMAD.SHL.U32 R26, R19, 0x1000, RZ ;  /* 0x00001000131a7824 */ /* 0x000fca00078e00ff */
[----:B------:R-:W-:Y:S02]  /*7a490*/  LOP3.LUT R26, R26, 0x6000, RZ, 0xc0, !PT ;  /* 0x000060001a1a7812 */ /* 0x000fe400078ec0ff */
[----:B------:R-:W-:Y:S02]  /*7a4a0*/  PRMT R0, R27, 0x7632, R0 ;  /* 0x000076321b007816 */ /* 0x000fe40000000000 */
[----:B------:R-:W-:Y:S01]  /*7a4b0*/  LEA R26, R23, R26, 0x4 ;  /* 0x0000001a171a7211 */ /* 0x000fe200078e20ff */
[----:B------:R-:W-:Y:S03]  /*7a4c0*/  STG.E.U16 [R6.64], R27 ;  /* 0x0000001b06007986 */ /* 0x000fe6000c101504 */
[----:B------:R-:W-:Y:S01]  /*7a4d0*/  LOP3.LUT R26, R26, 0x20, RZ, 0x3c, !PT ;  /* 0x000000201a1a7812 */ /* 0x000fe200078e3cff */
[----:B------:R0:W-:Y:S01]  /*7a4e0*/  STG.E.U16 [R10.64], R0 ;  /* 0x000000000a007986 */ /* 0x0001e2000c101504 */
[----:B---3--:R-:W-:Y:S01]  /*7a4f0*/  STG.E.U16 [R28.64], R22 ;  /* 0x000000161c007986 */ /* 0x008fe2000c101504 */
[----:B------:R-:W-:-:S02]  /*7a500*/  SHF.L.U32 R5, R19, 0xc, RZ ;  /* 0x0000000c13057819 */ /* 0x000fc400000006ff */
[----:B0-----:R-:W-:Y:S02]  /*7a510*/  PRMT R0, R22, 0x7632, R0 ;  /* 0x0000763216007816 */ /* 0x001fe40000000000 */
[----:B------:R-:W-:-:S03]  /*7a520*/  SHF.L.U32 R27, R19, 0xc, RZ ;  /* 0x0000000c131b7819 */ /* 0x000fc600000006ff */
[----:B------:R0:W-:Y:S01]  /*7a530*/  STG.E.U16 [R24.64], R0 ;  /* 0x0000000018007986 */ /* 0x0001e2000c101504 */
[----:B----4-:R-:W-:Y:S01]  /*7a540*/  STG.E.U16 [R20.64], R18 ;  /* 0x0000001214007986 */ /* 0x010fe2000c101504 */
[----:B0-----:R-:W-:Y:S02]  /*7a550*/  PRMT R0, R18, 0x7632, R0 ;  /* 0x0000763212007816 */ /* 0x001fe40000000000 */
[----:B--2---:R-:W-:Y:S02]  /*7a560*/  STL.64 [R1+0x1a30], R8 ;  /* 0x001a300801007387 */ /* 0x004fe40000100a00 */
[----:B------:R-:W0:Y:S02]  /*7a570*/  LDS.128 R8, [R26] ;  /* 0x000000001a087984 */ /* 0x000e240000000c00 */
[----:B0-----:R-:W-:Y:S02]  /*7a580*/  STL [R1+0x54], R9 ;  /* 0x0000540901007387 */ /* 0x001fe40000100800 */
[----:B------:R-:W-:Y:S02]  /*7a590*/  STL.64 [R1+0x58], R10 ;  /* 0x0000580a01007387 */ /* 0x000fe40000100a00 */
[----:B------:R-:W2:Y:S02]  /*7a5a0*/  LDL.LU R29, [R1+0xec] ;  /* 0x0000ec00011d7983 */ /* 0x000ea40000300800 */
[----:B------:R-:W3:Y:S01]  /*7a5b0*/  LDL.LU R13, [R1+0xdc] ;  /* 0x0000dc00010d7983 */ /* 0x000ee20000300800 */
[----:B------:R-:W4:Y:S01]  /*7a5c0*/  LDL.LU.64 R18, [R1+0x1350] ;  /* 0x0013500001127983 */ /* 0x000f220000300a00 */
[----:B------:R-:W2:Y:S01]  /*7a5d0*/  LDL.LU.64 R24, [R1+0x1358] ;  /* 0x0013580001187983 */ /* 0x000ea20000300a00 */
[----:B------:R-:W-:-:S02]  /*7a5e0*/  LOP3.LUT R27, R27, 0x6000, RZ, 0xc0, !PT ;  /* 0x000060001b1b7812 */ /* 0x000fc400078ec0ff */
[----:B------:R-:W-:Y:S01]  /*7a5f0*/  MOV R16, R8 ;  /* 0x0000000800107202 */ /* 0x000fe20000000f00 */
[----:B------:R-:W3:Y:S02]  /*7a600*/  LDL.LU R22, [R1+0xfc] ;  /* 0x0000fc0001167983 */ /* 0x000ee40000300800 */
[----:B------:R-:W-:-:S05]  /*7a610*/  IMAD R27, R23, 0x10, R27 ;  /* 0x00000010171b7824 */ /* 0x000fca00078e021b */
[----:B------:R-:W-:-:S05]  /*7a620*/  LOP3.LUT R27, R27, 0x40, RZ, 0x3c, !PT ;  /* 0x000000401b1b7812 */ /* 0x000fca00078e3cff */
[----:B------:R-:W0:Y:S04]  /*7a630*/  LDS.128 R8, [R27] ;  /* 0x000000001b087984 */ /* 0x000e280000000c00 */
[----:B0-----:R0:W-:Y:S01]  /*7a640*/  STL [R1+0x14], R9 ;  /* 0x0000140901007387 */ /* 0x0011e20000100800 */
[----:B------:R-:W-:Y:S01]  /*7a650*/  STL.64 [R1+0x18], R10 ;  /* 0x0000180a01007387 */ /* 0x000fe20000100a00 */
[----:B------:R-:W-:Y:S02]  /*7a660*/  MOV R7, R8 ;  /* 0x0000000800077202 */ /* 0x000fe40000000f00 */
[----:B0-----:R-:W3:Y:S01]  /*7a670*/  LDL.LU.64 R8, [R1+0x1a30] ;  /* 0x001a300001087983 */ /* 0x001ee20000300a00 */
[----:B------:R0:W-:Y:S03]  /*7a680*/  STL.64 [R1+0x1a28], R26 ;  /* 0x001a281a01007387 */ /* 0x0001e60000100a00 */
[----:B0-----:R-:W3:Y:S04]  /*7a690*/  LDL.LU.64 R26, [R1+0x1348] ;  /* 0x00134800011a7983 */ /* 0x001ee80000300a00 */
[----:B--2---:R0:W-:Y:S04]  /*7a6a0*/  STL.64 [R1+0x1a20], R24 ;  /* 0x001a201801007387 */ /* 0x0041e80000100a00 */
[----:B0-----:R-:W2:Y:S01]  /*7a6b0*/  LDL.LU.64 R24, [R1+0x1338] ;  /* 0x0013380001187983 */ /* 0x001ea20000300a00 */
[----:B------:R-:W2:Y:S01]  /*7a6c0*/  LDL.LU.64 R20, [R1+0x1360] ;  /* 0x0013600001147983 */ /* 0x000ea20000300a00 */
[----:B------:R-:W-:-:S04]  /*7a6d0*/  LOP3.LUT R5, R5, 0x6000, RZ, 0xc0, !PT ;  /* 0x0000600005057812 */ /* 0x000fc800078ec0ff */
[----:B------:R-:W-:Y:S01]  /*7a6e0*/  LEA R5, R23, R5, 0x4 ;  /* 0x0000000517057211 */ /* 0x000fe200078e20ff */
[----:B------:R-:W-:-:S05]  /*7a6f0*/  MOV R23, R17 ;  /* 0x0000001100177202 */ /* 0x000fca0000000f00 */
[----:B------:R-:W-:Y:S04]  /*7a700*/  STL [R1+0x1a18], R23 ;  /* 0x001a181701007387 */ /* 0x000fe80000100800 */
[----:B--2---:R0:W-:Y:S04]  /*7a710*/  STL.64 [R1+0x1a10], R20 ;  /* 0x001a101401007387 */ /* 0x0041e80000100a00 */
[----:B0-----:R-:W2:Y:S01]  /*7a720*/  LDL.LU.64 R20, [R1+0x1340] ;  /* 0x0013400001147983 */ /* 0x001ea20000300a00 */
[----:B------:R-:W4:Y:S02]  /*7a730*/  LDL.LU R17, [R1+0x10c] ;  /* 0x00010c0001117983 */ /* 0x000f240000300800 */
[----:B------:R-:W4:Y:S01]  /*7a740*/  LDL.LU.64 R14, [R1+0x1378] ;  /* 0x00137800010e7983 */ /* 0x000f220000300a00 */
[----:B------:R-:W-:Y:S01]  /*7a750*/  LOP3.LUT R5, R5, 0x60, RZ, 0x3c, !PT ;  /* 0x0000006005057812 */ /* 0x000fe200078e3cff */
[----:B---3--:R0:W-:Y:S04]  /*7a760*/  STG.E.U16 [R8.64], R0 ;  /* 0x0000000008007986 */ /* 0x0081e8000c101504 */
[----:B------:R-:W1:Y:S01]  /*7a770*/  LDS.128 R8, [R5] ;  /* 0x0000000005087984 */ /* 0x000e620000000c00 */
[----:B0-----:R-:W-:-:S03]  /*7a780*/  PRMT R0, R29, 0x7632, R0 ;  /* 0x000076321d007816 */ /* 0x001fc60000000000 */
[----:B--2---:R-:W-:Y:S02]  /*7a790*/  STG.E.U16 [R20.64], R29 ;  /* 0x0000001d14007986 */ /* 0x004fe4000c101504 */
[----:B------:R-:W-:Y:S02]  /*7a7a0*/  STG.E.U16 [R24.64], R0 ;  /* 0x0000000018007986 */ /* 0x000fe4000c101504 */
[----:B------:R-:W-:Y:S02]  /*7a7b0*/  STG.E.U16 [R26.64], R13 ;  /* 0x0000000d1a007986 */ /* 0x000fe4000c101504 */
[----:B------:R-:W0:Y:S04]  /*7a7c0*/  LDS.128 R24, [R3+0x800] ;  /* 0x0008000003187984 */ /* 0x000e280000000c00 */
[----:B----4-:R2:W-:Y:S04]  /*7a7d0*/  STL.64 [R1+0x1a08], R14 ;  /* 0x001a080e01007387 */ /* 0x0105e80000100a00 */
[----:B--2---:R-:W2:Y:S01]  /*7a7e0*/  LDL.LU.64 R14, [R1+0x1368] ;  /* 0x00136800010e7983 */ /* 0x004ea20000300a00 */
[----:B------:R-:W-:Y:S02]  /*7a7f0*/  STL [R1+0x1a00], R12 ;  /* 0x001a000c01007387 */ /* 0x000fe40000100800 */
[----:B-1----:R-:W-:Y:S02]  /*7a800*/  STL [R1+0x19b0], R9 ;  /* 0x0019b00901007387 */ /* 0x002fe40000100800 */
[----:B------:R-:W-:Y:S01]  /*7a810*/  STL.64 [R1+0x1910], R10 ;  /* 0x0019100a01007387 */ /* 0x000fe20000100a00 */
[----:B------:R-:W3:Y:S04]  /*7a820*/  LDL.LU.64 R28, [R1+0x1388] ;  /* 0x00138800011c7983 */ /* 0x000ee80000300a00 */
[----:B0-----:R-:W-:Y:S01]  /*7a830*/  STL [R1+0x84], R25 ;  /* 0x0000841901007387 */ /* 0x001fe20000100800 */
[----:B------:R0:W-:Y:S01]  /*7a840*/  STL.64 [R1+0x88], R26 ;  /* 0x0000881a01007387 */ /* 0x0001e20000100a00 */
[----:B------:R-:W-:-:S02]  /*7a850*/  MOV R6, R24 ;  /* 0x0000001800067202 */ /* 0x000fc40000000f00 */
[----:B0-----:R-:W4:Y:S01]  /*7a860*/  LDL.LU.64 R26, [R1+0x1a28] ;  /* 0x001a2800011a7983 */ /* 0x001f220000300a00 */
[----:B------:R-:W2:Y:S01]  /*7a870*/  LDL.LU.64 R24, [R1+0x1a20] ;  /* 0x001a200001187983 */ /* 0x000ea20000300a00 */
[----:B------:R-:W-:-:S05]  /*7a880*/  PRMT R0, R13, 0x7632, R0 ;  /* 0x000076320d007816 */ /* 0x000fca0000000000 */
[----:B------:R0:W-:Y:S04]  /*7a890*/  STG.E.U16 [R18.64], R0 ;  /* 0x0000000012007986 */ /* 0x0001e8000c101504 */
[----:B0-----:R-:W3:Y:S01]  /*7a8a0*/  LDL.LU.64 R18, [R1+0x1398] ;  /* 0x0013980001127983 */ /* 0x001ee20000300a00 */
[----:B------:R-:W-:-:S03]  /*7a8b0*/  PRMT R0, R22, 0x7632, R0 ;  /* 0x0000763216007816 */ /* 0x000fc60000000000 */
[----:B--2---:R-:W-:Y:S02]  /*7a8c0*/  STG.E.U16 [R24.64], R22 ;  /* 0x0000001618007986 */ /* 0x004fe4000c101504 */
[----:B----4-:R-:W0:Y:S02]  /*7a8d0*/  LDS.128 R20, [R26+0x800] ;  /* 0x000800001a147984 */ /* 0x010e240000000c00 */
[----:B---3--:R1:W-:Y:S04]  /*7a8e0*/  STL.64 [R1+0x19f0], R18 ;  /* 0x0019f01201007387 */ /* 0x0083e80000100a00 */
[----:B-1----:R-:W2:Y:S04]  /*7a8f0*/  LDL.LU.64 R18, [R1+0x1390] ;  /* 0x0013900001127983 */ /* 0x002ea80000300a00 */
[----:B0-----:R-:W-:Y:S01]  /*7a900*/  STL [R1+0x44], R21 ;  /* 0x0000441501007387 */ /* 0x001fe20000100800 */
[----:B------:R0:W-:Y:S02]  /*7a910*/  STL.64 [R1+0x48], R22 ;  /* 0x0000481601007387 */ /* 0x0001e40000100a00 */
[----:B------:R-:W-:Y:S01]  /*7a920*/  IMAD.MOV.U32 R10, RZ, RZ, R20 ;  /* 0x000000ffff0a7224 */ /* 0x000fe200078e0014 */
[----:B0-----:R-:W3:Y:S01]  /*7a930*/  LDL.LU R23, [R1+0x1a18] ;  /* 0x001a180001177983 */ /* 0x001ee20000300800 */
[----:B------:R-:W4:Y:S03]  /*7a940*/  LDL.LU.64 R20, [R1+0x1a10] ;  /* 0x001a100001147983 */ /* 0x000f260000300a00 */
[----:B------:R0:W-:Y:S02]  /*7a950*/  STL [R1+0x19fc], R10 ;  /* 0x0019fc0a01007387 */ /* 0x0001e40000100800 */
[----:B0-----:R-:W2:Y:S01]  /*7a960*/  LDL.LU.64 R10, [R1+0x1380] ;  /* 0x00138000010a7983 */ /* 0x001ea20000300a00 */
[----:B------:R0:W-:Y:S03]  /*7a970*/  STL [R1+0x19f8], R8 ;  /* 0x0019f80801007387 */ /* 0x0001e60000100800 */
[----:B0-----:R-:W2:Y:S01]  /*7a980*/  LDL.LU.64 R8, [R1+0x1370] ;  /* 0x0013700001087983 */ /* 0x001ea20000300a00 */
[----:B------:R-:W2:Y:S03]  /*7a990*/  LDL.LU.64 R24, [R1+0x13a8] ;  /* 0x0013a80001187983 */ /* 0x000ea60000300a00 */
[----:B----4-:R0:W-:Y:S01]  /*7a9a0*/  STG.E.U16 [R20.64], R0 ;  /* 0x0000000014007986 */ /* 0x0101e2000c101504 */
[----:B------:R-:W-:Y:S02]  /*7a9b0*/  STG.E.U16 [R14.64], R17 ;  /* 0x000000110e007986 */ /* 0x000fe4000c101504 */
[----:B------:R-:W1:Y:S01]  /*7a9c0*/  LDS.128 R12, [R27+0x800] ;  /* 0x000800001b0c7984 */ /* 0x000e620000000c00 */
[----:B0-----:R-:W4:Y:S04]  /*7a9d0*/  LDL.LU.64 R20, [R1+0x13a0] ;  /* 0x0013a00001147983 */ /* 0x001f280000300a00 */
[----:B-1----:R-:W-:Y:S01]  /*7a9e0*/  STL.64 [R1], R12 ;  /* 0x0000000c01007387 */ /* 0x002fe20000100a00 */
[----:B------:R0:W-:Y:S03]  /*7a9f0*/  STL.64 [R1+0x8], R14 ;  /* 0x0000080e01007387 */ /* 0x0001e60000100a00 */
[----:B0-----:R-:W3:Y:S01]  /*7aa00*/  LDL.LU.64 R14, [R1+0x1a08] ;  /* 0x001a0800010e7983 */ /* 0x001ee20000300a00 */
[----:B------:R-:W3:Y:S01]  /*7aa10*/  LDL.LU R12, [R1+0x1a00] ;  /* 0x001a0000010c7983 */ /* 0x000ee20000300800 */
[----:B------:R-:W-:-:S05]  /*7aa20*/  PRMT R0, R17, 0x7632, R0 ;  /* 0x0000763211007816 */ /* 0x000fca0000000000 */
[----:B--2---:R3:W-:Y:S02]  /*7aa30*/  STG.E.U16 [R8.64], R0 ;  /* 0x0000000008007986 */ /* 0x0047e4000c101504 */
[----:B---3--:R-:W-:Y:S02]  /*7aa40*/  PRMT R0, R12, 0x7632, R0 ;  /* 0x000076320c007816 */ /* 0x008fe40000000000 */
[----:B------:R-:W-:Y:S02]  /*7aa50*/  STG.E.U16 [R14.64], R12 ;  /* 0x0000000c0e007986 */ /* 0x000fe4000c101504 */
[----:B------:R-:W0:Y:S02]  /*7aa60*/  LDS.128 R12, [R5+0x800] ;  /* 0x00080000050c7984 */ /* 0x000e240000000c00 */
[----:B------:R1:W-:Y:S02]  /*7aa70*/  STG.E.U16 [R10.64], R0 ;  /* 0x000000000a007986 */ /* 0x0003e4000c101504 */
[----:B------:R-:W2:Y:S04]  /*7aa80*/  LDS.128 R8, [R3+0x1000] ;  /* 0x0010000003087984 */ /* 0x000ea80000000c00 */
[----:B------:R-:W-:Y:S01]  /*7aa90*/  STG.E.U16 [R18.64], R16 ;  /* 0x0000001012007986 */ /* 0x000fe2000c101504 */
[----:B-1----:R-:W-:-:S02]  /*7aaa0*/  PRMT R0, R16, 0x7632, R0 ;  /* 0x0000763210007816 */ /* 0x002fc40000000000 */
[----:B------:R-:W1:Y:S04]  /*7aab0*/  LDS.128 R16, [R26+0x1000] ;  /* 0x001000001a107984 */ /* 0x000e680000000c00 */
[----:B------:R-:W-:Y:S04]  /*7aac0*/  STG.E.U16 [R28.64], R0 ;  /* 0x000000001c007986 */ /* 0x000fe8000c101504 */
[----:B0-----:R0:W-:Y:S04]  /*7aad0*/  STL.64 [R1+0x19e0], R12 ;  /* 0x0019e00c01007387 */ /* 0x0011e80000100a00 */
[----:B0-----:R-:W3:Y:S01]  /*7aae0*/  LDL.LU.64 R12, [R1+0x13b8] ;  /* 0x0013b800010c7983 */ /* 0x001ee20000300a00 */
[----:B------:R-:W-:Y:S02]  /*7aaf0*/  STL.64 [R1+0x18f0], R14 ;  /* 0x0018f00e01007387 */ /* 0x000fe40000100a00 */
[----:B--2---:R-:W-:Y:S02]  /*7ab00*/  STL.64 [R1+0x70], R8 ;  /* 0x0000700801007387 */ /* 0x004fe40000100a00 */
[----:B------:R0:W-:Y:S01]  /*7ab10*/  STL.64 [R1+0x78], R10 ;  /* 0x0000780a01007387 */ /* 0x0001e20000100a00 */
[----:B-1----:R-:W-:Y:S01]  /*7ab20*/  MOV R28, R19 ;  /* 0x00000013001c7202 */ /* 0x002fe20000000f00 */
[----:B0-----:R-:W2:Y:S01]  /*7ab30*/  LDL.LU R10, [R1+0x19fc] ;  /* 0x0019fc00010a7983 */ /* 0x001ea20000300800 */
[----:B------:R-:W2:Y:S02]  /*7ab40*/  LDL.LU R8, [R1+0x19f8] ;  /* 0x0019f80001087983 */ /* 0x000ea40000300800 */
[----:B------:R-:W3:Y:S02]  /*7ab50*/  LDL.LU.64 R14, [R1+0x13c0] ;  /* 0x0013c000010e7983 */ /* 0x000ee40000300a00 */
[----:B------:R-:W-:Y:S01]  /*7ab60*/  STL [R1+0x34], R17 ;  /* 0x0000341101007387 */ /* 0x000fe20000100800 */
[----:B------:R0:W-:Y:S04]  /*7ab70*/  STL [R1+0x38], R18 ;  /* 0x0000381201007387 */ /* 0x0001e80000100800 */
[----:B0-----:R-:W3:Y:S01]  /*7ab80*/  LDL.LU.64 R18, [R1+0x19f0] ;  /* 0x0019f00001127983 */ /* 0x001ee20000300a00 */
[----:B------:R0:W-:Y:S03]  /*7ab90*/  STL [R1+0x188c], R28 ;  /* 0x00188c1c01007387 */ /* 0x0001e60000100800 */
[----:B0-----:R-:W4:Y:S01]  /*7aba0*/  LDL.LU.64 R28, [R1+0x13b0] ;  /* 0x0013b000011c7983 */ /* 0x001f220000300a00 */
[----:B------:R-:W-:-:S02]  /*7abb0*/  PRMT R4, R7, 0x7632, R4 ;  /* 0x0000763207047816 */ /* 0x000fc40000000004 */
[----:B------:R-:W-:Y:S02]  /*7abc0*/  MOV R9, R16 ;  /* 0x0000001000097202 */ /* 0x000fe40000000f00 */
[----:B--2---:R-:W-:Y:S01]  /*7abd0*/  PRMT R0, R8, 0x7632, R0 ;  /* 0x0000763208007816 */ /* 0x004fe20000000000 */
[----:B---3--:R-:W-:Y:S02]  /*7abe0*/  STG.E.U16 [R18.64], R7 ;  /* 0x0000000712007986 */ /* 0x008fe4000c101504 */
[----:B------:R-:W0:Y:S02]  /*7abf0*/  LDS.128 R16, [R27+0x1000] ;  /* 0x001000001b107984 */ /* 0x000e240000000c00 */
[----:B----4-:R1:W-:Y:S02]  /*7ac00*/  STG.E.U16 [R28.64], R4 ;  /* 0x000000041c007986 */ /* 0x0103e4000c101504 */
[----:B------:R-:W-:Y:S02]  /*7ac10*/  STG.E.U16 [R24.64], R8 ;  /* 0x0000000818007986 */ /* 0x000fe4000c101504 */
[----:B------:R-:W-:Y:S01]  /*7ac20*/  STG.E.U16 [R20.64], R0 ;  /* 0x0000000014007986 */ /* 0x000fe2000c101504 */
[----:B-1----:R-:W-:-:S02]  /*7ac30*/  MOV R29, R23 ;  /* 0x00000017001d7202 */ /* 0x002fc40000000f00 */
[----:B------:R-:W1:Y:S04]  /*7ac40*/  LDS.128 R20, [R5+0x1000] ;  /* 0x0010000005147984 */ /* 0x000e680000000c00 */
[----:B0-----:R0:W-:Y:S04]  /*7ac50*/  STL.64 [R1+0x19b8], R16 ;  /* 0x0019b81001007387 */ /* 0x0011e80000100a00 */
[----:B0-----:R-:W2:Y:S01]  /*7ac60*/  LDL.LU.64 R16, [R1+0x13c8] ;  /* 0x0013c80001107983 */ /* 0x001ea20000300a00 */
[----:B------:R-:W-:Y:S02]  /*7ac70*/  STL.64 [R1+0x18c8], R18 ;  /* 0x0018c81201007387 */ /* 0x000fe40000100a00 */
[----:B------:R-:W-:Y:S02]  /*7ac80*/  STL.64 [R1+0x19e8], R8 ;  /* 0x0019e80801007387 */ /* 0x000fe40000100a00 */
[----:B------:R-:W3:Y:S01]  /*7ac90*/  LDL.LU.64 R24, [R1+0x13d0] ;  /* 0x0013d00001187983 */ /* 0x000ee20000300a00 */
[----:B------:R-:W4:Y:S04]  /*7aca0*/  LDL.LU R4, [R1] ;  /* 0x0000000001047983 */ /* 0x000f280000300800 */
[----:B-1----:R-:W-:Y:S01]  /*7acb0*/  STL.64 [R1+0x19a8], R20 ;  /* 0x0019a81401007387 */ /* 0x002fe20000100a00 */
[----:B------:R-:W-:Y:S02]  /*7acc0*/  STL.64 [R1+0x18b0], R22 ;  /* 0x0018b01601007387 */ /* 0x000fe40000100a00 */
[----:B------:R-:W0:Y:S01]  /*7acd0*/  LDS.128 R20, [R3+0x1800] ;  /* 0x0018000003147984 */ /* 0x000e220000000c00 */
[----:B------:R1:W-:Y:S01]  /*7ace0*/  STG.E.U16 [R12.64], R6 ;  /* 0x000000060c007986 */ /* 0x0003e2000c101504 */
[----:B------:R-:W-:-:S02]  /*7acf0*/  PRMT R0, R6, 0x7632, R0 ;  /* 0x0000763206007816 */ /* 0x000fc40000000000 */
[----:B0-----:R-:W-:Y:S01]  /*7ad00*/  MOV R18, R20 ;  /* 0x0000001400127202 */ /* 0x001fe20000000f00 */
[----:B------:R-:W-:Y:S01]  /*7ad10*/  STL [R1+0x64], R21 ;  /* 0x0000641501007387 */ /* 0x000fe20000100800 */
[----:B------:R-:W-:Y:S02]  /*7ad20*/  IMAD.MOV.U32 R3, RZ, RZ, R22 ;  /* 0x000000ffff037224 */ /* 0x000fe400078e0016 */
[----:B------:R-:W-:Y:S02]  /*7ad30*/  STL [R1+0x6c], R23 ;  /* 0x00006c1701007387 */ /* 0x000fe40000100800 */
[----:B-1----:R-:W4:Y:S01]  /*7ad40*/  LDL.LU.64 R12, [R1+0x13d8] ;  /* 0x0013d800010c7983 */ /* 0x002f220000300a00 */
[----:B------:R-:W2:Y:S01]  /*7ad50*/  LDL.LU.64 R6, [R1+0x1328] ;  /* 0x0013280001067983 */ /* 0x000ea20000300a00 */
[----:B------:R-:W-:Y:S02]  /*7ad60*/  STL [R1+0x19c0], R18 ;  /* 0x0019c01201007387 */ /* 0x000fe40000100800 */
[----:B------:R0:W-:Y:S02]  /*7ad70*/  STL.64 [R1+0x18b8], R2 ;  /* 0x0018b80201007387 */ /* 0x0001e40000100a00 */
[----:B0-----:R-:W2:Y:S01]  /*7ad80*/  LDL.LU R3, [R1+0x70] ;  /* 0x0000700001037983 */ /* 0x001ea20000300800 */
[----:B------:R-:W2:Y:S03]  /*7ad90*/  LDL.LU.64 R18, [R1+0xa00] ;  /* 0x000a000001127983 */ /* 0x000ea60000300a00 */
[----:B--2---:R0:W-:Y:S04]  /*7ada0*/  STL.64 [R1+0x19c8], R18 ;  /* 0x0019c81201007387 */ /* 0x0041e80000100a00 */
[----:B0-----:R-:W2:Y:S04]  /*7adb0*/  LDL.LU.64 R18, [R1+0xa18] ;  /* 0x000a180001127983 */ /* 0x001ea80000300a00 */
[----:B------:R0:W-:Y:S01]  /*7adc0*/  STG.E.U16 [R16.64], R0 ;  /* 0x0000000010007986 */ /* 0x0001e2000c101504 */
[----:B------:R-:W-:Y:S01]  /*7add0*/  STG.E.U16 [R14.64], R10 ;  /* 0x0000000a0e007986 */ /* 0x000fe2000c101504 */
[----:B0-----:R-:W-:-:S02]  /*7ade0*/  PRMT R0, R10, 0x7632, R0 ;  /* 0x000076320a007816 */ /* 0x001fc40000000000 */
[----:B------:R-:W0:Y:S04]  /*7adf0*/  LDS.128 R8, [R26+0x1800] ;  /* 0x001800001a087984 */ /* 0x000e280000000c00 */
[----:B---3--:R-:W-:Y:S02]  /*7ae00*/  STG.E.U16 [R24.64], R0 ;  /* 0x0000000018007986 */ /* 0x008fe4000c101504 */
[----:B------:R-:W1:Y:S02]  /*7ae10*/  LDS.128 R24, [R27+0x1800] ;  /* 0x001800001b187984 */ /* 0x000e640000000c00 */
[----:B--2---:R2:W-:Y:S04]  /*7ae20*/  STL.64 [R1+0x19d0], R18 ;  /* 0x0019d01201007387 */ /* 0x0045e80000100a00 */
[----:B--2---:R-:W2:Y:S01]  /*7ae30*/  LDL.LU.64 R18, [R1+0xa28] ;  /* 0x000a280001127983 */ /* 0x004ea20000300a00 */
[----:B0-----:R-:W-:-:S02]  /*7ae40*/  MOV R28, R10 ;  /* 0x0000000a001c7202 */ /* 0x001fc40000000f00 */
[----:B------:R-:W-:Y:S01]  /*7ae50*/  MOV R2, R8 ;  /* 0x0000000800027202 */ /* 0x000fe20000000f00 */
[----:B----4-:R-:W-:Y:S01]  /*7ae60*/  STG.E.U16 [R12.64], R4 ;  /* 0x000000040c007986 */ /* 0x010fe2000c101504 */
[----:B------:R-:W-:-:S05]  /*7ae70*/  PRMT R0, R4, 0x7632, R0 ;  /* 0x0000763204007816 */ /* 0x000fca0000000000 */
[----:B------:R-:W-:Y:S02]  /*7ae80*/  STG.E.U16 [R6.64], R0 ;  /* 0x0000000006007986 */ /* 0x000fe4000c101504 */
[----:B------:R-:W0:Y:S02]  /*7ae90*/  LDS.128 R4, [R5+0x1800] ;  /* 0x0018000005047984 */ /* 0x000e240000000c00 */
[----:B--2---:R2:W-:Y:S04]  /*7aea0*/  STL.64 [R1+0x19d8], R18 ;  /* 0x0019d81201007387 */ /* 0x0045e80000100a00 */
[----:B--2---:R-:W2:Y:S01]  /*7aeb0*/  LDL.LU.64 R18, [R1+0xf60] ;  /* 0x000f600001127983 */ /* 0x004ea20000300a00 */
[----:B------:R-:W3:Y:S02]  /*7aec0*/  LDL.LU.64 R16, [R1+0x9e8] ;  /* 0x0009e80001107983 */ /* 0x000ee40000300a00 */
[----:B------:R-:W4:Y:S02]  /*7aed0*/  LDL.LU.64 R20, [R1+0x9e0] ;  /* 0x0009e00001147983 */ /* 0x000f240000300a00 */
[----:B------:R0:W-:Y:S01]  /*7aee0*/  STL [R1+0x24], R9 ;  /* 0x0000240901007387 */ /* 0x0001e20000100800 */
[----:B------:R1:W-:Y:S04]  /*7aef0*/  STL [R1+0x2c], R11 ;  /* 0x00002c0b01007387 */ /* 0x0003e80000100800 */
[----:B0-----:R-:W2:Y:S01]  /*7af00*/  LDL.LU.64 R8, [R1+0x19e8] ;  /* 0x0019e80001087983 */ /* 0x001ea20000300a00 */
[----:B-1----:R-:W2:Y:S02]  /*7af10*/  LDL.LU.64 R10, [R1+0x9c0] ;  /* 0x0009c000010a7983 */ /* 0x002ea40000300a00 */
[----:B------:R-:W-:Y:S02]  /*7af20*/  STL [R1+0x18f8], R28 ;  /* 0x0018f81c01007387 */ /* 0x000fe40000100800 */
[----:B------:R-:W2:Y:S01]  /*7af30*/  LDL.LU.64 R22, [R1+0x9b8] ;  /* 0x0009b80001167983 */ /* 0x000ea20000300a00 */
[----:B------:R-:W2:Y:S01]  /*7af40*/  LDL.LU.64 R14, [R1+0x798] ;  /* 0x00079800010e7983 */ /* 0x000ea20000300a00 */
[----:B------:R-:W-:Y:S02]  /*7af50*/  STL [R1+0x1818], R27 ;  /* 0x0018181b01007387 */ /* 0x000fe40000100800 */
[----:B------:R0:W-:Y:S02]  /*7af60*/  STL [R1+0x18c0], R26 ;  /* 0x0018c01a01007387 */ /* 0x0001e40000100800 */
[----:B0-----:R-:W2:Y:S01]  /*7af70*/  LDL.LU.64 R26, [R1+0x7a0] ;  /* 0x0007a000011a7983 */ /* 0x001ea20000300a00 */
[----:B------:R-:W2:Y:S02]  /*7af80*/  LDL.LU.64 R12, [R1+0x19e0] ;  /* 0x0019e000010c7983 */ /* 0x000ea40000300a00 */
[----:B------:R-:W-:Y:S02]  /*7af90*/  STL [R1+0x1930], R5 ;  /* 0x0019300501007387 */ /* 0x000fe40000100800 */
[----:B------:R-:W-:Y:S01]  /*7afa0*/  STL [R1+0x1830], R7 ;  /* 0x0018300701007387 */ /* 0x000fe20000100800 */
[----:B------:R0:W-:Y:S04]  /*7afb0*/  STL [R1+0x1918], R6 ;  /* 0x0019180601007387 */ /* 0x0001e80000100800 */
[----:B0-----:R-:W3:Y:S04]  /*7afc0*/  LDL.LU.64 R6, [R1+0x9c8] ;  /* 0x0009c80001067983 */ /* 0x001ee80000300a00 */
[----:B--2---:R0:W-:Y:S04]  /*7afd0*/  STG.E.U16 [R18.64], R12 ;  /* 0x0000000c12007986 */ /* 0x0041e8000c101504 */
        /* <DEDUP_REMOVED lines=9> */
[----:B------:R-:W-:-:S03]  /*7b070*/  PRMT R8, R9, 0x7632, R8 ;  /* 0x0000763209087816 */ /* 0x000fc60000000008 */
[----:B--2---:R0:W-:Y:S01]  /*7b080*/  STG.E.U16 [R18.64], R0 ;  /* 0x0000000012007986 */ /* 0x0041e2000c101504 */
[----:B---3--:R1:W-:Y:S02]  /*7b090*/  STG.E.U16 [R16.64], R9 ;  /* 0x0000000910007986 */ /* 0x0083e4000c101504 */
[----:B----4-:R2:W-:Y:S01]  /*7b0a0*/  STG.E.U16 [R20.64], R8 ;  /* 0x0000000814007986 */ /* 0x0105e2000c101504 */
[----:B0-----:R-:W3:Y:S01]  /*7b0b0*/  LDL.LU R18, [R1+0x19c0] ;  /* 0x0019c00001127983 */ /* 0x001ee20000300800 */
[----:B-1----:R-:W4:Y:S02]  /*7b0c0*/  LDL.LU.64 R16, [R1+0x19b8] ;  /* 0x0019b80001107983 */ /* 0x002f240000300a00 */
[----:B------:R-:W3:Y:S02]  /*7b0d0*/  LDL.LU R9, [R1+0x19b0] ;  /* 0x0019b00001097983 */ /* 0x000ee40000300800 */
[----:B--2---:R-:W2:Y:S01]  /*7b0e0*/  LDL.LU.64 R20, [R1+0x19a8] ;  /* 0x0019a80001147983 */ /* 0x004ea20000300a00 */
[----:B----4-:R-:W-:Y:S01]  /*7b0f0*/  PRMT R0, R16, 0x7632, R0 ;  /* 0x0000763210007816 */ /* 0x010fe20000000000 */
[----:B------:R-:W-:Y:S01]  /*7b100*/  STG.E.U16 [R12.64], R16 ;  /* 0x000000100c007986 */ /* 0x000fe2000c101504 */
[----:B--2---:R-:W-:-:S03]  /*7b110*/  PRMT R8, R20, 0x7632, R8 ;  /* 0x0000763214087816 */ /* 0x004fc60000000008 */
[----:B------:R-:W-:Y:S04]  /*7b120*/  STL [R1+0x1964], R17 ;  /* 0x0019641101007387 */ /* 0x000fe80000100800 */
[----:B------:R0:W-:Y:S01]  /*7b130*/  STG.E.U16 [R6.64], R0 ;  /* 0x0000000006007986 */ /* 0x0001e2000c101504 */
[----:B------:R1:W-:Y:S02]  /*7b140*/  STG.E.U16 [R10.64], R20 ;  /* 0x000000140a007986 */ /* 0x0003e4000c101504 */
[----:B------:R2:W-:Y:S02]  /*7b150*/  STG.E.U16 [R22.64], R8 ;  /* 0x0000000816007986 */ /* 0x0005e4000c101504 */
[----:B---3--:R3:W-:Y:S01]  /*7b160*/  STG.E.U16 [R26.64], R18 ;  /* 0x000000121a007986 */ /* 0x0087e2000c101504 */
[----:B0-----:R-:W-:Y:S01]  /*7b170*/  PRMT R0, R18, 0x7632, R0 ;  /* 0x0000763212007816 */ /* 0x001fe20000000000 */
[----:B-1----:R-:W4:Y:S01]  /*7b180*/  LDL.LU.64 R10, [R1+0x790] ;  /* 0x00079000010a7983 */ /* 0x002f220000300a00 */
[----:B------:R-:W-:Y:S02]  /*7b190*/  STL [R1+0x1950], R21 ;  /* 0x0019501501007387 */ /* 0x000fe40000100800 */
[----:B--2---:R-:W2:Y:S02]  /*7b1a0*/  LDL.LU R22, [R1+0x14] ;  /* 0x0000140001167983 */ /* 0x004ea40000300800 */
[----:B------:R-:W2:Y:S01]  /*7b1b0*/  LDL.LU.64 R6, [R1+0x788] ;  /* 0x0007880001067983 */ /* 0x000ea20000300a00 */
[----:B------:R0:W-:Y:S04]  /*7b1c0*/  STG.E.U16 [R14.64], R0 ;  /* 0x000000000e007986 */ /* 0x0001e8000c101504 */
[----:B---3--:R-:W3:Y:S04]  /*7b1d0*/  LDL.LU.64 R26, [R1+0x780] ;  /* 0x00078000011a7983 */ /* 0x008ee80000300a00 */
[----:B0-----:R-:W2:Y:S01]  /*7b1e0*/  LDL.LU.64 R14, [R1+0x778] ;  /* 0x00077800010e7983 */ /* 0x001ea20000300a00 */
[----:B------:R-:W2:Y:S02]  /*7b1f0*/  LDL.LU R5, [R1+0x94] ;  /* 0x0000940001057983 */ /* 0x000ea40000300800 */
[----:B------:R-:W2:Y:S02]  /*7b200*/  LDL.LU R28, [R1+0x54] ;  /* 0x00005400011c7983 */ /* 0x000ea40000300800 */
[----:B--2---:R0:W-:Y:S04]  /*7b210*/  STL.64 [R1+0x19a0], R28 ;  /* 0x0019a01c01007387 */ /* 0x0041e80000100a00 */
[----:B0-----:R-:W2:Y:S01]  /*7b220*/  LDL.LU.64 R28, [R1+0x750] ;  /* 0x00075000011c7983 */ /* 0x001ea20000300a00 */
[----:B------:R-:W2:Y:S03]  /*7b230*/  LDL.LU.64 R16, [R1+0x6e0] ;  /* 0x0006e00001107983 */ /* 0x000ea60000300a00 */
        /* <DEDUP_REMOVED lines=13> */
[----:B----4-:R-:W-:Y:S01]  /*7b310*/  STG.E.U16 [R10.64], R2 ;  /* 0x000000020a007986 */ /* 0x010fe2000c101504 */
[----:B------:R-:W-:-:S03]  /*7b320*/  PRMT R0, R24, 0x7632, R0 ;  /* 0x0000763218007816 */ /* 0x000fc60000000000 */
[----:B--2---:R0:W-:Y:S04]  /*7b330*/  STL.64 [R1+0x1998], R16 ;  /* 0x0019981001007387 */ /* 0x0041e80000100a00 */
[----:B0-----:R-:W2:Y:S01]  /*7b340*/  LDL.LU.64 R16, [R1+0x748] ;  /* 0x0007480001107983 */ /* 0x001ea20000300a00 */
[----:B------:R-:W4:Y:S02]  /*7b350*/  LDL.LU R18, [R1+0x84] ;  /* 0x0000840001127983 */ /* 0x000f240000300800 */
[----:B------:R-:W4:Y:S02]  /*7b360*/  LDL.LU.64 R10, [R1+0x6d8] ;  /* 0x0006d800010a7983 */ /* 0x000f240000300a00 */
[----:B------:R-:W4:Y:S01]  /*7b370*/  LDL.LU.64 R12, [R1+0x6b0] ;  /* 0x0006b000010c7983 */ /* 0x000f220000300a00 */
[----:B------:R-:W4:Y:S01]  /*7b380*/  LDL.LU.64 R2, [R1+0x6a0] ;  /* 0x0006a00001027983 */ /* 0x000f220000300a00 */
[----:B------:R-:W4:Y:S03]  /*7b390*/  LDL.LU R19, [R1+0x44] ;  /* 0x0000440001137983 */ /* 0x000f260000300800 */
[----:B------:R0:W-:Y:S01]  /*7b3a0*/  STG.E.U16 [R6.64], R8 ;  /* 0x0000000806007986 */ /* 0x0001e2000c101504 */
[----:B------:R-:W4:Y:S02]  /*7b3b0*/  LDL.LU R23, [R1+0x4] ;  /* 0x0000040001177983 */ /* 0x000f240000300800 */
[----:B------:R-:W4:Y:S02]  /*7b3c0*/  LDL.LU.64 R20, [R1+0x698] ;  /* 0x0006980001147983 */ /* 0x000f240000300a00 */
[----:B---3--:R1:W-:Y:S01]  /*7b3d0*/  STG.E.U16 [R26.64], R24 ;  /* 0x000000181a007986 */ /* 0x0083e2000c101504 */
[----:B------:R3:W-:Y:S01]  /*7b3e0*/  STG.E.U16 [R14.64], R0 ;  /* 0x000000000e007986 */ /* 0x0007e2000c101504 */
[----:B------:R3:W-:Y:S01]  /*7b3f0*/  STG.E.U16 [R28.64], R4 ;  /* 0x000000041c007986 */ /* 0x0007e2000c101504 */
[----:B0-----:R-:W-:-:S02]  /*7b400*/  PRMT R8, R4, 0x7632, R8 ;  /* 0x0000763204087816 */ /* 0x001fc40000000008 */
[----:B------:R-:W4:Y:S01]  /*7b410*/  LDL.LU.64 R6, [R1+0x660] ;  /* 0x0006600001067983 */ /* 0x000f220000300a00 */
[----:B-1----:R-:W4:Y:S02]  /*7b420*/  LDL.LU.64 R26, [R1+0x658] ;  /* 0x00065800011a7983 */ /* 0x002f240000300a00 */
[----:B---3--:R-:W3:Y:S01]  /*7b430*/  LDL.LU.64 R14, [R1+0x650] ;  /* 0x00065000010e7983 */ /* 0x008ee20000300a00 */
[----:B------:R-:W3:Y:S04]  /*7b440*/  LDL.LU.64 R28, [R1+0x19a0] ;  /* 0x0019a000011c7983 */ /* 0x000ee80000300a00 */
[----:B--2---:R0:W-:Y:S04]  /*7b450*/  STG.E.U16 [R16.64], R8 ;  /* 0x0000000810007986 */ /* 0x0041e8000c101504 */
[----:B0-----:R-:W2:Y:S01]  /*7b460*/  LDL.LU.64 R16, [R1+0x1998] ;  /* 0x0019980001107983 */ /* 0x001ea20000300a00 */
[----:B------:R-:W-:-:S03]  /*7b470*/  PRMT R0, R5, 0x7632, R0 ;  /* 0x0000763205007816 */ /* 0x000fc60000000000 */
[----:B--2---:R0:W-:Y:S04]  /*7b480*/  STG.E.U16 [R16.64], R5 ;  /* 0x0000000510007986 */ /* 0x0041e8000c101504 */
[----:B0-----:R-:W2:Y:S04]  /*7b490*/  LDL.LU.64 R16, [R1+0x1990] ;  /* 0x0019900001107983 */ /* 0x001ea80000300a00 */
[----:B--2---:R0:W-:Y:S04]  /*7b4a0*/  STG.E.U16 [R16.64], R0 ;  /* 0x0000000010007986 */ /* 0x0041e8000c101504 */
[----:B0-----:R-:W2:Y:S01]  /*7b4b0*/  LDL.LU.64 R16, [R1+0x1988] ;  /* 0x0019880001107983 */ /* 0x001ea20000300a00 */
[----:B---3--:R-:W-:-:S03]  /*7b4c0*/  PRMT R4, R28, 0x7632, R4 ;  /* 0x000076321c047816 */ /* 0x008fc60000000004 */
[----:B--2---:R0:W-:Y:S04]  /*7b4d0*/  STG.E.U16 [R16.64], R28 ;  /* 0x0000001c10007986 */ /* 0x0041e8000c101504 */
[----:B0-----:R-:W2:Y:S04]  /*7b4e0*/  LDL.LU.64 R16, [R1+0x1980] ;  /* 0x0019800001107983 */ /* 0x001ea80000300a00 */
        /* <DEDUP_REMOVED lines=9> */
[----:B--2---:R0:W-:Y:S02]  /*7b580*/  STG.E.U16 [R16.64], R9 ;  /* 0x0000000910007986 */ /* 0x0041e4000c101504 */
[----:B------:R1:W-:Y:S02]  /*7b590*/  STG.E.U16 [R10.64], R4 ;  /* 0x000000040a007986 */ /* 0x0003e4000c101504 */
[----:B------:R2:W-:Y:S01]  /*7b5a0*/  STG.E.U16 [R12.64], R18 ;  /* 0x000000120c007986 */ /* 0x0005e2000c101504 */
[----:B0-----:R-:W3:Y:S01]  /*7b5b0*/  LDL.LU R17, [R1+0x1964] ;  /* 0x0019640001117983 */ /* 0x001ee20000300800 */
[----:B------:R-:W4:Y:S02]  /*7b5c0*/  LDL.LU.64 R8, [R1+0x6a8] ;  /* 0x0006a80001087983 */ /* 0x000f240000300a00 */
[----:B------:R-:W3:Y:S02]  /*7b5d0*/  LDL.LU R22, [R1+0x74] ;  /* 0x0000740001167983 */ /* 0x000ee40000300800 */
[----:B-1----:R-:W3:Y:S01]  /*7b5e0*/  LDL.LU.64 R10, [R1+0x648] ;  /* 0x00064800010a7983 */ /* 0x002ee20000300a00 */
[----:B--2---:R-:W2:Y:S01]  /*7b5f0*/  LDL.LU R13, [R1+0x1960] ;  /* 0x00196000010d7983 */ /* 0x004ea20000300800 */
[----:B------:R-:W-:-:S03]  /*7b600*/  PRMT R4, R19, 0x7632, R4 ;  /* 0x0000763213047816 */ /* 0x000fc60000000004 */
[----:B----4-:R0:W-:Y:S01]  /*7b610*/  STG.E.U16 [R8.64], R0 ;  /* 0x0000000008007986 */ /* 0x0101e2000c101504 */
[----:B------:R1:W-:Y:S02]  /*7b620*/  STG.E.U16 [R2.64], R19 ;  /* 0x0000001302007986 */ /* 0x0003e4000c101504 */
[----:B------:R-:W-:Y:S02]  /*7b630*/  STG.E.U16 [R20.64], R4 ;  /* 0x0000000414007986 */ /* 0x000fe4000c101504 */
[----:B------:R4:W-:Y:S01]  /*7b640*/  STG.E.U16 [R6.64], R23 ;  /* 0x0000001706007986 */ /* 0x0009e2000c101504 */
[----:B0-----:R-:W-:Y:S01]  /*7b650*/  PRMT R0, R23, 0x7632, R0 ;  /* 0x0000763217007816 */ /* 0x001fe20000000000 */
[----:B-1----:R-:W3:Y:S01]  /*7b660*/  LDL.LU.64 R2, [R1+0x640] ;  /* 0x0006400001027983 */ /* 0x002ee20000300a00 */
[----:B------:R-:W3:Y:S02]  /*7b670*/  LDL.LU.64 R18, [R1+0x638] ;  /* 0x0006380001127983 */ /* 0x000ee40000300a00 */
[----:B----4-:R-:W4:Y:S01]  /*7b680*/  LDL.LU R23, [R1+0x34] ;  /* 0x0000340001177983 */ /* 0x010f220000300800 */
[----:B------:R0:W-:Y:S01]  /*7b690*/  STG.E.U16 [R26.64], R0 ;  /* 0x000000001a007986 */ /* 0x0001e2000c101504 */
[----:B--2---:R1:W-:Y:S03]  /*7b6a0*/  STG.E.U16 [R14.64], R13 ;  /* 0x0000000d0e007986 */ /* 0x0043e6000c101504 */
[----:B0-----:R-:W4:Y:S01]  /*7b6b0*/  LDL.LU.64 R26, [R1+0x610] ;  /* 0x00061000011a7983 */ /* 0x001f220000300a00 */
[----:B-1----:R-:W2:Y:S03]  /*7b6c0*/  LDL.LU.64 R14, [R1+0x600] ;  /* 0x00060000010e7983 */ /* 0x002ea60000300a00 */
[----:B--2---:R0:W-:Y:S04]  /*7b6d0*/  STL.64 [R1+0x1958], R14 ;  /* 0x0019580e01007387 */ /* 0x0041e80000100a00 */
[----:B0-----:R-:W2:Y:S01]  /*7b6e0*/  LDL.LU.64 R14, [R1+0x608] ;  /* 0x00060800010e7983 */ /* 0x001ea20000300a00 */
[----:B------:R-:W2:Y:S02]  /*7b6f0*/  LDL.LU.64 R20, [R1+0x5f8] ;  /* 0x0005f80001147983 */ /* 0x000ea40000300a00 */
[----:B------:R-:W2:Y:S02]  /*7b700*/  LDL.LU R5, [R1+0x64] ;  /* 0x0000640001057983 */ /* 0x000ea40000300800 */
[----:B------:R-:W2:Y:S02]  /*7b710*/  LDL.LU R24, [R1+0x24] ;  /* 0x0000240001187983 */ /* 0x000ea40000300800 */
        /* <DEDUP_REMOVED lines=9> */
[----:B------:R-:W2:Y:S01]  /*7b7b0*/  LDL.LU.64 R6, [R1+0x598] ;  /* 0x0005980001067983 */ /* 0x000ea20000300a00 */
[----:B---3--:R-:W-:Y:S02]  /*7b7c0*/  PRMT R0, R22, 0x7632, R0 ;  /* 0x0000763216007816 */ /* 0x008fe40000000000 */
[----:B------:R0:W-:Y:S01]  /*7b7d0*/  STG.E.U16 [R10.64], R4 ;  /* 0x000000040a007986 */ /* 0x0001e2000c101504 */
[----:B------:R-:W-:Y:S03]  /*7b7e0*/  STG.E.U16 [R2.64], R22 ;  /* 0x0000001602007986 */ /* 0x000fe6000c101504 */
[----:B------:R-:W-:Y:S01]  /*7b7f0*/  STG.E.U16 [R18.64], R0 ;  /* 0x0000000012007986 */ /* 0x000fe2000c101504 */
[----:B----4-:R-:W-:Y:S01]  /*7b800*/  STG.E.U16 [R26.64], R23 ;  /* 0x000000171a007986 */ /* 0x010fe2000c101504 */
[----:B0-----:R-:W-:-:S05]  /*7b810*/  PRMT R4, R23, 0x7632, R4 ;  /* 0x0000763217047816 */ /* 0x001fca0000000004 */
[----:B------:R-:W-:Y:S04]  /*7b820*/  STG.E.U16 [R14.64], R4 ;  /* 0x000000040e007986 */ /* 0x000fe8000c101504 */
[----:B--2---:R0:W-:Y:S04]  /*7b830*/  STL.64 [R1+0x1920], R6 ;  /* 0x0019200601007387 */ /* 0x0041e80000100a00 */
[----:B0-----:R-:W2:Y:S01]  /*7b840*/  LDL.LU.64 R6, [R1+0x5a0] ;  /* 0x0005a00001067983 */ /* 0x001ea20000300a00 */
[----:B------:R-:W3:Y:S02]  /*7b850*/  LDL.LU.64 R10, [R1+0x570] ;  /* 0x00057000010a7983 */ /* 0x000ee40000300a00 */
[----:B------:R-:W4:Y:S02]  /*7b860*/  LDL.LU R28, [R1+0x98] ;  /* 0x00009800011c7983 */ /* 0x000f240000300800 */
[----:B------:R-:W4:Y:S01]  /*7b870*/  LDL.LU.64 R12, [R1+0x518] ;  /* 0x00051800010c7983 */ /* 0x000f220000300a00 */
[----:B------:R-:W2:Y:S01]  /*7b880*/  LDL.LU.64 R18, [R1+0x510] ;  /* 0x0005100001127983 */ /* 0x000ea20000300a00 */
[----:B------:R-:W2:Y:S02]  /*7b890*/  LDL.LU.64 R8, [R1+0x508] ;  /* 0x0005080001087983 */ /* 0x000ea40000300a00 */
[----:B------:R-:W2:Y:S02]  /*7b8a0*/  LDL.LU R2, [R1+0x58] ;  /* 0x0000580001027983 */ /* 0x000ea40000300800 */
[----:B------:R-:W2:Y:S01]  /*7b8b0*/  LDL.LU R3, [R1+0x18] ;  /* 0x0000180001037983 */ /* 0x000ea20000300800 */
[----:B------:R-:W2:Y:S01]  /*7b8c0*/  LDL.LU.64 R22, [R1+0x500] ;  /* 0x0005000001167983 */ /* 0x000ea20000300a00 */
[----:B------:R-:W2:Y:S02]  /*7b8d0*/  LDL.LU.64 R26, [R1+0x4f8] ;  /* 0x0004f800011a7983 */ /* 0x000ea40000300a00 */
[----:B------:R-:W2:Y:S01]  /*7b8e0*/  LDL.LU.64 R14, [R1+0x1958] ;  /* 0x00195800010e7983 */ /* 0x000ea20000300a00 */
[----:B------:R-:W-:Y:S01]  /*7b8f0*/  PRMT R0, R17, 0x7632, R0 ;  /* 0x0000763211007816 */ /* 0x000fe20000000000 */
[----:B--2---:R0:W-:Y:S04]  /*7b900*/  STG.E.U16 [R14.64], R17 ;  /* 0x000000110e007986 */ /* 0x0041e8000c101504 */
[----:B------:R1:W-:Y:S01]  /*7b910*/  STG.E.U16 [R20.64], R0 ;  /* 0x0000000014007986 */ /* 0x0003e2000c101504 */
[----:B0-----:R-:W2:Y:S01]  /*7b920*/  LDL.LU.64 R16, [R1+0x558] ;  /* 0x0005580001107983 */ /* 0x001ea20000300a00 */
[----:B------:R-:W2:Y:S02]  /*7b930*/  LDL.LU.64 R14, [R1+0x4f0] ;  /* 0x0004f000010e7983 */ /* 0x000ea40000300a00 */
[----:B-1----:R-:W2:Y:S02]  /*7b940*/  LDL.LU R21, [R1+0x1950] ;  /* 0x0019500001157983 */ /* 0x002ea40000300800 */
[----:B--2---:R0:W-:Y:S04]  /*7b950*/  STG.E.U16 [R24.64], R21 ;  /* 0x0000001518007986 */ /* 0x0041e8000c101504 */
[----:B0-----:R-:W2:Y:S01]  /*7b960*/  LDL.LU.64 R24, [R1+0x1948] ;  /* 0x0019480001187983 */ /* 0x001ea20000300a00 */
[----:B------:R-:W-:-:S02]  /*7b970*/  PRMT R4, R21, 0x7632, R4 ;  /* 0x0000763215047816 */ /* 0x000fc40000000004 */
[----:B------:R-:W3:Y:S03]  /*7b980*/  LDL.LU.64 R20, [R1+0x560] ;  /* 0x0005600001147983 */ /* 0x000ee60000300a00 */
[----:B--2---:R0:W-:Y:S04]  /*7b990*/  STG.E.U16 [R24.64], R4 ;  /* 0x0000000418007986 */ /* 0x0041e8000c101504 */
[----:B0-----:R-:W2:Y:S01]  /*7b9a0*/  LDL.LU.64 R24, [R1+0x1940] ;  /* 0x0019400001187983 */ /* 0x001ea20000300a00 */
[----:B------:R-:W-:-:S03]  /*7b9b0*/  PRMT R0, R5, 0x7632, R0 ;  /* 0x0000763205007816 */ /* 0x000fc60000000000 */
[----:B--2---:R0:W-:Y:S04]  /*7b9c0*/  STG.E.U16 [R24.64], R5 ;  /* 0x0000000518007986 */ /* 0x0041e8000c101504 */
[----:B0-----:R-:W2:Y:S01]  /*7b9d0*/  LDL.LU.64 R24, [R1+0x1938] ;  /* 0x0019380001187983 */ /* 0x001ea20000300a00 */
[----:B------:R-:W3:Y:S03]  /*7b9e0*/  LDL.LU R5, [R1+0x1930] ;  /* 0x0019300001057983 */ /* 0x000ee60000300800 */
[----:B--2---:R0:W-:Y:S04]  /*7b9f0*/  STG.E.U16 [R24.64], R0 ;  /* 0x0000000018007986 */ /* 0x0041e8000c101504 */
[----:B0-----:R-:W2:Y:S04]  /*7ba00*/  LDL.LU.64 R24, [R1+0x1928] ;  /* 0x0019280001187983 */ /* 0x001ea80000300a00 */
[----:B--2---:R0:W-:Y:S04]  /*7ba10*/  STG.E.U16 [R6.64], R24 ;  /* 0x0000001806007986 */ /* 0x0041e8000c101504 */
[----:B0-----:R-:W2:Y:S01]  /*7ba20*/  LDL.LU.64 R6, [R1+0x1920] ;  /* 0x0019200001067983 */ /* 0x001ea20000300a00 */
[----:B------:R-:W-:-:S02]  /*7ba30*/  PRMT R4, R24, 0x7632, R4 ;  /* 0x0000763218047816 */ /* 0x000fc40000000004 */
[----:B------:R-:W-:-:S03]  /*7ba40*/  PRMT R0, R25, 0x7632, R0 ;  /* 0x0000763219007816 */ /* 0x000fc60000000000 */
[----:B--2---:R0:W-:Y:S01]  /*7ba50*/  STG.E.U16 [R6.64], R4 ;  /* 0x0000000406007986 */ /* 0x0041e2000c101504 */
[----:B---3--:R1:W-:Y:S03]  /*7ba60*/  STG.E.U16 [R10.64], R25 ;  /* 0x000000190a007986 */ /* 0x0083e6000c101504 */
[----:B0-----:R-:W2:Y:S01]  /*7ba70*/  LDL.LU R6, [R1+0x1918] ;  /* 0x0019180001067983 */ /* 0x001ea20000300800 */
[----:B-1----:R-:W3:Y:S02]  /*7ba80*/  LDL.LU.64 R10, [R1+0x1910] ;  /* 0x00191000010a7983 */ /* 0x002ee40000300a00 */
[----:B------:R-:W2:Y:S01]  /*7ba90*/  LDL.LU.64 R24, [R1+0x568] ;  /* 0x0005680001187983 */ /* 0x000ea20000300a00 */
[----:B------:R-:W-:Y:S01]  /*7baa0*/  PRMT R4, R5, 0x7632, R4 ;  /* 0x0000763205047816 */ /* 0x000fe20000000004 */
[----:B--2---:R0:W-:Y:S01]  /*7bab0*/  STG.E.U16 [R24.64], R0 ;  /* 0x0000000018007986 */ /* 0x0041e2000c101504 */
[----:B------:R-:W-:Y:S03]  /*7bac0*/  STG.E.U16 [R20.64], R5 ;  /* 0x0000000514007986 */ /* 0x000fe6000c101504 */
[----:B------:R1:W-:Y:S02]  /*7bad0*/  STG.E.U16 [R16.64], R4 ;  /* 0x0000000410007986 */ /* 0x0003e4000c101504 */
[----:B----4-:R-:W-:Y:S01]  /*7bae0*/  STG.E.U16 [R12.64], R28 ;  /* 0x0000001c0c007986 */ /* 0x010fe2000c101504 */
[----:B0-----:R-:W-:-:S02]  /*7baf0*/  PRMT R0, R28, 0x7632, R0 ;  /* 0x000076321c007816 */ /* 0x001fc40000000000 */
[----:B-1----:R-:W-:-:S03]  /*7bb00*/  PRMT R4, R2, 0x7632, R4 ;  /* 0x0000763202047816 */ /* 0x002fc60000000004 */
[----:B------:R0:W-:Y:S01]  /*7bb10*/  STG.E.U16 [R18.64], R0 ;  /* 0x0000000012007986 */ /* 0x0001e2000c101504 */
[----:B------:R-:W-:Y:S02]  /*7bb20*/  STG.E.U16 [R8.64], R2 ;  /* 0x0000000208007986 */ /* 0x000fe4000c101504 */
[----:B------:R1:W-:Y:S02]  /*7bb30*/  STG.E.U16 [R22.64], R4 ;  /* 0x0000000416007986 */ /* 0x0003e4000c101504 */
[----:B------:R-:W-:Y:S01]  /*7bb40*/  STG.E.U16 [R26.64], R3 ;  /* 0x000000031a007986 */ /* 0x000fe2000c101504 */
[----:B0-----:R-:W2:Y:S01]  /*7bb50*/  LDL.LU.64 R18, [R1+0x4c8] ;  /* 0x0004c80001127983 */ /* 0x001ea20000300a00 */
[----:B------:R-:W4:Y:S01]  /*7bb60*/  LDL.LU R20, [R1+0x88] ;  /* 0x0000880001147983 */ /* 0x000f220000300800 */
[----:B------:R-:W-:Y:S01]  /*7bb70*/  PRMT R0, R3, 0x7632, R0 ;  /* 0x0000763203007816 */ /* 0x000fe20000000000 */
[----:B-1----:R-:W2:Y:S01]  /*7bb80*/  LDL.LU.64 R22, [R1+0x4c0] ;  /* 0x0004c00001167983 */ /* 0x002ea20000300a00 */
[----:B------:R-:W2:Y:S01]  /*7bb90*/  LDL.LU.64 R24, [R1+0x4b8] ;  /* 0x0004b80001187983 */ /* 0x000ea20000300a00 */
[----:B------:R-:W2:Y:S02]  /*7bba0*/  LDL.LU.64 R16, [R1+0x4b0] ;  /* 0x0004b00001107983 */ /* 0x000ea40000300a00 */
[----:B------:R-:W2:Y:S02]  /*7bbb0*/  LDL.LU.64 R8, [R1+0x490] ;  /* 0x0004900001087983 */ /* 0x000ea40000300a00 */
[----:B------:R-:W2:Y:S01]  /*7bbc0*/  LDL.LU R12, [R1+0x48] ;  /* 0x00004800010c7983 */ /* 0x000ea20000300800 */
[----:B------:R0:W-:Y:S04]  /*7bbd0*/  STG.E.U16 [R14.64], R0 ;  /* 0x000000000e007986 */ /* 0x0001e8000c101504 */
[----:B------:R-:W2:Y:S04]  /*7bbe0*/  LDL.LU R28, [R1+0x8] ;  /* 0x00000800011c7983 */ /* 0x000ea80000300800 */
[----:B0-----:R-:W2:Y:S04]  /*7bbf0*/  LDL.LU.64 R14, [R1+0x478] ;  /* 0x00047800010e7983 */ /* 0x001ea80000300a00 */
[----:B--2---:R0:W-:Y:S04]  /*7bc00*/  STL.64 [R1+0x1900], R14 ;  /* 0x0019000e01007387 */ /* 0x0041e80000100a00 */
[----:B0-----:R-:W2:Y:S04]  /*7bc10*/  LDL.LU.64 R14, [R1+0x480] ;  /* 0x00048000010e7983 */ /* 0x001ea80000300a00 */
[----:B--2---:R0:W-:Y:S04]  /*7bc20*/  STL.64 [R1+0x1908], R14 ;  /* 0x0019080e01007387 */ /* 0x0041e80000100a00 */
[----:B0-----:R-:W2:Y:S01]  /*7bc30*/  LDL.LU.64 R14, [R1+0x488] ;  /* 0x00048800010e7983 */ /* 0x001ea20000300a00 */
        /* <DEDUP_REMOVED lines=8> */
[----:B---3--:R-:W-:-:S03]  /*7bcc0*/  PRMT R4, R10, 0x7632, R4 ;  /* 0x000076320a047816 */ /* 0x008fc60000000004 */
[----:B------:R-:W-:Y:S01]  /*7bcd0*/  STG.E.U16 [R18.64], R10 ;  /* 0x0000000a12007986 */ /* 0x000fe2000c101504 */
[----:B----4-:R-:W-:-:S03]  /*7bce0*/  PRMT R0, R20, 0x7632, R0 ;  /* 0x0000763214007816 */ /* 0x010fc60000000000 */
[----:B------:R0:W-:Y:S01]  /*7bcf0*/  STG.E.U16 [R22.64], R4 ;  /* 0x0000000416007986 */ /* 0x0001e2000c101504 */
[----:B------:R-:W-:Y:S02]  /*7bd00*/  STG.E.U16 [R24.64], R20 ;  /* 0x0000001418007986 */ /* 0x000fe4000c101504 */
[----:B------:R-:W-:Y:S02]  /*7bd10*/  STG.E.U16 [R16.64], R0 ;  /* 0x0000000010007986 */ /* 0x000fe4000c101504 */
[----:B------:R-:W-:Y:S01]  /*7bd20*/  STG.E.U16 [R8.64], R12 ;  /* 0x0000000c08007986 */ /* 0x000fe2000c101504 */
[----:B0-----:R-:W-:-:S05]  /*7bd30*/  PRMT R4, R12, 0x7632, R4 ;  /* 0x000076320c047816 */ /* 0x001fca0000000004 */
[----:B------:R-:W-:Y:S04]  /*7bd40*/  STG.E.U16 [R14.64], R4 ;  /* 0x000000040e007986 */ /* 0x000fe8000c101504 */
[----:B--2---:R0:W-:Y:S04]  /*7bd50*/  STL.64 [R1+0x18e8], R6 ;  /* 0x0018e80601007387 */ /* 0x0041e80000100a00 */
[----:B0-----:R-:W2:Y:S01]  /*7bd60*/  LDL.LU.64 R6, [R1+0x470] ;  /* 0x0004700001067983 */ /* 0x001ea20000300a00 */
[----:B------:R-:W3:Y:S02]  /*7bd70*/  LDL.LU.64 R18, [R1+0x450] ;  /* 0x0004500001127983 */ /* 0x000ee40000300a00 */
[----:B------:R-:W4:Y:S02]  /*7bd80*/  LDL.LU.64 R26, [R1+0x448] ;  /* 0x00044800011a7983 */ /* 0x000f240000300a00 */
[----:B------:R-:W2:Y:S01]  /*7bd90*/  LDL.LU.64 R2, [R1+0x440] ;  /* 0x0004400001027983 */ /* 0x000ea20000300a00 */
[----:B------:R0:W-:Y:S01]  /*7bda0*/  STL [R1+0x1888], R11 ;  /* 0x0018880b01007387 */ /* 0x0001e20000100800 */
[----:B------:R-:W2:Y:S03]  /*7bdb0*/  LDL.LU.64 R22, [R1+0x438] ;  /* 0x0004380001167983 */ /* 0x000ea60000300a00 */
[----:B0-----:R-:W2:Y:S01]  /*7bdc0*/  LDL.LU.64 R10, [R1+0x420] ;  /* 0x00042000010a7983 */ /* 0x001ea20000300a00 */
[----:B------:R-:W2:Y:S02]  /*7bdd0*/  LDL.LU.64 R24, [R1+0x418] ;  /* 0x0004180001187983 */ /* 0x000ea40000300a00 */
[----:B------:R-:W2:Y:S02]  /*7bde0*/  LDL.LU.64 R20, [R1+0x400] ;  /* 0x0004000001147983 */ /* 0x000ea40000300a00 */
[----:B------:R-:W2:Y:S01]  /*7bdf0*/  LDL.LU.64 R16, [R1+0x3f8] ;  /* 0x0003f80001107983 */ /* 0x000ea20000300a00 */
[----:B------:R-:W2:Y:S01]  /*7be00*/  LDL.LU.64 R12, [R1+0x3f0] ;  /* 0x0003f000010c7983 */ /* 0x000ea20000300a00 */
[----:B------:R-:W2:Y:S02]  /*7be10*/  LDL.LU.64 R8, [R1+0x3e8] ;  /* 0x0003e80001087983 */ /* 0x000ea40000300a00 */
[----:B------:R-:W2:Y:S01]  /*7be20*/  LDL.LU.64 R14, [R1+0x1908] ;  /* 0x00190800010e7983 */ /* 0x000ea20000300a00 */
[----:B------:R-:W-:Y:S01]  /*7be30*/  PRMT R0, R28, 0x7632, R0 ;  /* 0x000076321c007816 */ /* 0x000fe20000000000 */
[----:B--2---:R0:W-:Y:S04]  /*7be40*/  STG.E.U16 [R14.64], R28 ;  /* 0x0000001c0e007986 */ /* 0x0041e8000c101504 */
[----:B0-----:R-:W2:Y:S01]  /*7be50*/  LDL.LU.64 R14, [R1+0x1900] ;  /* 0x00190000010e7983 */ /* 0x001ea20000300a00 */
[----:B------:R-:W3:Y:S03]  /*7be60*/  LDL.LU R28, [R1+0x18f8] ;  /* 0x0018f800011c7983 */ /* 0x000ee60000300800 */
[----:B--2---:R0:W-:Y:S04]  /*7be70*/  STG.E.U16 [R14.64], R0 ;  /* 0x000000000e007986 */ /* 0x0041e8000c101504 */
[----:B0-----:R-:W2:Y:S04]  /*7be80*/  LDL.LU.64 R14, [R1+0x18f0] ;  /* 0x0018f000010e7983 */ /* 0x001ea80000300a00 */
        /* <DEDUP_REMOVED lines=9> */
[----:B0-----:R-:W2:Y:S04]  /*7bf20*/  LDL.LU.64 R6, [R1+0x18d8] ;  /* 0x0018d80001067983 */ /* 0x001ea80000300a00 */
[----:B--2---:R0:W-:Y:S04]  /*7bf30*/  STG.E.U16 [R6.64], R0 ;  /* 0x0000000006007986 */ /* 0x0041e8000c101504 */
[----:B0-----:R-:W3:Y:S04]  /*7bf40*/  LDL.LU.64 R6, [R1+0x18d0] ;  /* 0x0018d00001067983 */ /* 0x001ee80000300a00 */
[----:B---3--:R0:W-:Y:S04]  /*7bf50*/  STG.E.U16 [R18.64], R7 ;  /* 0x0000000712007986 */ /* 0x0081e8000c101504 */
[----:B0-----:R-:W2:Y:S01]  /*7bf60*/  LDL.LU.64 R18, [R1+0x18c8] ;  /* 0x0018c80001127983 */ /* 0x001ea20000300a00 */
[----:B------:R-:W-:-:S05]  /*7bf70*/  PRMT R4, R7, 0x7632, R4 ;  /* 0x0000763207047816 */ /* 0x000fca0000000004 */
[----:B----4-:R0:W-:Y:S04]  /*7bf80*/  STG.E.U16 [R26.64], R4 ;  /* 0x000000041a007986 */ /* 0x0101e8000c101504 */
[----:B0-----:R-:W3:Y:S01]  /*7bf90*/  LDL.LU R26, [R1+0x18c0] ;  /* 0x0018c000011a7983 */ /* 0x001ee20000300800 */
[----:B--2---:R-:W-:-:S03]  /*7bfa0*/  PRMT R0, R18, 0x7632, R0 ;  /* 0x0000763212007816 */ /* 0x004fc60000000000 */
[----:B------:R0:W-:Y:S04]  /*7bfb0*/  STG.E.U16 [R2.64], R18 ;  /* 0x0000001202007986 */ /* 0x0001e8000c101504 */
[----:B------:R-:W-:Y:S04]  /*7bfc0*/  STG.E.U16 [R22.64], R0 ;  /* 0x0000000016007986 */ /* 0x000fe8000c101504 */
[----:B0-----:R-:W2:Y:S01]  /*7bfd0*/  LDL.LU.64 R2, [R1+0x18b8] ;  /* 0x0018b80001027983 */ /* 0x001ea20000300a00 */
[----:B------:R0:W-:Y:S03]  /*7bfe0*/  STL [R1+0x1848], R19 ;  /* 0x0018481301007387 */ /* 0x0001e60000100800 */
[----:B0-----:R-:W4:Y:S01]  /*7bff0*/  LDL.LU.64 R18, [R1+0x430] ;  /* 0x0004300001127983 */ /* 0x001f220000300a00 */
[----:B------:R-:W3:Y:S01]  /*7c000*/  LDL.LU.64 R22, [R1+0x18b0] ;  /* 0x0018b00001167983 */ /* 0x000ee20000300a00 */
[----:B--2---:R-:W-:-:S02]  /*7c010*/  PRMT R0, R3, 0x7632, R0 ;  /* 0x0000763203007816 */ /* 0x004fc40000000000 */
[----:B---3--:R-:W-:Y:S01]  /*7c020*/  PRMT R4, R22, 0x7632, R4 ;  /* 0x0000763216047816 */ /* 0x008fe20000000004 */
[----:B----4-:R-:W-:Y:S04]  /*7c030*/  STG.E.U16 [R18.64], R22 ;  /* 0x0000001612007986 */ /* 0x010fe8000c101504 */
[----:B------:R0:W-:Y:S01]  /*7c040*/  STG.E.U16 [R14.64], R4 ;  /* 0x000000040e007986 */ /* 0x0001e2000c101504 */
[----:B------:R1:W-:Y:S02]  /*7c050*/  STG.E.U16 [R10.64], R3 ;  /* 0x000000030a007986 */ /* 0x0003e4000c101504 */
[----:B------:R2:W-:Y:S02]  /*7c060*/  STG.E.U16 [R24.64], R0 ;  /* 0x0000000018007986 */ /* 0x0005e4000c101504 */
[----:B------:R3:W-:Y:S01]  /*7c070*/  STG.E.U16 [R20.64], R28 ;  /* 0x0000001c14007986 */ /* 0x0007e2000c101504 */
[----:B0-----:R-:W-:Y:S01]  /*7c080*/  PRMT R4, R28, 0x7632, R4 ;  /* 0x000076321c047816 */ /* 0x001fe20000000004 */
[----:B-1----:R-:W4:Y:S01]  /*7c090*/  LDL.LU R3, [R1+0x18a8] ;  /* 0x0018a80001037983 */ /* 0x002f220000300800 */
[----:B--2---:R-:W-:Y:S01]  /*7c0a0*/  PRMT R0, R26, 0x7632, R0 ;  /* 0x000076321a007816 */ /* 0x004fe20000000000 */
[----:B---3--:R-:W2:Y:S02]  /*7c0b0*/  LDL.LU.64 R20, [R1+0x3e0] ;  /* 0x0003e00001147983 */ /* 0x008ea40000300a00 */
[----:B------:R0:W-:Y:S01]  /*7c0c0*/  STG.E.U16 [R16.64], R4 ;  /* 0x0000000410007986 */ /* 0x0001e2000c101504 */
[----:B------:R1:W-:Y:S02]  /*7c0d0*/  STG.E.U16 [R12.64], R26 ;  /* 0x0000001a0c007986 */ /* 0x0003e4000c101504 */
[----:B------:R3:W-:Y:S01]  /*7c0e0*/  STG.E.U16 [R8.64], R0 ;  /* 0x0000000008007986 */ /* 0x0007e2000c101504 */
[----:B0-----:R-:W2:Y:S01]  /*7c0f0*/  LDL.LU.64 R16, [R1+0x3d8] ;  /* 0x0003d80001107983 */ /* 0x001ea20000300a00 */
[----:B------:R-:W2:Y:S02]  /*7c100*/  LDL.LU R7, [R1+0x9c] ;  /* 0x00009c0001077983 */ /* 0x000ea40000300800 */
[----:B-1----:R-:W2:Y:S02]  /*7c110*/  LDL.LU.64 R12, [R1+0x3d0] ;  /* 0x0003d000010c7983 */ /* 0x002ea40000300a00 */
[----:B---3--:R-:W3:Y:S01]  /*7c120*/  LDL.LU R8, [R1+0x5c] ;  /* 0x00005c0001087983 */ /* 0x008ee20000300800 */
[----:B------:R-:W2:Y:S04]  /*7c130*/  LDL.LU R28, [R1+0x1c] ;  /* 0x00001c00011c7983 */ /* 0x000ea80000300800 */
[----:B--2---:R0:W-:Y:S04]  /*7c140*/  STL.64 [R1+0x18a0], R28 ;  /* 0x0018a01c01007387 */ /* 0x0041e80000100a00 */
[----:B0-----:R-:W2:Y:S01]  /*7c150*/  LDL.LU.64 R28, [R1+0x408] ;  /* 0x00040800011c7983 */ /* 0x001ea20000300a00 */
[----:B------:R-:W2:Y:S03]  /*7c160*/  LDL.LU.64 R10, [R1+0x390] ;  /* 0x00039000010a7983 */ /* 0x000ea60000300a00 */
        /* <DEDUP_REMOVED lines=16> */
[----:B------:R-:W2:Y:S01]  /*7c270*/  LDL.LU.64 R14, [R1+0x3b0] ;  /* 0x0003b000010e7983 */ /* 0x000ea20000300a00 */
[----:B------:R-:W-:-:S02]  /*7c280*/  PRMT R0, R6, 0x7632, R0 ;  /* 0x0000763206007816 */ /* 0x000fc40000000000 */
[----:B--2---:R0:W-:Y:S04]  /*7c290*/  STL.64 [R1+0x1850], R14 ;  /* 0x0018500e01007387 */ /* 0x0041e80000100a00 */
[----:B0-----:R-:W2:Y:S04]  /*7c2a0*/  LDL.LU.64 R14, [R1+0x3b8] ;  /* 0x0003b800010e7983 */ /* 0x001ea80000300a00 */
[----:B----4-:R0:W-:Y:S01]  /*7c2b0*/  STG.E.U16 [R2.64], R6 ;  /* 0x0000000602007986 */ /* 0x0101e2000c101504 */
[----:B------:R3:W-:Y:S02]  /*7c2c0*/  STG.E.U16 [R20.64], R0 ;  /* 0x0000000014007986 */ /* 0x0007e4000c101504 */
[----:B------:R-:W-:Y:S01]  /*7c2d0*/  STG.E.U16 [R16.64], R7 ;  /* 0x0000000710007986 */ /* 0x000fe2000c101504 */
[----:B0-----:R-:W-:-:S02]  /*7c2e0*/  PRMT R2, R7, 0x7632, R2 ;  /* 0x0000763207027816 */ /* 0x001fc40000000002 */
[----:B---3--:R-:W-:-:S03]  /*7c2f0*/  PRMT R0, R8, 0x7632, R0 ;  /* 0x0000763208007816 */ /* 0x008fc60000000000 */
[----:B------:R-:W-:Y:S01]  /*7c300*/  STG.E.U16 [R12.64], R2 ;  /* 0x000000020c007986 */ /* 0x000fe2000c101504 */
[----:B------:R-:W-:Y:S02]  /*7c310*/  STG.E.U16 [R28.64], R8 ;  /* 0x000000081c007986 */ /* 0x000fe4000c101504 */
[----:B------:R-:W-:Y:S01]  /*7c320*/  STG.E.U16 [R10.64], R0 ;  /* 0x000000000a007986 */ /* 0x000fe2000c101504 */
[----:B--2---:R0:W-:Y:S04]  /*7c330*/  STL.64 [R1+0x1858], R14 ;  /* 0x0018580e01007387 */ /* 0x0041e80000100a00 */
[----:B0-----:R-:W2:Y:S01]  /*7c340*/  LDL.LU.64 R14, [R1+0x3c0] ;  /* 0x0003c000010e7983 */ /* 0x001ea20000300a00 */
[----:B------:R-:W3:Y:S02]  /*7c350*/  LDL.LU R27, [R1+0x7c] ;  /* 0x00007c00011b7983 */ /* 0x000ee40000300800 */
[----:B------:R-:W4:Y:S02]  /*7c360*/  LDL.LU R3, [R1+0x8c] ;  /* 0x00008c0001037983 */ /* 0x000f240000300800 */
[----:B------:R-:W2:Y:S01]  /*7c370*/  LDL.LU.64 R18, [R1+0x378] ;  /* 0x0003780001127983 */ /* 0x000ea20000300a00 */
[----:B------:R-:W2:Y:S01]  /*7c380*/  LDL.LU.64 R6, [R1+0x368] ;  /* 0x0003680001067983 */ /* 0x000ea20000300a00 */
[----:B------:R-:W2:Y:S02]  /*7c390*/  LDL.LU.64 R4, [R1+0x350] ;  /* 0x0003500001047983 */ /* 0x000ea40000300a00 */
[----:B------:R-:W2:Y:S02]  /*7c3a0*/  LDL.LU.64 R24, [R1+0x360] ;  /* 0x0003600001187983 */ /* 0x000ea40000300a00 */
[----:B------:R-:W2:Y:S01]  /*7c3b0*/  LDL.LU.64 R20, [R1+0x358] ;  /* 0x0003580001147983 */ /* 0x000ea20000300a00 */
[----:B------:R-:W2:Y:S01]  /*7c3c0*/  LDL.LU.64 R16, [R1+0x348] ;  /* 0x0003480001107983 */ /* 0x000ea20000300a00 */
[----:B------:R-:W2:Y:S02]  /*7c3d0*/  LDL.LU.64 R12, [R1+0x318] ;  /* 0x00031800010c7983 */ /* 0x000ea40000300a00 */
[----:B------:R-:W2:Y:S02]  /*7c3e0*/  LDL.LU.64 R28, [R1+0x18a0] ;  /* 0x0018a000011c7983 */ /* 0x000ea40000300a00 */
[----:B------:R-:W2:Y:S01]  /*7c3f0*/  LDL.LU.64 R8, [R1+0x340] ;  /* 0x0003400001087983 */ /* 0x000ea20000300a00 */
[----:B------:R-:W2:Y:S04]  /*7c400*/  LDL.LU.64 R10, [R1+0x1898] ;  /* 0x00189800010a7983 */ /* 0x000ea80000300a00 */
[----:B--2---:R0:W-:Y:S04]  /*7c410*/  STG.E.U16 [R10.64], R28 ;  /* 0x0000001c0a007986 */ /* 0x0041e8000c101504 */
[----:B0-----:R-:W2:Y:S01]  /*7c420*/  LDL.LU.64 R10, [R1+0x1890] ;  /* 0x00189000010a7983 */ /* 0x001ea20000300a00 */
[----:B------:R-:W-:-:S02]  /*7c430*/  PRMT R2, R28, 0x7632, R2 ;  /* 0x000076321c027816 */ /* 0x000fc40000000002 */
[----:B------:R-:W3:Y:S03]  /*7c440*/  LDL.LU R28, [R1+0x188c] ;  /* 0x00188c00011c7983 */ /* 0x000ee60000300800 */
[----:B--2---:R0:W-:Y:S04]  /*7c450*/  STG.E.U16 [R10.64], R2 ;  /* 0x000000020a007986 */ /* 0x0041e8000c101504 */
[----:B0-----:R-:W2:Y:S04]  /*7c460*/  LDL.LU R11, [R1+0x1888] ;  /* 0x00188800010b7983 */ /* 0x001ea80000300800 */
[----:B--2---:R0:W-:Y:S04]  /*7c470*/  STG.E.U16 [R22.64], R11 ;  /* 0x0000000b16007986 */ /* 0x0041e8000c101504 */
[----:B0-----:R-:W2:Y:S01]  /*7c480*/  LDL.LU.64 R22, [R1+0x1880] ;  /* 0x0018800001167983 */ /* 0x001ea20000300a00 */
[----:B------:R-:W-:-:S02]  /*7c490*/  PRMT R0, R11, 0x7632, R0 ;  /* 0x000076320b007816 */ /* 0x000fc40000000000 */
[----:B------:R-:W3:Y:S03]  /*7c4a0*/  LDL.LU.64 R10, [R1+0x370] ;  /* 0x00037000010a7983 */ /* 0x000ee60000300a00 */
[----:B--2---:R0:W-:Y:S04]  /*7c4b0*/  STG.E.U16 [R22.64], R0 ;  /* 0x0000000016007986 */ /* 0x0041e8000c101504 */
[----:B0-----:R-:W2:Y:S01]  /*7c4c0*/  LDL.LU.64 R22, [R1+0x1878] ;  /* 0x0018780001167983 */ /* 0x001ea20000300a00 */
[----:B----4-:R-:W-:-:S03]  /*7c4d0*/  PRMT R2, R3, 0x7632, R2 ;  /* 0x0000763203027816 */ /* 0x010fc60000000002 */
        /* <DEDUP_REMOVED lines=8> */
[----:B-1----:R-:W2:Y:S03]  /*7c560*/  LDL.LU.64 R14, [R1+0x1858] ;  /* 0x00185800010e7983 */ /* 0x002ea60000300a00 */
[----:B--2---:R0:W-:Y:S04]  /*7c570*/  STG.E.U16 [R14.64], R22 ;  /* 0x000000160e007986 */ /* 0x0041e8000c101504 */
[----:B0-----:R-:W2:Y:S01]  /*7c580*/  LDL.LU.64 R14, [R1+0x1850] ;  /* 0x00185000010e7983 */ /* 0x001ea20000300a00 */
[----:B------:R-:W-:-:S05]  /*7c590*/  PRMT R2, R22, 0x7632, R2 ;  /* 0x0000763216027816 */ /* 0x000fca0000000002 */
[----:B--2---:R0:W-:Y:S04]  /*7c5a0*/  STG.E.U16 [R14.64], R2 ;  /* 0x000000020e007986 */ /* 0x0041e8000c101504 */
[----:B0-----:R-:W2:Y:S01]  /*7c5b0*/  LDL.LU R15, [R1+0x184c] ;  /* 0x00184c00010f7983 */ /* 0x001ea20000300800 */
[----:B---3--:R-:W-:-:S03]  /*7c5c0*/  PRMT R2, R27, 0x7632, R2 ;  /* 0x000076321b027816 */ /* 0x008fc60000000002 */
[----:B--2---:R0:W-:Y:S04]  /*7c5d0*/  STG.E.U16 [R18.64], R15 ;  /* 0x0000000f12007986 */ /* 0x0041e8000c101504 */
[----:B0-----:R-:W2:Y:S01]  /*7c5e0*/  LDL.LU R19, [R1+0x1848] ;  /* 0x0018480001137983 */ /* 0x001ea20000300800 */
[----:B------:R-:W-:-:S05]  /*7c5f0*/  PRMT R0, R15, 0x7632, R0 ;  /* 0x000076320f007816 */ /* 0x000fca0000000000 */
[----:B------:R0:W-:Y:S01]  /*7c600*/  STG.E.U16 [R10.64], R0 ;  /* 0x000000000a007986 */ /* 0x0001e2000c101504 */
[----:B------:R1:W-:Y:S02]  /*7c610*/  STG.E.U16 [R6.64], R27 ;  /* 0x0000001b06007986 */ /* 0x0003e4000c101504 */
[----:B------:R-:W-:Y:S02]  /*7c620*/  STG.E.U16 [R4.64], R2 ;  /* 0x0000000204007986 */ /* 0x000fe4000c101504 */
[----:B------:R-:W-:Y:S01]  /*7c630*/  STG.E.U16 [R24.64], R28 ;  /* 0x0000001c18007986 */ /* 0x000fe2000c101504 */
[----:B0-----:R-:W-:Y:S01]  /*7c640*/  PRMT R0, R28, 0x7632, R0 ;  /* 0x000076321c007816 */ /* 0x001fe20000000000 */
[----:B-1----:R-:W3:Y:S01]  /*7c650*/  LDL.LU R7, [R1+0x6c] ;  /* 0x00006c0001077983 */ /* 0x002ee20000300800 */
[----:B------:R-:W4:Y:S03]  /*7c660*/  LDL.LU R27, [R1+0x2c] ;  /* 0x00002c00011b7983 */ /* 0x000f260000300800 */
[----:B------:R-:W-:Y:S04]  /*7c670*/  STG.E.U16 [R20.64], R0 ;  /* 0x0000000014007986 */ /* 0x000fe8000c101504 */
[----:B--2---:R0:W-:Y:S04]  /*7c680*/  STG.E.U16 [R16.64], R19 ;  /* 0x0000001310007986 */ /* 0x0041e8000c101504 */
[----:B0-----:R-:W2:Y:S01]  /*7c690*/  LDL.LU R16, [R1+0x2f0] ;  /* 0x0002f00001107983 */ /* 0x001ea20000300800 */
[----:B------:R-:W2:Y:S03]  /*7c6a0*/  LDL.LU R17, [R1+0x2f4] ;  /* 0x0002f40001117983 */ /* 0x000ea60000300800 */
        /* <DEDUP_REMOVED lines=12> */
[----:B------:R-:W-:-:S02]  /*7c770*/  PRMT R2, R19, 0x7632, R2 ;  /* 0x0000763213027816 */ /* 0x000fc40000000002 */
[----:B------:R-:W-:Y:S02]  /*7c780*/  MOV R20, R29 ;  /* 0x0000001d00147202 */ /* 0x000fe40000000f00 */
[----:B------:R-:W-:Y:S01]  /*7c790*/  PRMT R0, R23, 0x7632, R0 ;  /* 0x0000763217007816 */ /* 0x000fe20000000000 */
[----:B------:R-:W-:Y:S01]  /*7c7a0*/  STG.E.U16 [R12.64], R2 ;  /* 0x000000020c007986 */ /* 0x000fe2000c101504 */
[----:B------:R-:W-:Y:S03]  /*7c7b0*/  STG.E.U16 [R8.64], R23 ;  /* 0x0000001708007986 */ /* 0x000fe6000c101504 */
[----:B--2---:R0:W-:Y:S04]  /*7c7c0*/  STL.64 [R1+0x1840], R16 ;  /* 0x0018401001007387 */ /* 0x0041e80000100a00 */
[----:B0-----:R-:W2:Y:S01]  /*7c7d0*/  LDL.LU.64 R16, [R1+0x338] ;  /* 0x0003380001107983 */ /* 0x001ea20000300a00 */
[----:B------:R-:W3:Y:S02]  /*7c7e0*/  LDL.LU R18, [R1+0x2f8] ;  /* 0x0002f80001127983 */ /* 0x000ee40000300800 */
[----:B------:R-:W3:Y:S02]  /*7c7f0*/  LDL.LU R19, [R1+0x2fc] ;  /* 0x0002fc0001137983 */ /* 0x000ee40000300800 */
[----:B------:R-:W3:Y:S01]  /*7c800*/  LDL.LU.64 R28, [R1+0x2d8] ;  /* 0x0002d800011c7983 */ /* 0x000ee20000300a00 */
        /* <DEDUP_REMOVED lines=10> */
[----:B------:R-:W4:Y:S02]  /*7c8b0*/  LDL.LU R10, [R1+0xe90] ;  /* 0x000e9000010a7983 */ /* 0x000f240000300800 */
[----:B------:R-:W4:Y:S01]  /*7c8c0*/  LDL.LU R25, [R1+0xe8c] ;  /* 0x000e8c0001197983 */ /* 0x000f220000300800 */
[----:B------:R-:W4:Y:S01]  /*7c8d0*/  LDL.LU R9, [R1+0xe80] ;  /* 0x000e800001097983 */ /* 0x000f220000300800 */
[----:B------:R-:W4:Y:S02]  /*7c8e0*/  LDL.LU R24, [R1+0xe74] ;  /* 0x000e740001187983 */ /* 0x000f240000300800 */
[----:B------:R-:W4:Y:S02]  /*7c8f0*/  LDL.LU R12, [R1+0x2e0] ;  /* 0x0002e000010c7983 */ /* 0x000f240000300800 */
[----:B------:R-:W4:Y:S01]  /*7c900*/  LDL.LU R13, [R1+0x2e4] ;  /* 0x0002e400010d7983 */ /* 0x000f220000300800 */
[----:B------:R-:W4:Y:S01]  /*7c910*/  LDL.LU R14, [R1+0x2e8] ;  /* 0x0002e800010e7983 */ /* 0x000f220000300800 */
[----:B------:R-:W4:Y:S03]  /*7c920*/  LDL.LU R15, [R1+0x2ec] ;  /* 0x0002ec00010f7983 */ /* 0x000f260000300800 */
        /* <DEDUP_REMOVED lines=17> */
[----:B------:R-:W-:Y:S01]  /*7ca40*/  FFMA R21, R21, 0.69314718246459960938, R22 ;  /* 0x3f31721815157823 */ /* 0x000fe20000000016 */
[----:B---3--:R-:W-:Y:S02]  /*7ca50*/  PRMT R0, R7, 0x7632, R0 ;  /* 0x0000763207007816 */ /* 0x008fe40000000000 */
[----:B--2---:R0:W-:Y:S01]  /*7ca60*/  STG.E.U16 [R16.64], R2 ;  /* 0x0000000210007986 */ /* 0x0041e2000c101504 */
[----:B------:R1:W-:Y:S03]  /*7ca70*/  STG.E.U16 [R28.64], R7 ;  /* 0x000000071c007986 */ /* 0x0003e6000c101504 */
[----:B0-----:R-:W2:Y:S01]  /*7ca80*/  LDL.LU.64 R16, [R1+0x1800] ;  /* 0x0018000001107983 */ /* 0x001ea20000300a00 */
[----:B-1----:R-:W3:Y:S01]  /*7ca90*/  LDL.LU.64 R28, [R1+0x17f8] ;  /* 0x0017f800011c7983 */ /* 0x002ee20000300a00 */
[----:B------:R-:W-:-:S05]  /*7caa0*/  FSEL R2, R23, -INF , P0 ;  /* 0xff80000017027808 */ /* 0x000fca0000000000 */
[----:B------:R-:W-:Y:S02]  /*7cab0*/  FFMA R22, R2, 0.69314718246459960938, R8 ;  /* 0x3f31721802167823 */ /* 0x000fe40000000008 */
[----:B------:R-:W0:Y:S01]  /*7cac0*/  S2R R8, SR_TID.X ;  /* 0x0000000000087919 */ /* 0x000e220000002100 */
[----:B------:R-:W-:Y:S02]  /*7cad0*/  FSEL R3, R3, -INF , P1 ;  /* 0xff80000003037808 */ /* 0x000fe40000800000 */
[----:B------:R-:W-:Y:S02]  /*7cae0*/  FSEL R4, R4, -INF , P2 ;  /* 0xff80000004047808 */ /* 0x000fe40001000000 */
[----:B------:R-:W-:Y:S02]  /*7caf0*/  FSEL R5, R5, -INF , P3 ;  /* 0xff80000005057808 */ /* 0x000fe40001800000 */
[----:B------:R-:W-:Y:S02]  /*7cb00*/  FSEL R6, R6, -INF , P4 ;  /* 0xff80000006067808 */ /* 0x000fe40002000000 */
[----:B------:R-:W-:-:S02]  /*7cb10*/  FSEL R2, R26, -INF , P6 ;  /* 0xff8000001a027808 */ /* 0x000fc40003000000 */
[----:B0-----:R-:W-:-:S04]  /*7cb20*/  SHF.L.U32 R8, R8, 0x2, RZ ;  /* 0x0000000208087819 */ /* 0x001fc800000006ff */
[----:B------:R-:W-:Y:S01]  /*7cb30*/  LOP3.LUT R8, R8, 0x70, RZ, 0xc0, !PT ;  /* 0x0000007008087812 */ /* 0x000fe200078ec0ff */
[----:B------:R-:W-:Y:S02]  /*7cb40*/  FFMA R23, R3, 0.69314718246459960938, R11 ;  /* 0x3f31721803177823 */ /* 0x000fe4000000000b */
[----:B------:R-:W-:Y:S02]  /*7cb50*/  FFMA R4, R4, 0.69314718246459960938, R10 ;  /* 0x3f31721804047823 */ /* 0x000fe4000000000a */
[----:B------:R-:W-:Y:S02]  /*7cb60*/  FFMA R5, R5, 0.69314718246459960938, R25 ;  /* 0x3f31721805057823 */ /* 0x000fe40000000019 */
[----:B------:R-:W-:Y:S02]  /*7cb70*/  FFMA R6, R6, 0.69314718246459960938, R9 ;  /* 0x3f31721806067823 */ /* 0x000fe40000000009 */
[----:B------:R-:W-:Y:S01]  /*7cb80*/  FFMA R7, R2, 0.69314718246459960938, R24 ;  /* 0x3f31721802077823 */ /* 0x000fe20000000018 */
[----:B------:R-:W0:Y:S04]  /*7cb90*/  S2R R9, SR_CTAID.X ;  /* 0x0000000000097919 */ /* 0x000e280000002500 */
[----:B---3--:R-:W-:Y:S01]  /*7cba0*/  STG.E.U16 [R28.64], R0 ;  /* 0x000000001c007986 */ /* 0x008fe2000c101504 */
[----:B------:R-:W-:Y:S06]  /*7cbb0*/  BAR.SYNC.DEFER_BLOCKING 0x0 ;  /* 0x0000000000007b1d */ /* 0x000fec0000010000 */
[----:B------:R1:W-:Y:S04]  /*7cbc0*/  STS.128 [R8+0x80], R12 ;  /* 0x0000800c08007388 */ /* 0x0003e80000000c00 */
[----:B--2---:R2:W-:Y:S04]  /*7cbd0*/  STS.128 [R8], R16 ;  /* 0x0000001008007388 */ /* 0x0045e80000000c00 */
[----:B-1----:R-:W1:Y:S04]  /*7cbe0*/  S2R R12, SR_TID.X ;  /* 0x00000000000c7919 */ /* 0x002e680000002100 */
[----:B--2---:R-:W2:Y:S04]  /*7cbf0*/  S2R R16, SR_TID.X ;  /* 0x0000000000107919 */ /* 0x004ea80000002100 */
[----:B------:R-:W-:Y:S04]  /*7cc00*/  STS.128 [R8+0x100], R20 ;  /* 0x0001001408007388 */ /* 0x000fe80000000c00 */
[----:B------:R-:W-:Y:S01]  /*7cc10*/  STS.128 [R8+0x180], R4 ;  /* 0x0001800408007388 */ /* 0x000fe20000000c00 */
[----:B------:R-:W-:Y:S06]  /*7cc20*/  BAR.SYNC.DEFER_BLOCKING 0x0 ;  /* 0x0000000000007b1d */ /* 0x000fec0000010000 */
[----:B------:R-:W3:Y:S01]  /*7cc30*/  S2R R0, SR_CTAID.Y ;  /* 0x0000000000007919 */ /* 0x000ee20000002600 */
[----:B-1----:R-:W-:Y:S01]  /*7cc40*/  IMAD.SHL.U32 R10, R12, 0x10, RZ ;  /* 0x000000100c0a7824 */ /* 0x002fe200078e00ff */
[----:B--2---:R-:W-:-:S04]  /*7cc50*/  LOP3.LUT R16, R16, 0x60, RZ, 0xc0, !PT ;  /* 0x0000006010107812 */ /* 0x004fc800078ec0ff */
[----:B------:R-:W-:Y:S02]  /*7cc60*/  LOP3.LUT R10, R10, 0x70, RZ, 0xc0, !PT ;  /* 0x000000700a0a7812 */ /* 0x000fe400078ec0ff */
[----:B------:R-:W-:Y:S02]  /*7cc70*/  LOP3.LUT R3, R12, 0x18, RZ, 0xc0, !PT ;  /* 0x000000180c037812 */ /* 0x000fe400078ec0ff */
[----:B------:R-:W-:-:S04]  /*7cc80*/  LEA R10, R16, R10, 0x2 ;  /* 0x0000000a100a7211 */ /* 0x000fc800078e10ff */
[----:B------:R-:W-:-:S05]  /*7cc90*/  LEA.HI R3, R3, R10, RZ, 0x1f ;  /* 0x0000000a03037211 */ /* 0x000fca00078ff8ff */
[----:B------:R1:W2:Y:S01]  /*7cca0*/  LDS R11, [R3] ;  /* 0x00000000030b7984 */ /* 0x0002a20000000800 */
[----:B------:R-:W-:Y:S01]  /*7ccb0*/  LOP3.LUT R12, R12, 0x7f, RZ, 0xc0, !PT ;  /* 0x0000007f0c0c7812 */ /* 0x000fe200078ec0ff */
[----:B---3--:R-:W-:-:S03]  /*7ccc0*/  IMAD R0, R0, c[0x0][0x1cc], RZ ;  /* 0x0000730000007a24 */ /* 0x008fc600078e02ff */
[----:B0-----:R-:W-:Y:S02]  /*7ccd0*/  LEA R9, R9, R12, 0x7 ;  /* 0x0000000c09097211 */ /* 0x001fe400078e38ff */
[C---:B------:R-:W-:Y:S02]  /*7cce0*/  SHF.L.U32 R2, R0.reuse, 0x2, RZ ;  /* 0x0000000200027819 */ /* 0x040fe400000006ff */
[----:B-1----:R-:W-:Y:S01]  /*7ccf0*/  SHF.L.U32 R3, R9, 0x2, RZ ;  /* 0x0000000209037819 */ /* 0x002fe200000006ff */
[----:B------:R-:W-:-:S04]  /*7cd00*/  IMAD.HI R0, R0, 0x4, RZ ;  /* 0x0000000400007827 */ /* 0x000fc800078e02ff */
[----:B------:R-:W-:Y:S01]  /*7cd10*/  IMAD.HI R9, R9, 0x4, RZ ;  /* 0x0000000409097827 */ /* 0x000fe200078e02ff */
[----:B------:R-:W-:-:S04]  /*7cd20*/  IADD3 R2, P0, P1, R3, c[0x0][0x180], R2 ;  /* 0x0000600003027a10 */ /* 0x000fc8000791e002 */
[----:B------:R-:W-:-:S05]  /*7cd30*/  IADD3.X R3, R9, c[0x0][0x184], R0, P0, P1 ;  /* 0x0000610009037a10 */ /* 0x000fca00007e2400 */
[----:B--2---:R-:W-:Y:S01]  /*7cd40*/  STG.E [R2.64], R11 ;  /* 0x0000000b02007986 */ /* 0x004fe2000c101904 */
[----:B------:R-:W-:Y:S05]  /*7cd50*/  EXIT ;  /* 0x000000000000794d */ /* 0x000fea0003800000 */
.L_x_2:
[----:B------:R-:W-:-:S00]  /*7cd60*/  BRA `(.L_x_2) ;  /* 0xfffffff000007947 */ /* 0x000fc0000383ffff */
[----:B------:R-:W-:-:S00]  /*7cd70*/  NOP ;  /* 0x0000000000007918 */ /* 0x000fc00000000000 */
        /* <DEDUP_REMOVED lines=8> */
.L_x_3:


//--------------------- .nv.global.init           --------------------------
	.section	.nv.global.init,"aw",@progbits
.nv.global.init:
	.type		_$_str,@object
	.size		_$_str,(.L_0 - _$_str)
_$_str:
        /*0000*/ 	.byte	0x5f, 0x5f, 0x43, 0x55, 0x44, 0x41, 0x5f, 0x46, 0x54, 0x5a, 0x00
.L_0:


//--------------------- .nv.shared.attn_fwd       --------------------------
	.section	.nv.shared.attn_fwd,"aw",@nobits
	.sectionflags	@""
	.align	16
